	.target	sm_100a

	.elftype	@"ET_EXEC"


//--------------------- .note.nv.tkinfo           --------------------------
	.section	.note.nv.tkinfo,"",@"SHT_NOTE"
	.sectionflags	@"SHF_NOTE_NV_TKINFO"
	.tkinfo
        /*0018*/ 	.word	0x00000002
        /*0030*/ 	.string	""
        /*0030*/ 	.string	"ptxas"
        /*0030*/ 	.string	"Cuda compilation tools, release 13.0, V13.0.88"
        /*0030*/ 	.string	"Build cuda_13.0.r13.0/compiler.36424714_0"
        /*0030*/ 	.string	"-arch sm_100a -m 64 "



//--------------------- .note.nv.cuinfo           --------------------------
	.section	.note.nv.cuinfo,"",@"SHT_NOTE"
	.sectionflags	@"SHF_NOTE_NV_CUINFO"
        /*0018*/ 	.short	0x0002
        /*001a*/ 	.short	0x0064
        /*001c*/ 	.short	0x0082
	.zero		2


//--------------------- .nv.info                  --------------------------
	.section	.nv.info,"",@"SHT_CUDA_INFO"
	.align	4


	//----- nvinfo : EIATTR_REGCOUNT
	.align		4
        /*0000*/ 	.byte	0x04, 0x2f
        /*0002*/ 	.short	(.L_19 - .L_18)
	.align		4
.L_18:
        /*0004*/ 	.word	index@(_ZN7cutlass13device_kernelINS_4gemm6kernel13GemmUniversalIN4cute5tupleIJiiiiEEENS1_10collective13CollectiveMmaINS1_35MainloopSm100TmaUmmaWarpSpecializedILi10ELi2ELi2ENS5_IJNS4_1CILi2EEENSA_ILi1EEESC_EEEEENS5_IJNSA_ILi256EEESF_NSA_ILi32EEEEEENS_10bfloat16_tENS5_IJlSC_lEEESI_SJ_NS4_8TiledMMAINS4_8MMA_AtomIJNS4_26SM100_MMA_F16BF16_2x1SM_SSISI_SI_fLi256ELi256ELNS4_4UMMA5MajorE0ELSO_0ELNSN_7ScaleInE0ELSP_0EEEEEENS4_6LayoutINS5_IJSC_SC_SC_EEENS5_IJNSA_ILi0EEESU_SU_EEEEENS5_IJNS4_10UnderscoreESX_SX_EEEEENS4_18SM100_TMA_2SM_LOADENS4_14ComposedLayoutINS4_7SwizzleILi2ELi4ELi3EEENS4_18smem_ptr_flag_bitsILi16EEENSS_INS5_IJNSA_ILi8EEESG_EEENS5_IJSG_SC_EEEEEEEvNS4_8identityES10_S1A_vS1B_EENS_8epilogue10collective18CollectiveEpilogueINS1D_23Sm100TmaWarpSpecializedILi4ELi2ELi64ELb1ELb0EEEJNS5_IJNSA_ILi128EEESF_SG_EEENS5_IJNSS_IS1I_SC_EENSS_INSA_ILi64EEESC_EEEEESI_SJ_SI_SJ_NS1D_6fusion15FusionCallbacksIS1H_NS1O_17LinearCombinationISI_fSI_fLNS_15FloatRoundStyleE2EEES1J_S1N_JEEENS4_5SM1004TMEM4LOAD26SM100_TMEM_LOAD_32dp32b64xENS4_13SM90_TMA_LOADENS11_INS12_ILi3ELi4ELi3EEES15_NSS_INS5_IJS16_S1L_EEENS5_IJS1L_SC_EEEEEEENS4_39AutoVectorizingCopyWithAssumedAlignmentILi128EEENS4_14SM90_TMA_STOREES23_S25_S25_EEEvvEEEEvNT_6ParamsE)
        /*0008*/ 	.word	0x000000ba


	//----- nvinfo : EIATTR_FRAME_SIZE
	.align		4
.L_19:
        /*000c*/ 	.byte	0x04, 0x11
        /*000e*/ 	.short	(.L_21 - .L_20)
	.align		4
.L_20:
        /*0010*/ 	.word	index@($__internal_2_$__cuda_sm10x_tcgen05_guardrail_trap_unallocated_columns_being_dealloced)
        /*0014*/ 	.word	0x00000000


	//----- nvinfo : EIATTR_FRAME_SIZE
	.align		4
.L_21:
        /*0018*/ 	.byte	0x04, 0x11
        /*001a*/ 	.short	(.L_23 - .L_22)
	.align		4
.L_22:
        /*001c*/ 	.word	index@($__internal_1_$__cuda_sm10x_tcgen05_guardrail_trap_phase_invalid_during_alloc)
        /*0020*/ 	.word	0x00000000


	//----- nvinfo : EIATTR_FRAME_SIZE
	.align		4
.L_23:
        /*0024*/ 	.byte	0x04, 0x11
        /*0026*/ 	.short	(.L_25 - .L_24)
	.align		4
.L_24:
        /*0028*/ 	.word	index@($__internal_0_$__cuda_sm10x_tcgen05_guardrail_trap_col_being_dealloced_not_returned_by_alloc)
        /*002c*/ 	.word	0x00000000


	//----- nvinfo : EIATTR_FRAME_SIZE
	.align		4
.L_25:
        /*0030*/ 	.byte	0x04, 0x11
        /*0032*/ 	.short	(.L_27 - .L_26)
	.align		4
.L_26:
        /*0034*/ 	.word	index@(_ZN7cutlass13device_kernelINS_4gemm6kernel13GemmUniversalIN4cute5tupleIJiiiiEEENS1_10collective13CollectiveMmaINS1_35MainloopSm100TmaUmmaWarpSpecializedILi10ELi2ELi2ENS5_IJNS4_1CILi2EEENSA_ILi1EEESC_EEEEENS5_IJNSA_ILi256EEESF_NSA_ILi32EEEEEENS_10bfloat16_tENS5_IJlSC_lEEESI_SJ_NS4_8TiledMMAINS4_8MMA_AtomIJNS4_26SM100_MMA_F16BF16_2x1SM_SSISI_SI_fLi256ELi256ELNS4_4UMMA5MajorE0ELSO_0ELNSN_7ScaleInE0ELSP_0EEEEEENS4_6LayoutINS5_IJSC_SC_SC_EEENS5_IJNSA_ILi0EEESU_SU_EEEEENS5_IJNS4_10UnderscoreESX_SX_EEEEENS4_18SM100_TMA_2SM_LOADENS4_14ComposedLayoutINS4_7SwizzleILi2ELi4ELi3EEENS4_18smem_ptr_flag_bitsILi16EEENSS_INS5_IJNSA_ILi8EEESG_EEENS5_IJSG_SC_EEEEEEEvNS4_8identityES10_S1A_vS1B_EENS_8epilogue10collective18CollectiveEpilogueINS1D_23Sm100TmaWarpSpecializedILi4ELi2ELi64ELb1ELb0EEEJNS5_IJNSA_ILi128EEESF_SG_EEENS5_IJNSS_IS1I_SC_EENSS_INSA_ILi64EEESC_EEEEESI_SJ_SI_SJ_NS1D_6fusion15FusionCallbacksIS1H_NS1O_17LinearCombinationISI_fSI_fLNS_15FloatRoundStyleE2EEES1J_S1N_JEEENS4_5SM1004TMEM4LOAD26SM100_TMEM_LOAD_32dp32b64xENS4_13SM90_TMA_LOADENS11_INS12_ILi3ELi4ELi3EEES15_NSS_INS5_IJS16_S1L_EEENS5_IJS1L_SC_EEEEEEENS4_39AutoVectorizingCopyWithAssumedAlignmentILi128EEENS4_14SM90_TMA_STOREES23_S25_S25_EEEvvEEEEvNT_6ParamsE)
        /*0038*/ 	.word	0x00000000


	//----- nvinfo : EIATTR_MIN_STACK_SIZE
	.align		4
.L_27:
        /*003c*/ 	.byte	0x04, 0x12
        /*003e*/ 	.short	(.L_29 - .L_28)
	.align		4
.L_28:
        /*0040*/ 	.word	index@(_ZN7cutlass13device_kernelINS_4gemm6kernel13GemmUniversalIN4cute5tupleIJiiiiEEENS1_10collective13CollectiveMmaINS1_35MainloopSm100TmaUmmaWarpSpecializedILi10ELi2ELi2ENS5_IJNS4_1CILi2EEENSA_ILi1EEESC_EEEEENS5_IJNSA_ILi256EEESF_NSA_ILi32EEEEEENS_10bfloat16_tENS5_IJlSC_lEEESI_SJ_NS4_8TiledMMAINS4_8MMA_AtomIJNS4_26SM100_MMA_F16BF16_2x1SM_SSISI_SI_fLi256ELi256ELNS4_4UMMA5MajorE0ELSO_0ELNSN_7ScaleInE0ELSP_0EEEEEENS4_6LayoutINS5_IJSC_SC_SC_EEENS5_IJNSA_ILi0EEESU_SU_EEEEENS5_IJNS4_10UnderscoreESX_SX_EEEEENS4_18SM100_TMA_2SM_LOADENS4_14ComposedLayoutINS4_7SwizzleILi2ELi4ELi3EEENS4_18smem_ptr_flag_bitsILi16EEENSS_INS5_IJNSA_ILi8EEESG_EEENS5_IJSG_SC_EEEEEEEvNS4_8identityES10_S1A_vS1B_EENS_8epilogue10collective18CollectiveEpilogueINS1D_23Sm100TmaWarpSpecializedILi4ELi2ELi64ELb1ELb0EEEJNS5_IJNSA_ILi128EEESF_SG_EEENS5_IJNSS_IS1I_SC_EENSS_INSA_ILi64EEESC_EEEEESI_SJ_SI_SJ_NS1D_6fusion15FusionCallbacksIS1H_NS1O_17LinearCombinationISI_fSI_fLNS_15FloatRoundStyleE2EEES1J_S1N_JEEENS4_5SM1004TMEM4LOAD26SM100_TMEM_LOAD_32dp32b64xENS4_13SM90_TMA_LOADENS11_INS12_ILi3ELi4ELi3EEES15_NSS_INS5_IJS16_S1L_EEENS5_IJS1L_SC_EEEEEEENS4_39AutoVectorizingCopyWithAssumedAlignmentILi128EEENS4_14SM90_TMA_STOREES23_S25_S25_EEEvvEEEEvNT_6ParamsE)
        /*0044*/ 	.word	0x00000000
.L_29:


//--------------------- .nv.compat                --------------------------
	.section	.nv.compat,"",@"SHT_CUDA_COMPAT_INFO"
	.align	4
        /*0000*/ 	.byte	0x02, 0x09, 0x01, 0x00, 0x02, 0x02, 0x02, 0x00, 0x02, 0x05, 0x05, 0x00, 0x03, 0x07, 0x01, 0x01
        /*0010*/ 	.byte	0x02, 0x03, 0x01, 0x00, 0x02, 0x06, 0x01, 0x00, 0x04, 0x0b, 0x08, 0x00, 0x09, 0x00, 0x00, 0x00
        /*0020*/ 	.byte	0x00, 0x00, 0x00, 0x00


//--------------------- .nv.info._ZN7cutlass13device_kernelINS_4gemm6kernel13GemmUniversalIN4cute5tupleIJiiiiEEENS1_10collective13CollectiveMmaINS1_35MainloopSm100TmaUmmaWarpSpecializedILi10ELi2ELi2ENS5_IJNS4_1CILi2EEENSA_ILi1EEESC_EEEEENS5_IJNSA_ILi256EEESF_NSA_ILi32EEEEEENS_10bfloat16_tENS5_IJlSC_lEEESI_SJ_NS4_8TiledMMAINS4_8MMA_AtomIJNS4_26SM100_MMA_F16BF16_2x1SM_SSISI_SI_fLi256ELi256ELNS4_4UMMA5MajorE0ELSO_0ELNSN_7ScaleInE0ELSP_0EEEEEENS4_6LayoutINS5_IJSC_SC_SC_EEENS5_IJNSA_ILi0EEESU_SU_EEEEENS5_IJNS4_10UnderscoreESX_SX_EEEEENS4_18SM100_TMA_2SM_LOADENS4_14ComposedLayoutINS4_7SwizzleILi2ELi4ELi3EEENS4_18smem_ptr_flag_bitsILi16EEENSS_INS5_IJNSA_ILi8EEESG_EEENS5_IJSG_SC_EEEEEEEvNS4_8identityES10_S1A_vS1B_EENS_8epilogue10collective18CollectiveEpilogueINS1D_23Sm100TmaWarpSpecializedILi4ELi2ELi64ELb1ELb0EEEJNS5_IJNSA_ILi128EEESF_SG_EEENS5_IJNSS_IS1I_SC_EENSS_INSA_ILi64EEESC_EEEEESI_SJ_SI_SJ_NS1D_6fusion15FusionCallbacksIS1H_NS1O_17LinearCombinationISI_fSI_fLNS_15FloatRoundStyleE2EEES1J_S1N_JEEENS4_5SM1004TMEM4LOAD26SM100_TMEM_LOAD_32dp32b64xENS4_13SM90_TMA_LOADENS11_INS12_ILi3ELi4ELi3EEES15_NSS_INS5_IJS16_S1L_EEENS5_IJS1L_SC_EEEEEEENS4_39AutoVectorizingCopyWithAssumedAlignmentILi128EEENS4_14SM90_TMA_STOREES23_S25_S25_EEEvvEEEEvNT_6ParamsE --------------------------
	.section	.nv.info._ZN7cutlass13device_kernelINS_4gemm6kernel13GemmUniversalIN4cute5tupleIJiiiiEEENS1_10collective13CollectiveMmaINS1_35MainloopSm100TmaUmmaWarpSpecializedILi10ELi2ELi2ENS5_IJNS4_1CILi2EEENSA_ILi1EEESC_EEEEENS5_IJNSA_ILi256EEESF_NSA_ILi32EEEEEENS_10bfloat16_tENS5_IJlSC_lEEESI_SJ_NS4_8TiledMMAINS4_8MMA_AtomIJNS4_26SM100_MMA_F16BF16_2x1SM_SSISI_SI_fLi256ELi256ELNS4_4UMMA5MajorE0ELSO_0ELNSN_7ScaleInE0ELSP_0EEEEEENS4_6LayoutINS5_IJSC_SC_SC_EEENS5_IJNSA_ILi0EEESU_SU_EEEEENS5_IJNS4_10UnderscoreESX_SX_EEEEENS4_18SM100_TMA_2SM_LOADENS4_14ComposedLayoutINS4_7SwizzleILi2ELi4ELi3EEENS4_18smem_ptr_flag_bitsILi16EEENSS_INS5_IJNSA_ILi8EEESG_EEENS5_IJSG_SC_EEEEEEEvNS4_8identityES10_S1A_vS1B_EENS_8epilogue10collective18CollectiveEpilogueINS1D_23Sm100TmaWarpSpecializedILi4ELi2ELi64ELb1ELb0EEEJNS5_IJNSA_ILi128EEESF_SG_EEENS5_IJNSS_IS1I_SC_EENSS_INSA_ILi64EEESC_EEEEESI_SJ_SI_SJ_NS1D_6fusion15FusionCallbacksIS1H_NS1O_17LinearCombinationISI_fSI_fLNS_15FloatRoundStyleE2EEES1J_S1N_JEEENS4_5SM1004TMEM4LOAD26SM100_TMEM_LOAD_32dp32b64xENS4_13SM90_TMA_LOADENS11_INS12_ILi3ELi4ELi3EEES15_NSS_INS5_IJS16_S1L_EEENS5_IJS1L_SC_EEEEEEENS4_39AutoVectorizingCopyWithAssumedAlignmentILi128EEENS4_14SM90_TMA_STOREES23_S25_S25_EEEvvEEEEvNT_6ParamsE,"",@"SHT_CUDA_INFO"
	.sectionflags	@""
	.align	4


	//----- nvinfo : EIATTR_CUDA_API_VERSION
	.align		4
        /*0000*/ 	.byte	0x04, 0x37
        /*0002*/ 	.short	(.L_31 - .L_30)
.L_30:
        /*0004*/ 	.word	0x00000082


	//----- nvinfo : EIATTR_KPARAM_INFO
	.align		4
.L_31:
        /*0008*/ 	.byte	0x04, 0x17
        /*000a*/ 	.short	(.L_33 - .L_32)
.L_32:
        /*000c*/ 	.word	0x00000000
        /*0010*/ 	.short	0x0000
        /*0012*/ 	.short	0x0000
        /*0014*/ 	.byte	0x00, 0xf0, 0x01, 0x20


	//----- nvinfo : EIATTR_AT_ENTRY_FRAGMENTS
	.align		4
.L_33:
        /*0018*/ 	.byte	0x04, 0x4f
        /*001a*/ 	.short	(.L_35 - .L_34)


	//   ....[0]....
.L_34:
        /*001c*/ 	.word	0x00000007


	//----- nvinfo : EIATTR_RESERVED_SMEM_USED
	.align		4
.L_35:
        /*0020*/ 	.byte	0x01, 0x41
	.zero		2


	//----- nvinfo : EIATTR_SPARSE_MMA_MASK
	.align		4
        /*0024*/ 	.byte	0x03, 0x50
        /*0026*/ 	.short	0x0000


	//----- nvinfo : EIATTR_TCGEN05_2CTA_USED
	.align		4
        /*0028*/ 	.byte	0x01, 0x52
	.zero		2


	//----- nvinfo : EIATTR_MAXREG_COUNT
	.align		4
        /*002c*/ 	.byte	0x03, 0x1b
        /*002e*/ 	.short	0x00ff


	//----- nvinfo : EIATTR_NUM_BARRIERS
	.align		4
        /*0030*/ 	.byte	0x02, 0x4c
        /*0032*/ 	.byte	0x07
	.zero		1


	//----- nvinfo : EIATTR_EXTERNS
	.align		4
        /*0034*/ 	.byte	0x04, 0x0f
        /*0036*/ 	.short	(.L_37 - .L_36)


	//   ....[0]....
	.align		4
.L_36:
        /*0038*/ 	.word	index@(__assertfail)


	//----- nvinfo : EIATTR_MERCURY_ISA_VERSION
	.align		4
.L_37:
        /*003c*/ 	.byte	0x03, 0x5f
        /*003e*/ 	.short	0x0101


	//----- nvinfo : EIATTR_INT_WARP_WIDE_INSTR_OFFSETS
	.align		4
        /*0040*/ 	.byte	0x04, 0x31
        /*0042*/ 	.short	(.L_39 - .L_38)


	//   ....[0]....
.L_38:
        /*0044*/ 	.word	0x00000dc0


	//   ....[1]....
        /*0048*/ 	.word	0x00000e60


	//   ....[2]....
        /*004c*/ 	.word	0x00002190


	//   ....[3]....
        /*0050*/ 	.word	0x000041d0


	//   ....[4]....
        /*0054*/ 	.word	0x000041f0


	//   ....[5]....
        /*0058*/ 	.word	0x00004220


	//   ....[6]....
        /*005c*/ 	.word	0x00004b60


	//   ....[7]....
        /*0060*/ 	.word	0x00004bd0


	//   ....[8]....
        /*0064*/ 	.word	0x00004cb0


	//   ....[9]....
        /*0068*/ 	.word	0x00004d30


	//   ....[10]....
        /*006c*/ 	.word	0x00004e40


	//   ....[11]....
        /*0070*/ 	.word	0x00004ed0


	//   ....[12]....
        /*0074*/ 	.word	0x000050b0


	//   ....[13]....
        /*0078*/ 	.word	0x00005210


	//----- nvinfo : EIATTR_COOP_GROUP_MASK_REGIDS
	.align		4
.L_39:
        /*007c*/ 	.byte	0x04, 0x29
        /*007e*/ 	.short	(.L_41 - .L_40)


	//   ....[0]....
.L_40:
        /*0080*/ 	.word	0xffffffff


	//   ....[1]....
        /*0084*/ 	.word	0xffffffff


	//   ....[2]....
        /*0088*/ 	.word	0xffffffff


	//   ....[3]....
        /*008c*/ 	.word	0xffffffff


	//   ....[4]....
        /*0090*/ 	.word	0xffffffff


	//   ....[5]....
        /*0094*/ 	.word	0xffffffff


	//   ....[6]....
        /*0098*/ 	.word	0xffffffff


	//   ....[7]....
        /*009c*/ 	.word	0xffffffff


	//   ....[8]....
        /*00a0*/ 	.word	0xffffffff


	//   ....[9]....
        /*00a4*/ 	.word	0xffffffff


	//   ....[10]....
        /*00a8*/ 	.word	0xffffffff


	//   ....[11]....
        /*00ac*/ 	.word	0xffffffff


	//   ....[12]....
        /*00b0*/ 	.word	0xffffffff


	//   ....[13]....
        /*00b4*/ 	.word	0xffffffff


	//----- nvinfo : EIATTR_COOP_GROUP_INSTR_OFFSETS
	.align		4
.L_41:
        /*00b8*/ 	.byte	0x04, 0x28
        /*00ba*/ 	.short	(.L_43 - .L_42)


	//   ....[0]....
.L_42:
        /*00bc*/ 	.word	0x000000c0


	//   ....[1]....
        /*00c0*/ 	.word	0x00000500


	//   ....[2]....
        /*00c4*/ 	.word	0x00000770


	//   ....[3]....
        /*00c8*/ 	.word	0x00000900


	//   ....[4]....
        /*00cc*/ 	.word	0x000009f0


	//   ....[5]....
        /*00d0*/ 	.word	0x00000b50


	//   ....[6]....
        /*00d4*/ 	.word	0x00000ca0


	//   ....[7]....
        /*00d8*/ 	.word	0x00000ee0


	//   ....[8]....
        /*00dc*/ 	.word	0x00002070


	//   ....[9]....
        /*00e0*/ 	.word	0x000031b0


	//   ....[10]....
        /*00e4*/ 	.word	0x00003680


	//   ....[11]....
        /*00e8*/ 	.word	0x000036b0


	//   ....[12]....
        /*00ec*/ 	.word	0x000040d0


	//   ....[13]....
        /*00f0*/ 	.word	0x000042e0


	//----- nvinfo : EIATTR_VRC_CTA_INIT_COUNT
	.align		4
.L_43:
        /*00f4*/ 	.byte	0x02, 0x4a
        /*00f6*/ 	.byte	0x80
	.zero		1


	//----- nvinfo : EIATTR_SYSCALL_OFFSETS
	.align		4
        /*00f8*/ 	.byte	0x04, 0x46
        /*00fa*/ 	.short	(.L_45 - .L_44)


	//   ....[0]....
.L_44:
        /*00fc*/ 	.word	0x00005cc0


	//   ....[1]....
        /*0100*/ 	.word	0x00005db0


	//   ....[2]....
        /*0104*/ 	.word	0x00006730


	//   ....[3]....
        /*0108*/ 	.word	0x00007b80


	//   ....[4]....
        /*010c*/ 	.word	0x00008fa0


	//   ....[5]....
        /*0110*/ 	.word	0x0000a3b0


	//----- nvinfo : EIATTR_MBARRIER_INSTR_OFFSETS
	.align		4
.L_45:
        /*0114*/ 	.byte	0x04, 0x39
        /*0116*/ 	.short	(.L_47 - .L_46)


	//   ....[0]....
.L_46:
        /*0118*/ 	.word	0x00000610
        /*011c*/ 	.word	0x000000ff
        /*0120*/ 	.word	0x00000000
        /*0124*/ 	.short	0x0100
        /*0126*/ 	.byte	0x08
	.zero		1


	//   ....[1]....
        /*0128*/ 	.word	0x00000620
        /*012c*/ 	.word	0x000000ff
        /*0130*/ 	.word	0x00000050
        /*0134*/ 	.short	0x0100
        /*0136*/ 	.byte	0x08
	.zero		1


	//   ....[2]....
        /*0138*/ 	.word	0x00000630
        /*013c*/ 	.word	0x000000ff
        /*0140*/ 	.word	0x00000008
        /*0144*/ 	.short	0x0100
        /*0146*/ 	.byte	0x08
	.zero		1


	//   ....[3]....
        /*0148*/ 	.word	0x00000640
        /*014c*/ 	.word	0x000000ff
        /*0150*/ 	.word	0x00000058
        /*0154*/ 	.short	0x0100
        /*0156*/ 	.byte	0x08
	.zero		1


	//   ....[4]....
        /*0158*/ 	.word	0x00000650
        /*015c*/ 	.word	0x000000ff
        /*0160*/ 	.word	0x00000010
        /*0164*/ 	.short	0x0100
        /*0166*/ 	.byte	0x08
	.zero		1


	//   ....[5]....
        /*0168*/ 	.word	0x00000660
        /*016c*/ 	.word	0x000000ff
        /*0170*/ 	.word	0x00000060
        /*0174*/ 	.short	0x0100
        /*0176*/ 	.byte	0x08
	.zero		1


	//   ....[6]....
        /*0178*/ 	.word	0x00000670
        /*017c*/ 	.word	0x000000ff
        /*0180*/ 	.word	0x00000018
        /*0184*/ 	.short	0x0100
        /*0186*/ 	.byte	0x08
	.zero		1


	//   ....[7]....
        /*0188*/ 	.word	0x00000680
        /*018c*/ 	.word	0x000000ff
        /*0190*/ 	.word	0x00000068
        /*0194*/ 	.short	0x0100
        /*0196*/ 	.byte	0x08
	.zero		1


	//   ....[8]....
        /*0198*/ 	.word	0x00000690
        /*019c*/ 	.word	0x000000ff
        /*01a0*/ 	.word	0x00000020
        /*01a4*/ 	.short	0x0100
        /*01a6*/ 	.byte	0x08
	.zero		1


	//   ....[9]....
        /*01a8*/ 	.word	0x000006a0
        /*01ac*/ 	.word	0x000000ff
        /*01b0*/ 	.word	0x00000070
        /*01b4*/ 	.short	0x0100
        /*01b6*/ 	.byte	0x08
	.zero		1


	//   ....[10]....
        /*01b8*/ 	.word	0x000006b0
        /*01bc*/ 	.word	0x000000ff
        /*01c0*/ 	.word	0x00000028
        /*01c4*/ 	.short	0x0100
        /*01c6*/ 	.byte	0x08
	.zero		1


	//   ....[11]....
        /*01c8*/ 	.word	0x000006c0
        /*01cc*/ 	.word	0x000000ff
        /*01d0*/ 	.word	0x00000078
        /*01d4*/ 	.short	0x0100
        /*01d6*/ 	.byte	0x08
	.zero		1


	//   ....[12]....
        /*01d8*/ 	.word	0x000006d0
        /*01dc*/ 	.word	0x000000ff
        /*01e0*/ 	.word	0x00000030
        /*01e4*/ 	.short	0x0100
        /*01e6*/ 	.byte	0x08
	.zero		1


	//   ....[13]....
        /*01e8*/ 	.word	0x000006e0
        /*01ec*/ 	.word	0x000000ff
        /*01f0*/ 	.word	0x00000080
        /*01f4*/ 	.short	0x0100
        /*01f6*/ 	.byte	0x08
	.zero		1


	//   ....[14]....
        /*01f8*/ 	.word	0x000006f0
        /*01fc*/ 	.word	0x000000ff
        /*0200*/ 	.word	0x00000038
        /*0204*/ 	.short	0x0100
        /*0206*/ 	.byte	0x08
	.zero		1


	//   ....[15]....
        /*0208*/ 	.word	0x00000700
        /*020c*/ 	.word	0x000000ff
        /*0210*/ 	.word	0x00000088
        /*0214*/ 	.short	0x0100
        /*0216*/ 	.byte	0x08
	.zero		1


	//   ....[16]....
        /*0218*/ 	.word	0x00000710
        /*021c*/ 	.word	0x000000ff
        /*0220*/ 	.word	0x00000040
        /*0224*/ 	.short	0x0100
        /*0226*/ 	.byte	0x08
	.zero		1


	//   ....[17]....
        /*0228*/ 	.word	0x00000720
        /*022c*/ 	.word	0x000000ff
        /*0230*/ 	.word	0x00000090
        /*0234*/ 	.short	0x0100
        /*0236*/ 	.byte	0x08
	.zero		1


	//   ....[18]....
        /*0238*/ 	.word	0x00000730
        /*023c*/ 	.word	0x000000ff
        /*0240*/ 	.word	0x00000048
        /*0244*/ 	.short	0x0100
        /*0246*/ 	.byte	0x08
	.zero		1


	//   ....[19]....
        /*0248*/ 	.word	0x00000740
        /*024c*/ 	.word	0x000000ff
        /*0250*/ 	.word	0x00000098
        /*0254*/ 	.short	0x0100
        /*0256*/ 	.byte	0x08
	.zero		1


	//   ....[20]....
        /*0258*/ 	.word	0x00000870
        /*025c*/ 	.word	0x000000ff
        /*0260*/ 	.word	0x000000a0
        /*0264*/ 	.short	0x0100
        /*0266*/ 	.byte	0x09
	.zero		1


	//   ....[21]....
        /*0268*/ 	.word	0x00000880
        /*026c*/ 	.word	0x000000ff
        /*0270*/ 	.word	0x000000c0
        /*0274*/ 	.short	0x0100
        /*0276*/ 	.byte	0x09
	.zero		1


	//   ....[22]....
        /*0278*/ 	.word	0x00000890
        /*027c*/ 	.word	0x000000ff
        /*0280*/ 	.word	0x000000a8
        /*0284*/ 	.short	0x0100
        /*0286*/ 	.byte	0x09
	.zero		1


	//   ....[23]....
        /*0288*/ 	.word	0x000008a0
        /*028c*/ 	.word	0x000000ff
        /*0290*/ 	.word	0x000000c8
        /*0294*/ 	.short	0x0100
        /*0296*/ 	.byte	0x09
	.zero		1


	//   ....[24]....
        /*0298*/ 	.word	0x000008b0
        /*029c*/ 	.word	0x000000ff
        /*02a0*/ 	.word	0x000000b0
        /*02a4*/ 	.short	0x0100
        /*02a6*/ 	.byte	0x09
	.zero		1


	//   ....[25]....
        /*02a8*/ 	.word	0x000008c0
        /*02ac*/ 	.word	0x000000ff
        /*02b0*/ 	.word	0x000000d0
        /*02b4*/ 	.short	0x0100
        /*02b6*/ 	.byte	0x09
	.zero		1


	//   ....[26]....
        /*02b8*/ 	.word	0x000008d0
        /*02bc*/ 	.word	0x000000ff
        /*02c0*/ 	.word	0x000000b8
        /*02c4*/ 	.short	0x0100
        /*02c6*/ 	.byte	0x09
	.zero		1


	//   ....[27]....
        /*02c8*/ 	.word	0x000008e0
        /*02cc*/ 	.word	0x000000ff
        /*02d0*/ 	.word	0x000000d8
        /*02d4*/ 	.short	0x0100
        /*02d6*/ 	.byte	0x09
	.zero		1


	//   ....[28]....
        /*02d8*/ 	.word	0x000009c0
        /*02dc*/ 	.word	0x000000ff
        /*02e0*/ 	.word	0x000000e0
        /*02e4*/ 	.short	0x0100
        /*02e6*/ 	.byte	0x08
	.zero		1


	//   ....[29]....
        /*02e8*/ 	.word	0x000009d0
        /*02ec*/ 	.word	0x000000ff
        /*02f0*/ 	.word	0x000000e8
        /*02f4*/ 	.short	0x0100
        /*02f6*/ 	.byte	0x08
	.zero		1


	//   ....[30]....
        /*02f8*/ 	.word	0x00000b00
        /*02fc*/ 	.word	0x000000ff
        /*0300*/ 	.word	0x000000f0
        /*0304*/ 	.short	0x0100
        /*0306*/ 	.byte	0x08
	.zero		1


	//   ....[31]....
        /*0308*/ 	.word	0x00000b10
        /*030c*/ 	.word	0x000000ff
        /*0310*/ 	.word	0x00000100
        /*0314*/ 	.short	0x0100
        /*0316*/ 	.byte	0x08
	.zero		1


	//   ....[32]....
        /*0318*/ 	.word	0x00000b20
        /*031c*/ 	.word	0x000000ff
        /*0320*/ 	.word	0x000000f8
        /*0324*/ 	.short	0x0100
        /*0326*/ 	.byte	0x08
	.zero		1


	//   ....[33]....
        /*0328*/ 	.word	0x00000b30
        /*032c*/ 	.word	0x000000ff
        /*0330*/ 	.word	0x00000108
        /*0334*/ 	.short	0x0100
        /*0336*/ 	.byte	0x08
	.zero		1


	//   ....[34]....
        /*0338*/ 	.word	0x00000c50
        /*033c*/ 	.word	0x000000ff
        /*0340*/ 	.word	0x00000110
        /*0344*/ 	.short	0x0100
        /*0346*/ 	.byte	0x09
	.zero		1


	//   ....[35]....
        /*0348*/ 	.word	0x00000c60
        /*034c*/ 	.word	0x000000ff
        /*0350*/ 	.word	0x00000120
        /*0354*/ 	.short	0x0100
        /*0356*/ 	.byte	0x09
	.zero		1


	//   ....[36]....
        /*0358*/ 	.word	0x00000c70
        /*035c*/ 	.word	0x000000ff
        /*0360*/ 	.word	0x00000118
        /*0364*/ 	.short	0x0100
        /*0366*/ 	.byte	0x09
	.zero		1


	//   ....[37]....
        /*0368*/ 	.word	0x00000c80
        /*036c*/ 	.word	0x000000ff
        /*0370*/ 	.word	0x00000128
        /*0374*/ 	.short	0x0100
        /*0376*/ 	.byte	0x09
	.zero		1


	//   ....[38]....
        /*0378*/ 	.word	0x00000d70
        /*037c*/ 	.word	0x000000ff
        /*0380*/ 	.word	0x00000130
        /*0384*/ 	.short	0x0100
        /*0386*/ 	.byte	0x08
	.zero		1


	//   ....[39]....
        /*0388*/ 	.word	0x00000d80
        /*038c*/ 	.word	0x000000ff
        /*0390*/ 	.word	0x00000140
        /*0394*/ 	.short	0x0100
        /*0396*/ 	.byte	0x08
	.zero		1


	//   ....[40]....
        /*0398*/ 	.word	0x00000d90
        /*039c*/ 	.word	0x000000ff
        /*03a0*/ 	.word	0x00000138
        /*03a4*/ 	.short	0x0100
        /*03a6*/ 	.byte	0x08
	.zero		1


	//   ....[41]....
        /*03a8*/ 	.word	0x00000da0
        /*03ac*/ 	.word	0x000000ff
        /*03b0*/ 	.word	0x00000148
        /*03b4*/ 	.short	0x0100
        /*03b6*/ 	.byte	0x08
	.zero		1


	//   ....[42]....
        /*03b8*/ 	.word	0x00000e90
        /*03bc*/ 	.word	0x000000ff
        /*03c0*/ 	.word	0x00000150
        /*03c4*/ 	.short	0x0100
        /*03c6*/ 	.byte	0x07
	.zero		1


	//   ....[43]....
        /*03c8*/ 	.word	0x000018a0
        /*03cc*/ 	.word	0x00000003
        /*03d0*/ 	.word	0x00000140
        /*03d4*/ 	.short	0x010a
        /*03d6*/ 	.byte	0xff
	.zero		1


	//   ....[44]....
        /*03d8*/ 	.word	0x000018d0
        /*03dc*/ 	.word	0x00000003
        /*03e0*/ 	.word	0x00000130
        /*03e4*/ 	.short	0x0101
        /*03e6*/ 	.byte	0xff
	.zero		1


	//   ....[45]....
        /*03e8*/ 	.word	0x000019d0
        /*03ec*/ 	.word	0x000000ff
        /*03f0*/ 	.word	0x00000050
        /*03f4*/ 	.short	0x010a
        /*03f6*/ 	.byte	0x08
	.zero		1


	//   ....[46]....
        /*03f8*/ 	.word	0x00001a90
        /*03fc*/ 	.word	0x000000ff
        /*0400*/ 	.word	0x00000050
        /*0404*/ 	.short	0x010a
        /*0406*/ 	.byte	0x21
	.zero		1


	//   ....[47]....
        /*0408*/ 	.word	0x00001c50
        /*040c*/ 	.word	0x000000ff
        /*0410*/ 	.word	0x00000050
        /*0414*/ 	.short	0x010a
        /*0416*/ 	.byte	0x08
	.zero		1


	//   ....[48]....
        /*0418*/ 	.word	0x00001d30
        /*041c*/ 	.word	0x000000ff
        /*0420*/ 	.word	0x000000e8
        /*0424*/ 	.short	0x0101
        /*0426*/ 	.byte	0x06
	.zero		1


	//   ....[49]....
        /*0428*/ 	.word	0x00001d50
        /*042c*/ 	.word	0x000000ff
        /*0430*/ 	.word	0x00000050
        /*0434*/ 	.short	0x010a
        /*0436*/ 	.byte	0x08
	.zero		1


	//   ....[50]....
        /*0438*/ 	.word	0x00001dd0
        /*043c*/ 	.word	0x000000ff
        /*0440*/ 	.word	0x00000050
        /*0444*/ 	.short	0x010a
        /*0446*/ 	.byte	0x11
	.zero		1


	//   ....[51]....
        /*0448*/ 	.word	0x00001f60
        /*044c*/ 	.word	0x000000ff
        /*0450*/ 	.word	0x00000050
        /*0454*/ 	.short	0x010a
        /*0456*/ 	.byte	0x08
	.zero		1


	//   ....[52]....
        /*0458*/ 	.word	0x000020a0
        /*045c*/ 	.word	0x00000002
        /*0460*/ 	.word	0x000000f0
        /*0464*/ 	.short	0x010a
        /*0466*/ 	.byte	0xff
	.zero		1


	//   ....[53]....
        /*0468*/ 	.word	0x00002160
        /*046c*/ 	.word	0x00000002
        /*0470*/ 	.word	0x00000000
        /*0474*/ 	.short	0x0101
        /*0476*/ 	.byte	0xff
	.zero		1


	//   ....[54]....
        /*0478*/ 	.word	0x000026c0
        /*047c*/ 	.word	0x000000ff
        /*0480*/ 	.word	0x00000000
        /*0484*/ 	.short	0x010a
        /*0486*/ 	.byte	0x04
	.zero		1


	//   ....[55]....
        /*0488*/ 	.word	0x00002750
        /*048c*/ 	.word	0x000000ff
        /*0490*/ 	.word	0x00000000
        /*0494*/ 	.short	0x010a
        /*0496*/ 	.byte	0x04
	.zero		1


	//   ....[56]....
        /*0498*/ 	.word	0x000027e0
        /*049c*/ 	.word	0x000000ff
        /*04a0*/ 	.word	0x00000000
        /*04a4*/ 	.short	0x010a
        /*04a6*/ 	.byte	0x04
	.zero		1


	//   ....[57]....
        /*04a8*/ 	.word	0x00002870
        /*04ac*/ 	.word	0x000000ff
        /*04b0*/ 	.word	0x00000000
        /*04b4*/ 	.short	0x010a
        /*04b6*/ 	.byte	0x04
	.zero		1


	//   ....[58]....
        /*04b8*/ 	.word	0x00002900
        /*04bc*/ 	.word	0x000000ff
        /*04c0*/ 	.word	0x00000000
        /*04c4*/ 	.short	0x010a
        /*04c6*/ 	.byte	0x04
	.zero		1


	//   ....[59]....
        /*04c8*/ 	.word	0x00002990
        /*04cc*/ 	.word	0x000000ff
        /*04d0*/ 	.word	0x00000000
        /*04d4*/ 	.short	0x010a
        /*04d6*/ 	.byte	0x04
	.zero		1


	//   ....[60]....
        /*04d8*/ 	.word	0x00002a20
        /*04dc*/ 	.word	0x000000ff
        /*04e0*/ 	.word	0x00000000
        /*04e4*/ 	.short	0x010a
        /*04e6*/ 	.byte	0x04
	.zero		1


	//   ....[61]....
        /*04e8*/ 	.word	0x00002ab0
        /*04ec*/ 	.word	0x000000ff
        /*04f0*/ 	.word	0x00000000
        /*04f4*/ 	.short	0x010a
        /*04f6*/ 	.byte	0x04
	.zero		1


	//   ....[62]....
        /*04f8*/ 	.word	0x00002b40
        /*04fc*/ 	.word	0x000000ff
        /*0500*/ 	.word	0x00000000
        /*0504*/ 	.short	0x010a
        /*0506*/ 	.byte	0x04
	.zero		1


	//   ....[63]....
        /*0508*/ 	.word	0x00002be0
        /*050c*/ 	.word	0x00000000
        /*0510*/ 	.word	0x00000000
        /*0514*/ 	.short	0x010a
        /*0516*/ 	.byte	0xff
	.zero		1


	//   ....[64]....
        /*0518*/ 	.word	0x00002d10
        /*051c*/ 	.word	0x00000000
        /*0520*/ 	.word	0x00000130
        /*0524*/ 	.short	0x010a
        /*0526*/ 	.byte	0xff
	.zero		1


	//   ....[65]....
        /*0528*/ 	.word	0x00002d80
        /*052c*/ 	.word	0x00000004
        /*0530*/ 	.word	0x00000000
        /*0534*/ 	.short	0x0101
        /*0536*/ 	.byte	0xff
	.zero		1


	//   ....[66]....
        /*0538*/ 	.word	0x00002da0
        /*053c*/ 	.word	0x000000ff
        /*0540*/ 	.word	0x00000100
        /*0544*/ 	.short	0x010a
        /*0546*/ 	.byte	0x05
	.zero		1


	//   ....[67]....
        /*0548*/ 	.word	0x00002ec0
        /*054c*/ 	.word	0x00000000
        /*0550*/ 	.word	0x000000f0
        /*0554*/ 	.short	0x010a
        /*0556*/ 	.byte	0xff
	.zero		1


	//   ....[68]....
        /*0558*/ 	.word	0x00002fc0
        /*055c*/ 	.word	0x00000000
        /*0560*/ 	.word	0x00000000
        /*0564*/ 	.short	0x0101
        /*0566*/ 	.byte	0xff
	.zero		1


	//   ....[69]....
        /*0568*/ 	.word	0x00003050
        /*056c*/ 	.word	0x000000ff
        /*0570*/ 	.word	0x00000100
        /*0574*/ 	.short	0x0106
        /*0576*/ 	.byte	0x05
	.zero		1


	//   ....[70]....
        /*0578*/ 	.word	0x00003070
        /*057c*/ 	.word	0x000000ff
        /*0580*/ 	.word	0x00000100
        /*0584*/ 	.short	0x010a
        /*0586*/ 	.byte	0x05
	.zero		1


	//   ....[71]....
        /*0588*/ 	.word	0x00003100
        /*058c*/ 	.word	0x000000ff
        /*0590*/ 	.word	0x00000100
        /*0594*/ 	.short	0x0106
        /*0596*/ 	.byte	0x04
	.zero		1


	//   ....[72]....
        /*0598*/ 	.word	0x00003140
        /*059c*/ 	.word	0x00000000
        /*05a0*/ 	.word	0x00000100
        /*05a4*/ 	.short	0x010a
        /*05a6*/ 	.byte	0xff
	.zero		1


	//   ....[73]....
        /*05a8*/ 	.word	0x00003380
        /*05ac*/ 	.word	0x000000ff
        /*05b0*/ 	.word	0x00000008
        /*05b4*/ 	.short	0x010a
        /*05b6*/ 	.byte	0x06
	.zero		1


	//   ....[74]....
        /*05b8*/ 	.word	0x000033a0
        /*05bc*/ 	.word	0x000000ff
        /*05c0*/ 	.word	0x00000008
        /*05c4*/ 	.short	0x010a
        /*05c6*/ 	.byte	0x06
	.zero		1


	//   ....[75]....
        /*05c8*/ 	.word	0x00003530
        /*05cc*/ 	.word	0x000000ff
        /*05d0*/ 	.word	0x00000008
        /*05d4*/ 	.short	0x010a
        /*05d6*/ 	.byte	0x06
	.zero		1


	//   ....[76]....
        /*05d8*/ 	.word	0x00003550
        /*05dc*/ 	.word	0x000000ff
        /*05e0*/ 	.word	0x00000008
        /*05e4*/ 	.short	0x010a
        /*05e6*/ 	.byte	0x06
	.zero		1


	//   ....[77]....
        /*05e8*/ 	.word	0x00003610
        /*05ec*/ 	.word	0x000000ff
        /*05f0*/ 	.word	0x00000000
        /*05f4*/ 	.short	0x0101
        /*05f6*/ 	.byte	0x07
	.zero		1


	//   ....[78]....
        /*05f8*/ 	.word	0x00003910
        /*05fc*/ 	.word	0x00000000
        /*0600*/ 	.word	0x000000f0
        /*0604*/ 	.short	0x010a
        /*0606*/ 	.byte	0xff
	.zero		1


	//   ....[79]....
        /*0608*/ 	.word	0x000039d0
        /*060c*/ 	.word	0x00000000
        /*0610*/ 	.word	0x00000000
        /*0614*/ 	.short	0x0101
        /*0616*/ 	.byte	0xff
	.zero		1


	//   ....[80]....
        /*0618*/ 	.word	0x00003a90
        /*061c*/ 	.word	0x000000ff
        /*0620*/ 	.word	0x00000000
        /*0624*/ 	.short	0x010a
        /*0626*/ 	.byte	0x06
	.zero		1


	//   ....[81]....
        /*0628*/ 	.word	0x00003aa0
        /*062c*/ 	.word	0x000000ff
        /*0630*/ 	.word	0x00000120
        /*0634*/ 	.short	0x010a
        /*0636*/ 	.byte	0x0a
	.zero		1


	//   ....[82]....
        /*0638*/ 	.word	0x00003b50
        /*063c*/ 	.word	0x000000ff
        /*0640*/ 	.word	0x00000000
        /*0644*/ 	.short	0x010a
        /*0646*/ 	.byte	0x09
	.zero		1


	//   ....[83]....
        /*0648*/ 	.word	0x00003c90
        /*064c*/ 	.word	0x000000ff
        /*0650*/ 	.word	0x00000000
        /*0654*/ 	.short	0x010a
        /*0656*/ 	.byte	0x06
	.zero		1


	//   ....[84]....
        /*0658*/ 	.word	0x00003ee0
        /*065c*/ 	.word	0x000000ff
        /*0660*/ 	.word	0x00000000
        /*0664*/ 	.short	0x010a
        /*0666*/ 	.byte	0x05
	.zero		1


	//   ....[85]....
        /*0668*/ 	.word	0x00003f80
        /*066c*/ 	.word	0x00000000
        /*0670*/ 	.word	0x00000000
        /*0674*/ 	.short	0x010a
        /*0676*/ 	.byte	0xff
	.zero		1


	//   ....[86]....
        /*0678*/ 	.word	0x00003fc0
        /*067c*/ 	.word	0x00000000
        /*0680*/ 	.word	0x00000000
        /*0684*/ 	.short	0x010a
        /*0686*/ 	.byte	0xff
	.zero		1


	//   ....[87]....
        /*0688*/ 	.word	0x00004030
        /*068c*/ 	.word	0x000000ff
        /*0690*/ 	.word	0x00000000
        /*0694*/ 	.short	0x0101
        /*0696*/ 	.byte	0x05
	.zero		1


	//   ....[88]....
        /*0698*/ 	.word	0x00004070
        /*069c*/ 	.word	0x000000ff
        /*06a0*/ 	.word	0x00000150
        /*06a4*/ 	.short	0x010a
        /*06a6*/ 	.byte	0x08
	.zero		1


	//   ....[89]....
        /*06a8*/ 	.word	0x000040c0
        /*06ac*/ 	.word	0x000000ff
        /*06b0*/ 	.word	0x00000000
        /*06b4*/ 	.short	0x0101
        /*06b6*/ 	.byte	0x05
	.zero		1


	//   ....[90]....
        /*06b8*/ 	.word	0x00004510
        /*06bc*/ 	.word	0x00000000
        /*06c0*/ 	.word	0x000000f0
        /*06c4*/ 	.short	0x010a
        /*06c6*/ 	.byte	0xff
	.zero		1


	//   ....[91]....
        /*06c8*/ 	.word	0x000045d0
        /*06cc*/ 	.word	0x00000000
        /*06d0*/ 	.word	0x00000000
        /*06d4*/ 	.short	0x0101
        /*06d6*/ 	.byte	0xff
	.zero		1


	//   ....[92]....
        /*06d8*/ 	.word	0x000048f0
        /*06dc*/ 	.word	0x000000ff
        /*06e0*/ 	.word	0x000000e8
        /*06e4*/ 	.short	0x010a
        /*06e6*/ 	.byte	0x07
	.zero		1


	//   ....[93]....
        /*06e8*/ 	.word	0x00004ae0
        /*06ec*/ 	.word	0x000000ff
        /*06f0*/ 	.word	0x000000c0
        /*06f4*/ 	.short	0x010a
        /*06f6*/ 	.byte	0x07
	.zero		1


	//   ....[94]....
        /*06f8*/ 	.word	0x00004c50
        /*06fc*/ 	.word	0x000000ff
        /*0700*/ 	.word	0x000000a0
        /*0704*/ 	.short	0x010b
        /*0706*/ 	.byte	0x07
	.zero		1


	//   ....[95]....
        /*0708*/ 	.word	0x00004c60
        /*070c*/ 	.word	0x000000ff
        /*0710*/ 	.word	0x00000000
        /*0714*/ 	.short	0x0101
        /*0716*/ 	.byte	0x08
	.zero		1


	//   ....[96]....
        /*0718*/ 	.word	0x00004c80
        /*071c*/ 	.word	0x000000ff
        /*0720*/ 	.word	0x000000c8
        /*0724*/ 	.short	0x010a
        /*0726*/ 	.byte	0x07
	.zero		1


	//   ....[97]....
        /*0728*/ 	.word	0x00004de0
        /*072c*/ 	.word	0x000000ff
        /*0730*/ 	.word	0x000000a8
        /*0734*/ 	.short	0x010b
        /*0736*/ 	.byte	0x07
	.zero		1


	//   ....[98]....
        /*0738*/ 	.word	0x00004df0
        /*073c*/ 	.word	0x000000ff
        /*0740*/ 	.word	0x00000000
        /*0744*/ 	.short	0x0101
        /*0746*/ 	.byte	0x08
	.zero		1


	//   ....[99]....
        /*0748*/ 	.word	0x00004e00
        /*074c*/ 	.word	0x000000ff
        /*0750*/ 	.word	0x000000d0
        /*0754*/ 	.short	0x010a
        /*0756*/ 	.byte	0x07
	.zero		1


	//   ....[100]....
        /*0758*/ 	.word	0x00004fa0
        /*075c*/ 	.word	0x000000ff
        /*0760*/ 	.word	0x000000b0
        /*0764*/ 	.short	0x010b
        /*0766*/ 	.byte	0x07
	.zero		1


	//   ....[101]....
        /*0768*/ 	.word	0x00005010
        /*076c*/ 	.word	0x000000ff
        /*0770*/ 	.word	0x00000000
        /*0774*/ 	.short	0x0101
        /*0776*/ 	.byte	0x08
	.zero		1


	//   ....[102]....
        /*0778*/ 	.word	0x00005040
        /*077c*/ 	.word	0x000000ff
        /*0780*/ 	.word	0x000000d8
        /*0784*/ 	.short	0x010a
        /*0786*/ 	.byte	0x07
	.zero		1


	//   ....[103]....
        /*0788*/ 	.word	0x00005250
        /*078c*/ 	.word	0x000000ff
        /*0790*/ 	.word	0x000000b8
        /*0794*/ 	.short	0x010b
        /*0796*/ 	.byte	0x07
	.zero		1


	//   ....[104]....
        /*0798*/ 	.word	0x00005270
        /*079c*/ 	.word	0x000000ff
        /*07a0*/ 	.word	0x00000000
        /*07a4*/ 	.short	0x0101
        /*07a6*/ 	.byte	0x0d
	.zero		1


	//   ....[105]....
        /*07a8*/ 	.word	0x000052a0
        /*07ac*/ 	.word	0x000000ff
        /*07b0*/ 	.word	0x000000c0
        /*07b4*/ 	.short	0x010a
        /*07b6*/ 	.byte	0x07
	.zero		1


	//   ....[106]....
        /*07b8*/ 	.word	0x000052c0
        /*07bc*/ 	.word	0x000000ff
        /*07c0*/ 	.word	0x000000c8
        /*07c4*/ 	.short	0x010a
        /*07c6*/ 	.byte	0x07
	.zero		1


	//   ....[107]....
        /*07c8*/ 	.word	0x000052e0
        /*07cc*/ 	.word	0x000000ff
        /*07d0*/ 	.word	0x000000d0
        /*07d4*/ 	.short	0x010a
        /*07d6*/ 	.byte	0x07
	.zero		1


	//   ....[108]....
        /*07d8*/ 	.word	0x00005320
        /*07dc*/ 	.word	0x00000000
        /*07e0*/ 	.word	0x000000d8
        /*07e4*/ 	.short	0x010a
        /*07e6*/ 	.byte	0xff
	.zero		1


	//   ....[109]....
        /*07e8*/ 	.word	0x00005680
        /*07ec*/ 	.word	0x00000000
        /*07f0*/ 	.word	0x000000f0
        /*07f4*/ 	.short	0x010a
        /*07f6*/ 	.byte	0xff
	.zero		1


	//   ....[110]....
        /*07f8*/ 	.word	0x00005790
        /*07fc*/ 	.word	0x00000000
        /*0800*/ 	.word	0x00000000
        /*0804*/ 	.short	0x0101
        /*0806*/ 	.byte	0xff
	.zero		1


	//   ....[111]....
        /*0808*/ 	.word	0x00006240
        /*080c*/ 	.word	0x000000ff
        /*0810*/ 	.word	0x000000a0
        /*0814*/ 	.short	0x010a
        /*0816*/ 	.byte	0x30
	.zero		1


	//   ....[112]....
        /*0818*/ 	.word	0x00006320
        /*081c*/ 	.word	0x000000b7
        /*0820*/ 	.word	0x00000110
        /*0824*/ 	.short	0x010a
        /*0826*/ 	.byte	0xff
	.zero		1


	//   ....[113]....
        /*0828*/ 	.word	0x000064e0
        /*082c*/ 	.word	0x000000ff
        /*0830*/ 	.word	0x000000a0
        /*0834*/ 	.short	0x010a
        /*0836*/ 	.byte	0x30
	.zero		1


	//   ....[114]....
        /*0838*/ 	.word	0x00006610
        /*083c*/ 	.word	0x000000b7
        /*0840*/ 	.word	0x00000110
        /*0844*/ 	.short	0x010a
        /*0846*/ 	.byte	0xff
	.zero		1


	//   ....[115]....
        /*0848*/ 	.word	0x00007820
        /*084c*/ 	.word	0x00000000
        /*0850*/ 	.word	0x00000000
        /*0854*/ 	.short	0x0101
        /*0856*/ 	.byte	0xff
	.zero		1


	//   ....[116]....
        /*0858*/ 	.word	0x00007830
        /*085c*/ 	.word	0x00000003
        /*0860*/ 	.word	0x000000a0
        /*0864*/ 	.short	0x010a
        /*0866*/ 	.byte	0xff
	.zero		1


	//   ....[117]....
        /*0868*/ 	.word	0x00007910
        /*086c*/ 	.word	0x00000003
        /*0870*/ 	.word	0x000000a0
        /*0874*/ 	.short	0x010a
        /*0876*/ 	.byte	0xff
	.zero		1


	//   ....[118]....
        /*0878*/ 	.word	0x00008c40
        /*087c*/ 	.word	0x00000055
        /*0880*/ 	.word	0x00000000
        /*0884*/ 	.short	0x0101
        /*0886*/ 	.byte	0xff
	.zero		1


	//   ....[119]....
        /*0888*/ 	.word	0x00008c60
        /*088c*/ 	.word	0x00000000
        /*0890*/ 	.word	0x000000a0
        /*0894*/ 	.short	0x010a
        /*0896*/ 	.byte	0xff
	.zero		1


	//   ....[120]....
        /*0898*/ 	.word	0x00008d30
        /*089c*/ 	.word	0x00000000
        /*08a0*/ 	.word	0x000000a0
        /*08a4*/ 	.short	0x010a
        /*08a6*/ 	.byte	0xff
	.zero		1


	//   ....[121]....
        /*08a8*/ 	.word	0x0000a060
        /*08ac*/ 	.word	0x00000054
        /*08b0*/ 	.word	0x00000000
        /*08b4*/ 	.short	0x0101
        /*08b6*/ 	.byte	0xff
	.zero		1


	//   ....[122]....
        /*08b8*/ 	.word	0x0000a080
        /*08bc*/ 	.word	0x00000003
        /*08c0*/ 	.word	0x000000a0
        /*08c4*/ 	.short	0x010a
        /*08c6*/ 	.byte	0xff
	.zero		1


	//   ....[123]....
        /*08c8*/ 	.word	0x0000a150
        /*08cc*/ 	.word	0x00000003
        /*08d0*/ 	.word	0x000000a0
        /*08d4*/ 	.short	0x010a
        /*08d6*/ 	.byte	0xff
	.zero		1


	//   ....[124]....
        /*08d8*/ 	.word	0x0000a5e0
        /*08dc*/ 	.word	0x000000b7
        /*08e0*/ 	.word	0x00000000
        /*08e4*/ 	.short	0x0101
        /*08e6*/ 	.byte	0xff
	.zero		1


	//   ....[125]....
        /*08e8*/ 	.word	0x0000b4c0
        /*08ec*/ 	.word	0x00000000
        /*08f0*/ 	.word	0x00000000
        /*08f4*/ 	.short	0x0101
        /*08f6*/ 	.byte	0xff
	.zero		1


	//   ....[126]....
        /*08f8*/ 	.word	0x0000b730
        /*08fc*/ 	.word	0x000000ff
        /*0900*/ 	.word	0x00000000
        /*0904*/ 	.short	0x0101
        /*0906*/ 	.byte	0x04
	.zero		1


	//   ....[127]....
        /*0908*/ 	.word	0x0000b750
        /*090c*/ 	.word	0x00000003
        /*0910*/ 	.word	0x00000140
        /*0914*/ 	.short	0x010a
        /*0916*/ 	.byte	0xff
	.zero		1


	//   ....[128]....
        /*0918*/ 	.word	0x0000b7b0
        /*091c*/ 	.word	0x00000002
        /*0920*/ 	.word	0x00000050
        /*0924*/ 	.short	0x010a
        /*0926*/ 	.byte	0xff
	.zero		1


	//   ....[129]....
        /*0928*/ 	.word	0x0000b810
        /*092c*/ 	.word	0x00000002
        /*0930*/ 	.word	0x00000050
        /*0934*/ 	.short	0x010a
        /*0936*/ 	.byte	0xff
	.zero		1


	//   ....[130]....
        /*0938*/ 	.word	0x0000b860
        /*093c*/ 	.word	0x00000002
        /*0940*/ 	.word	0x000000f0
        /*0944*/ 	.short	0x010a
        /*0946*/ 	.byte	0xff
	.zero		1


	//   ....[131]....
        /*0948*/ 	.word	0x0000b8c0
        /*094c*/ 	.word	0x00000000
        /*0950*/ 	.word	0x00000000
        /*0954*/ 	.short	0x010a
        /*0956*/ 	.byte	0xff
	.zero		1


	//   ....[132]....
        /*0958*/ 	.word	0x0000b920
        /*095c*/ 	.word	0x00000000
        /*0960*/ 	.word	0x00000000
        /*0964*/ 	.short	0x010a
        /*0966*/ 	.byte	0xff
	.zero		1


	//   ....[133]....
        /*0968*/ 	.word	0x0000b980
        /*096c*/ 	.word	0x00000000
        /*0970*/ 	.word	0x00000000
        /*0974*/ 	.short	0x010a
        /*0976*/ 	.byte	0xff
	.zero		1


	//   ....[134]....
        /*0978*/ 	.word	0x0000b9e0
        /*097c*/ 	.word	0x00000000
        /*0980*/ 	.word	0x00000000
        /*0984*/ 	.short	0x010a
        /*0986*/ 	.byte	0xff
	.zero		1


	//   ....[135]....
        /*0988*/ 	.word	0x0000ba40
        /*098c*/ 	.word	0x00000000
        /*0990*/ 	.word	0x00000000
        /*0994*/ 	.short	0x010a
        /*0996*/ 	.byte	0xff
	.zero		1


	//   ....[136]....
        /*0998*/ 	.word	0x0000baa0
        /*099c*/ 	.word	0x00000000
        /*09a0*/ 	.word	0x00000000
        /*09a4*/ 	.short	0x010a
        /*09a6*/ 	.byte	0xff
	.zero		1


	//   ....[137]....
        /*09a8*/ 	.word	0x0000bb00
        /*09ac*/ 	.word	0x00000000
        /*09b0*/ 	.word	0x00000000
        /*09b4*/ 	.short	0x010a
        /*09b6*/ 	.byte	0xff
	.zero		1


	//   ....[138]....
        /*09b8*/ 	.word	0x0000bb60
        /*09bc*/ 	.word	0x00000000
        /*09c0*/ 	.word	0x00000000
        /*09c4*/ 	.short	0x010a
        /*09c6*/ 	.byte	0xff
	.zero		1


	//   ....[139]....
        /*09c8*/ 	.word	0x0000bbc0
        /*09cc*/ 	.word	0x00000000
        /*09d0*/ 	.word	0x00000000
        /*09d4*/ 	.short	0x010a
        /*09d6*/ 	.byte	0xff
	.zero		1


	//   ....[140]....
        /*09d8*/ 	.word	0x0000bc10
        /*09dc*/ 	.word	0x00000000
        /*09e0*/ 	.word	0x00000130
        /*09e4*/ 	.short	0x010a
        /*09e6*/ 	.byte	0xff
	.zero		1


	//   ....[141]....
        /*09e8*/ 	.word	0x0000bc70
        /*09ec*/ 	.word	0x00000000
        /*09f0*/ 	.word	0x00000100
        /*09f4*/ 	.short	0x010a
        /*09f6*/ 	.byte	0xff
	.zero		1


	//   ....[142]....
        /*09f8*/ 	.word	0x0000bcc0
        /*09fc*/ 	.word	0x00000000
        /*0a00*/ 	.word	0x000000f0
        /*0a04*/ 	.short	0x010a
        /*0a06*/ 	.byte	0xff
	.zero		1


	//   ....[143]....
        /*0a08*/ 	.word	0x0000bd20
        /*0a0c*/ 	.word	0x00000000
        /*0a10*/ 	.word	0x00000100
        /*0a14*/ 	.short	0x010a
        /*0a16*/ 	.byte	0xff
	.zero		1


	//   ....[144]....
        /*0a18*/ 	.word	0x0000bd80
        /*0a1c*/ 	.word	0x00000004
        /*0a20*/ 	.word	0x00000008
        /*0a24*/ 	.short	0x010a
        /*0a26*/ 	.byte	0xff
	.zero		1


	//   ....[145]....
        /*0a28*/ 	.word	0x0000be60
        /*0a2c*/ 	.word	0x00000002
        /*0a30*/ 	.word	0x00000008
        /*0a34*/ 	.short	0x010a
        /*0a36*/ 	.byte	0xff
	.zero		1


	//   ....[146]....
        /*0a38*/ 	.word	0x0000beb0
        /*0a3c*/ 	.word	0x00000000
        /*0a40*/ 	.word	0x000000f0
        /*0a44*/ 	.short	0x010a
        /*0a46*/ 	.byte	0xff
	.zero		1


	//   ....[147]....
        /*0a48*/ 	.word	0x0000bf10
        /*0a4c*/ 	.word	0x00000000
        /*0a50*/ 	.word	0x00000120
        /*0a54*/ 	.short	0x010a
        /*0a56*/ 	.byte	0xff
	.zero		1


	//   ....[148]....
        /*0a58*/ 	.word	0x0000bf70
        /*0a5c*/ 	.word	0x00000000
        /*0a60*/ 	.word	0x00000000
        /*0a64*/ 	.short	0x010a
        /*0a66*/ 	.byte	0xff
	.zero		1


	//   ....[149]....
        /*0a68*/ 	.word	0x0000bfd0
        /*0a6c*/ 	.word	0x00000000
        /*0a70*/ 	.word	0x00000000
        /*0a74*/ 	.short	0x010a
        /*0a76*/ 	.byte	0xff
	.zero		1


	//   ....[150]....
        /*0a78*/ 	.word	0x0000c030
        /*0a7c*/ 	.word	0x00000000
        /*0a80*/ 	.word	0x00000150
        /*0a84*/ 	.short	0x010a
        /*0a86*/ 	.byte	0xff
	.zero		1


	//   ....[151]....
        /*0a88*/ 	.word	0x0000c080
        /*0a8c*/ 	.word	0x00000000
        /*0a90*/ 	.word	0x000000f0
        /*0a94*/ 	.short	0x010a
        /*0a96*/ 	.byte	0xff
	.zero		1


	//   ....[152]....
        /*0a98*/ 	.word	0x0000c0e0
        /*0a9c*/ 	.word	0x00000000
        /*0aa0*/ 	.word	0x000000e8
        /*0aa4*/ 	.short	0x010a
        /*0aa6*/ 	.byte	0xff
	.zero		1


	//   ....[153]....
        /*0aa8*/ 	.word	0x0000c140
        /*0aac*/ 	.word	0x00000003
        /*0ab0*/ 	.word	0x000000c0
        /*0ab4*/ 	.short	0x010a
        /*0ab6*/ 	.byte	0xff
	.zero		1


	//   ....[154]....
        /*0ab8*/ 	.word	0x0000c1a0
        /*0abc*/ 	.word	0x00000003
        /*0ac0*/ 	.word	0x000000c8
        /*0ac4*/ 	.short	0x010a
        /*0ac6*/ 	.byte	0xff
	.zero		1


	//   ....[155]....
        /*0ac8*/ 	.word	0x0000c200
        /*0acc*/ 	.word	0x00000003
        /*0ad0*/ 	.word	0x000000d0
        /*0ad4*/ 	.short	0x010a
        /*0ad6*/ 	.byte	0xff
	.zero		1


	//   ....[156]....
        /*0ad8*/ 	.word	0x0000c260
        /*0adc*/ 	.word	0x00000003
        /*0ae0*/ 	.word	0x000000d8
        /*0ae4*/ 	.short	0x010a
        /*0ae6*/ 	.byte	0xff
	.zero		1


	//   ....[157]....
        /*0ae8*/ 	.word	0x0000c2c0
        /*0aec*/ 	.word	0x00000000
        /*0af0*/ 	.word	0x000000c0
        /*0af4*/ 	.short	0x010a
        /*0af6*/ 	.byte	0xff
	.zero		1


	//   ....[158]....
        /*0af8*/ 	.word	0x0000c320
        /*0afc*/ 	.word	0x00000000
        /*0b00*/ 	.word	0x000000c8
        /*0b04*/ 	.short	0x010a
        /*0b06*/ 	.byte	0xff
	.zero		1


	//   ....[159]....
        /*0b08*/ 	.word	0x0000c380
        /*0b0c*/ 	.word	0x00000000
        /*0b10*/ 	.word	0x000000d0
        /*0b14*/ 	.short	0x010a
        /*0b16*/ 	.byte	0xff
	.zero		1


	//   ....[160]....
        /*0b18*/ 	.word	0x0000c3d0
        /*0b1c*/ 	.word	0x00000000
        /*0b20*/ 	.word	0x000000f0
        /*0b24*/ 	.short	0x010a
        /*0b26*/ 	.byte	0xff
	.zero		1


	//   ....[161]....
        /*0b28*/ 	.word	0x0000c430
        /*0b2c*/ 	.word	0x00000002
        /*0b30*/ 	.word	0x000000a0
        /*0b34*/ 	.short	0x010a
        /*0b36*/ 	.byte	0xff
	.zero		1


	//   ....[162]....
        /*0b38*/ 	.word	0x0000c480
        /*0b3c*/ 	.word	0x000000b7
        /*0b40*/ 	.word	0x00000110
        /*0b44*/ 	.short	0x010a
        /*0b46*/ 	.byte	0xff
	.zero		1


	//   ....[163]....
        /*0b48*/ 	.word	0x0000c4d0
        /*0b4c*/ 	.word	0x00000003
        /*0b50*/ 	.word	0x000000a0
        /*0b54*/ 	.short	0x010a
        /*0b56*/ 	.byte	0xff
	.zero		1


	//   ....[164]....
        /*0b58*/ 	.word	0x0000c520
        /*0b5c*/ 	.word	0x00000000
        /*0b60*/ 	.word	0x000000a0
        /*0b64*/ 	.short	0x010a
        /*0b66*/ 	.byte	0xff
	.zero		1


	//   ....[165]....
        /*0b68*/ 	.word	0x0000c570
        /*0b6c*/ 	.word	0x00000003
        /*0b70*/ 	.word	0x000000a0
        /*0b74*/ 	.short	0x010a
        /*0b76*/ 	.byte	0xff
	.zero		1


	//----- nvinfo : EIATTR_NUM_MBARRIERS
	.align		4
.L_47:
        /*0b78*/ 	.byte	0x03, 0x38
        /*0b7a*/ 	.short	0x002b


	//----- nvinfo : EIATTR_EXIT_INSTR_OFFSETS
	.align		4
        /*0b7c*/ 	.byte	0x04, 0x1c
        /*0b7e*/ 	.short	(.L_49 - .L_48)


	//   ....[0]....
.L_48:
        /*0b80*/ 	.word	0x00002c10


	//   ....[1]....
        /*0b84*/ 	.word	0x00003110


	//   ....[2]....
        /*0b88*/ 	.word	0x00003170


	//   ....[3]....
        /*0b8c*/ 	.word	0x000042f0


	//   ....[4]....
        /*0b90*/ 	.word	0x00005350


	//   ....[5]....
        /*0b94*/ 	.word	0x00005390


	//   ....[6]....
        /*0b98*/ 	.word	0x0000b620


	//   ....[7]....
        /*0b9c*/ 	.word	0x0000b6a0


	//   ....[8]....
        /*0ba0*/ 	.word	0x0000b6d0


	//   ....[9]....
        /*0ba4*/ 	.word	0x0000b740


	//----- nvinfo : EIATTR_MAX_THREADS
	.align		4
.L_49:
        /*0ba8*/ 	.byte	0x04, 0x05
        /*0baa*/ 	.short	(.L_51 - .L_50)
.L_50:
        /*0bac*/ 	.word	0x00000100
        /*0bb0*/ 	.word	0x00000001
        /*0bb4*/ 	.word	0x00000001


	//----- nvinfo : EIATTR_CRS_STACK_SIZE
	.align		4
.L_51:
        /*0bb8*/ 	.byte	0x04, 0x1e
        /*0bba*/ 	.short	(.L_53 - .L_52)
.L_52:
        /*0bbc*/ 	.word	0x00000000


	//----- nvinfo : EIATTR_CBANK_PARAM_SIZE
	.align		4
.L_53:
        /*0bc0*/ 	.byte	0x03, 0x19
        /*0bc2*/ 	.short	0x0800


	//----- nvinfo : EIATTR_PARAM_CBANK
	.align		4
        /*0bc4*/ 	.byte	0x04, 0x0a
        /*0bc6*/ 	.short	(.L_55 - .L_54)
	.align		4
.L_54:
        /*0bc8*/ 	.word	index@(.nv.constant0._ZN7cutlass13device_kernelINS_4gemm6kernel13GemmUniversalIN4cute5tupleIJiiiiEEENS1_10collective13CollectiveMmaINS1_35MainloopSm100TmaUmmaWarpSpecializedILi10ELi2ELi2ENS5_IJNS4_1CILi2EEENSA_ILi1EEESC_EEEEENS5_IJNSA_ILi256EEESF_NSA_ILi32EEEEEENS_10bfloat16_tENS5_IJlSC_lEEESI_SJ_NS4_8TiledMMAINS4_8MMA_AtomIJNS4_26SM100_MMA_F16BF16_2x1SM_SSISI_SI_fLi256ELi256ELNS4_4UMMA5MajorE0ELSO_0ELNSN_7ScaleInE0ELSP_0EEEEEENS4_6LayoutINS5_IJSC_SC_SC_EEENS5_IJNSA_ILi0EEESU_SU_EEEEENS5_IJNS4_10UnderscoreESX_SX_EEEEENS4_18SM100_TMA_2SM_LOADENS4_14ComposedLayoutINS4_7SwizzleILi2ELi4ELi3EEENS4_18smem_ptr_flag_bitsILi16EEENSS_INS5_IJNSA_ILi8EEESG_EEENS5_IJSG_SC_EEEEEEEvNS4_8identityES10_S1A_vS1B_EENS_8epilogue10collective18CollectiveEpilogueINS1D_23Sm100TmaWarpSpecializedILi4ELi2ELi64ELb1ELb0EEEJNS5_IJNSA_ILi128EEESF_SG_EEENS5_IJNSS_IS1I_SC_EENSS_INSA_ILi64EEESC_EEEEESI_SJ_SI_SJ_NS1D_6fusion15FusionCallbacksIS1H_NS1O_17LinearCombinationISI_fSI_fLNS_15FloatRoundStyleE2EEES1J_S1N_JEEENS4_5SM1004TMEM4LOAD26SM100_TMEM_LOAD_32dp32b64xENS4_13SM90_TMA_LOADENS11_INS12_ILi3ELi4ELi3EEES15_NSS_INS5_IJS16_S1L_EEENS5_IJS1L_SC_EEEEEEENS4_39AutoVectorizingCopyWithAssumedAlignmentILi128EEENS4_14SM90_TMA_STOREES23_S25_S25_EEEvvEEEEvNT_6ParamsE)
        /*0bcc*/ 	.short	0x0380
        /*0bce*/ 	.short	0x0800


	//----- nvinfo : EIATTR_SW_WAR
	.align		4
.L_55:
        /*0bd0*/ 	.byte	0x04, 0x36
        /*0bd2*/ 	.short	(.L_57 - .L_56)
.L_56:
        /*0bd4*/ 	.word	0x00000008
.L_57:


//--------------------- .nv.callgraph             --------------------------
	.section	.nv.callgraph,"",@"SHT_CUDA_CALLGRAPH"
	.align	4
	.sectionentsize	8
	.align		4
        /*0000*/ 	.word	0x00000000
	.align		4
        /*0004*/ 	.word	0xffffffff
	.align		4
        /*0008*/ 	.word	index@(_ZN7cutlass13device_kernelINS_4gemm6kernel13GemmUniversalIN4cute5tupleIJiiiiEEENS1_10collective13CollectiveMmaINS1_35MainloopSm100TmaUmmaWarpSpecializedILi10ELi2ELi2ENS5_IJNS4_1CILi2EEENSA_ILi1EEESC_EEEEENS5_IJNSA_ILi256EEESF_NSA_ILi32EEEEEENS_10bfloat16_tENS5_IJlSC_lEEESI_SJ_NS4_8TiledMMAINS4_8MMA_AtomIJNS4_26SM100_MMA_F16BF16_2x1SM_SSISI_SI_fLi256ELi256ELNS4_4UMMA5MajorE0ELSO_0ELNSN_7ScaleInE0ELSP_0EEEEEENS4_6LayoutINS5_IJSC_SC_SC_EEENS5_IJNSA_ILi0EEESU_SU_EEEEENS5_IJNS4_10UnderscoreESX_SX_EEEEENS4_18SM100_TMA_2SM_LOADENS4_14ComposedLayoutINS4_7SwizzleILi2ELi4ELi3EEENS4_18smem_ptr_flag_bitsILi16EEENSS_INS5_IJNSA_ILi8EEESG_EEENS5_IJSG_SC_EEEEEEEvNS4_8identityES10_S1A_vS1B_EENS_8epilogue10collective18CollectiveEpilogueINS1D_23Sm100TmaWarpSpecializedILi4ELi2ELi64ELb1ELb0EEEJNS5_IJNSA_ILi128EEESF_SG_EEENS5_IJNSS_IS1I_SC_EENSS_INSA_ILi64EEESC_EEEEESI_SJ_SI_SJ_NS1D_6fusion15FusionCallbacksIS1H_NS1O_17LinearCombinationISI_fSI_fLNS_15FloatRoundStyleE2EEES1J_S1N_JEEENS4_5SM1004TMEM4LOAD26SM100_TMEM_LOAD_32dp32b64xENS4_13SM90_TMA_LOADENS11_INS12_ILi3ELi4ELi3EEES15_NSS_INS5_IJS16_S1L_EEENS5_IJS1L_SC_EEEEEEENS4_39AutoVectorizingCopyWithAssumedAlignmentILi128EEENS4_14SM90_TMA_STOREES23_S25_S25_EEEvvEEEEvNT_6ParamsE)
	.align		4
        /*000c*/ 	.word	index@(__assertfail)
	.align		4
        /*0010*/ 	.word	0x00000000
	.align		4
        /*0014*/ 	.word	0xfffffffe
	.align		4
        /*0018*/ 	.word	0x00000000
	.align		4
        /*001c*/ 	.word	0xfffffffd
	.align		4
        /*0020*/ 	.word	0x00000000
	.align		4
        /*0024*/ 	.word	0xfffffffc


//--------------------- .nv.constant4             --------------------------
	.section	.nv.constant4,"a",@progbits
	.align	8
	.align		8
.nv.constant4:
        /*0000*/ 	.dword	__assertfail
	.align		8
        /*0008*/ 	.dword	__unnamed_1
	.align		8
        /*0010*/ 	.dword	__unnamed_2
	.align		8
        /*0018*/ 	.dword	_ZN40_INTERNAL_a7dd1c10_4_k_cu_234d4118_139484cuda3std3__45__cpo5beginE
	.align		8
        /*0020*/ 	.dword	_ZN40_INTERNAL_a7dd1c10_4_k_cu_234d4118_139484cuda3std3__45__cpo3endE
	.align		8
        /*0028*/ 	.dword	_ZN40_INTERNAL_a7dd1c10_4_k_cu_234d4118_139484cuda3std3__45__cpo6cbeginE
	.align		8
        /*0030*/ 	.dword	_ZN40_INTERNAL_a7dd1c10_4_k_cu_234d4118_139484cuda3std3__45__cpo4cendE
	.align		8
        /*0038*/ 	.dword	_ZN40_INTERNAL_a7dd1c10_4_k_cu_234d4118_139484cuda3std3__442_GLOBAL__N__a7dd1c10_4_k_cu_234d4118_139486ignoreE
	.align		8
        /*0040*/ 	.dword	_ZN40_INTERNAL_a7dd1c10_4_k_cu_234d4118_139484cuda3std3__419piecewise_constructE
	.align		8
        /*0048*/ 	.dword	_ZN40_INTERNAL_a7dd1c10_4_k_cu_234d4118_139484cuda3std3__48in_placeE
	.align		8
        /*0050*/ 	.dword	_ZN40_INTERNAL_a7dd1c10_4_k_cu_234d4118_139484cuda3std6ranges3__45__cpo4swapE
	.align		8
        /*0058*/ 	.dword	_ZN40_INTERNAL_a7dd1c10_4_k_cu_234d4118_139484cuda3std6ranges3__45__cpo9iter_moveE
	.align		8
        /*0060*/ 	.dword	_ZN40_INTERNAL_a7dd1c10_4_k_cu_234d4118_139484cute7productE
	.align		8
        /*0068*/ 	.dword	_ZN40_INTERNAL_a7dd1c10_4_k_cu_234d4118_139484cute1_E
	.align		8
        /*0070*/ 	.dword	$str$25
	.align		8
        /*0078*/ 	.dword	$str$26
	.align		8
        /*0080*/ 	.dword	$str$27
	.align		8
        /*0088*/ 	.dword	$str$28


//--------------------- .text._ZN7cutlass13device_kernelINS_4gemm6kernel13GemmUniversalIN4cute5tupleIJiiiiEEENS1_10collective13CollectiveMmaINS1_35MainloopSm100TmaUmmaWarpSpecializedILi10ELi2ELi2ENS5_IJNS4_1CILi2EEENSA_ILi1EEESC_EEEEENS5_IJNSA_ILi256EEESF_NSA_ILi32EEEEEENS_10bfloat16_tENS5_IJlSC_lEEESI_SJ_NS4_8TiledMMAINS4_8MMA_AtomIJNS4_26SM100_MMA_F16BF16_2x1SM_SSISI_SI_fLi256ELi256ELNS4_4UMMA5MajorE0ELSO_0ELNSN_7ScaleInE0ELSP_0EEEEEENS4_6LayoutINS5_IJSC_SC_SC_EEENS5_IJNSA_ILi0EEESU_SU_EEEEENS5_IJNS4_10UnderscoreESX_SX_EEEEENS4_18SM100_TMA_2SM_LOADENS4_14ComposedLayoutINS4_7SwizzleILi2ELi4ELi3EEENS4_18smem_ptr_flag_bitsILi16EEENSS_INS5_IJNSA_ILi8EEESG_EEENS5_IJSG_SC_EEEEEEEvNS4_8identityES10_S1A_vS1B_EENS_8epilogue10collective18CollectiveEpilogueINS1D_23Sm100TmaWarpSpecializedILi4ELi2ELi64ELb1ELb0EEEJNS5_IJNSA_ILi128EEESF_SG_EEENS5_IJNSS_IS1I_SC_EENSS_INSA_ILi64EEESC_EEEEESI_SJ_SI_SJ_NS1D_6fusion15FusionCallbacksIS1H_NS1O_17LinearCombinationISI_fSI_fLNS_15FloatRoundStyleE2EEES1J_S1N_JEEENS4_5SM1004TMEM4LOAD26SM100_TMEM_LOAD_32dp32b64xENS4_13SM90_TMA_LOADENS11_INS12_ILi3ELi4ELi3EEES15_NSS_INS5_IJS16_S1L_EEENS5_IJS1L_SC_EEEEEEENS4_39AutoVectorizingCopyWithAssumedAlignmentILi128EEENS4_14SM90_TMA_STOREES23_S25_S25_EEEvvEEEEvNT_6ParamsE --------------------------
	.section	.text._ZN7cutlass13device_kernelINS_4gemm6kernel13GemmUniversalIN4cute5tupleIJiiiiEEENS1_10collective13CollectiveMmaINS1_35MainloopSm100TmaUmmaWarpSpecializedILi10ELi2ELi2ENS5_IJNS4_1CILi2EEENSA_ILi1EEESC_EEEEENS5_IJNSA_ILi256EEESF_NSA_ILi32EEEEEENS_10bfloat16_tENS5_IJlSC_lEEESI_SJ_NS4_8TiledMMAINS4_8MMA_AtomIJNS4_26SM100_MMA_F16BF16_2x1SM_SSISI_SI_fLi256ELi256ELNS4_4UMMA5MajorE0ELSO_0ELNSN_7ScaleInE0ELSP_0EEEEEENS4_6LayoutINS5_IJSC_SC_SC_EEENS5_IJNSA_ILi0EEESU_SU_EEEEENS5_IJNS4_10UnderscoreESX_SX_EEEEENS4_18SM100_TMA_2SM_LOADENS4_14ComposedLayoutINS4_7SwizzleILi2ELi4ELi3EEENS4_18smem_ptr_flag_bitsILi16EEENSS_INS5_IJNSA_ILi8EEESG_EEENS5_IJSG_SC_EEEEEEEvNS4_8identityES10_S1A_vS1B_EENS_8epilogue10collective18CollectiveEpilogueINS1D_23Sm100TmaWarpSpecializedILi4ELi2ELi64ELb1ELb0EEEJNS5_IJNSA_ILi128EEESF_SG_EEENS5_IJNSS_IS1I_SC_EENSS_INSA_ILi64EEESC_EEEEESI_SJ_SI_SJ_NS1D_6fusion15FusionCallbacksIS1H_NS1O_17LinearCombinationISI_fSI_fLNS_15FloatRoundStyleE2EEES1J_S1N_JEEENS4_5SM1004TMEM4LOAD26SM100_TMEM_LOAD_32dp32b64xENS4_13SM90_TMA_LOADENS11_INS12_ILi3ELi4ELi3EEES15_NSS_INS5_IJS16_S1L_EEENS5_IJS1L_SC_EEEEEEENS4_39AutoVectorizingCopyWithAssumedAlignmentILi128EEENS4_14SM90_TMA_STOREES23_S25_S25_EEEvvEEEEvNT_6ParamsE,"ax",@progbits
	.align	128
.text._ZN7cutlass13device_kernelINS_4gemm6kernel13GemmUniversalIN4cute5tupleIJiiiiEEENS1_10collective13CollectiveMmaINS1_35MainloopSm100TmaUmmaWarpSpecializedILi10ELi2ELi2ENS5_IJNS4_1CILi2EEENSA_ILi1EEESC_EEEEENS5_IJNSA_ILi256EEESF_NSA_ILi32EEEEEENS_10bfloat16_tENS5_IJlSC_lEEESI_SJ_NS4_8TiledMMAINS4_8MMA_AtomIJNS4_26SM100_MMA_F16BF16_2x1SM_SSISI_SI_fLi256ELi256ELNS4_4UMMA5MajorE0ELSO_0ELNSN_7ScaleInE0ELSP_0EEEEEENS4_6LayoutINS5_IJSC_SC_SC_EEENS5_IJNSA_ILi0EEESU_SU_EEEEENS5_IJNS4_10UnderscoreESX_SX_EEEEENS4_18SM100_TMA_2SM_LOADENS4_14ComposedLayoutINS4_7SwizzleILi2ELi4ELi3EEENS4_18smem_ptr_flag_bitsILi16EEENSS_INS5_IJNSA_ILi8EEESG_EEENS5_IJSG_SC_EEEEEEEvNS4_8identityES10_S1A_vS1B_EENS_8epilogue10collective18CollectiveEpilogueINS1D_23Sm100TmaWarpSpecializedILi4ELi2ELi64ELb1ELb0EEEJNS5_IJNSA_ILi128EEESF_SG_EEENS5_IJNSS_IS1I_SC_EENSS_INSA_ILi64EEESC_EEEEESI_SJ_SI_SJ_NS1D_6fusion15FusionCallbacksIS1H_NS1O_17LinearCombinationISI_fSI_fLNS_15FloatRoundStyleE2EEES1J_S1N_JEEENS4_5SM1004TMEM4LOAD26SM100_TMEM_LOAD_32dp32b64xENS4_13SM90_TMA_LOADENS11_INS12_ILi3ELi4ELi3EEES15_NSS_INS5_IJS16_S1L_EEENS5_IJS1L_SC_EEEEEEENS4_39AutoVectorizingCopyWithAssumedAlignmentILi128EEENS4_14SM90_TMA_STOREES23_S25_S25_EEEvvEEEEvNT_6ParamsE:
        .type           _ZN7cutlass13device_kernelINS_4gemm6kernel13GemmUniversalIN4cute5tupleIJiiiiEEENS1_10collective13CollectiveMmaINS1_35MainloopSm100TmaUmmaWarpSpecializedILi10ELi2ELi2ENS5_IJNS4_1CILi2EEENSA_ILi1EEESC_EEEEENS5_IJNSA_ILi256EEESF_NSA_ILi32EEEEEENS_10bfloat16_tENS5_IJlSC_lEEESI_SJ_NS4_8TiledMMAINS4_8MMA_AtomIJNS4_26SM100_MMA_F16BF16_2x1SM_SSISI_SI_fLi256ELi256ELNS4_4UMMA5MajorE0ELSO_0ELNSN_7ScaleInE0ELSP_0EEEEEENS4_6LayoutINS5_IJSC_SC_SC_EEENS5_IJNSA_ILi0EEESU_SU_EEEEENS5_IJNS4_10UnderscoreESX_SX_EEEEENS4_18SM100_TMA_2SM_LOADENS4_14ComposedLayoutINS4_7SwizzleILi2ELi4ELi3EEENS4_18smem_ptr_flag_bitsILi16EEENSS_INS5_IJNSA_ILi8EEESG_EEENS5_IJSG_SC_EEEEEEEvNS4_8identityES10_S1A_vS1B_EENS_8epilogue10collective18CollectiveEpilogueINS1D_23Sm100TmaWarpSpecializedILi4ELi2ELi64ELb1ELb0EEEJNS5_IJNSA_ILi128EEESF_SG_EEENS5_IJNSS_IS1I_SC_EENSS_INSA_ILi64EEESC_EEEEESI_SJ_SI_SJ_NS1D_6fusion15FusionCallbacksIS1H_NS1O_17LinearCombinationISI_fSI_fLNS_15FloatRoundStyleE2EEES1J_S1N_JEEENS4_5SM1004TMEM4LOAD26SM100_TMEM_LOAD_32dp32b64xENS4_13SM90_TMA_LOADENS11_INS12_ILi3ELi4ELi3EEES15_NSS_INS5_IJS16_S1L_EEENS5_IJS1L_SC_EEEEEEENS4_39AutoVectorizingCopyWithAssumedAlignmentILi128EEENS4_14SM90_TMA_STOREES23_S25_S25_EEEvvEEEEvNT_6ParamsE,@function
        .size           _ZN7cutlass13device_kernelINS_4gemm6kernel13GemmUniversalIN4cute5tupleIJiiiiEEENS1_10collective13CollectiveMmaINS1_35MainloopSm100TmaUmmaWarpSpecializedILi10ELi2ELi2ENS5_IJNS4_1CILi2EEENSA_ILi1EEESC_EEEEENS5_IJNSA_ILi256EEESF_NSA_ILi32EEEEEENS_10bfloat16_tENS5_IJlSC_lEEESI_SJ_NS4_8TiledMMAINS4_8MMA_AtomIJNS4_26SM100_MMA_F16BF16_2x1SM_SSISI_SI_fLi256ELi256ELNS4_4UMMA5MajorE0ELSO_0ELNSN_7ScaleInE0ELSP_0EEEEEENS4_6LayoutINS5_IJSC_SC_SC_EEENS5_IJNSA_ILi0EEESU_SU_EEEEENS5_IJNS4_10UnderscoreESX_SX_EEEEENS4_18SM100_TMA_2SM_LOADENS4_14ComposedLayoutINS4_7SwizzleILi2ELi4ELi3EEENS4_18smem_ptr_flag_bitsILi16EEENSS_INS5_IJNSA_ILi8EEESG_EEENS5_IJSG_SC_EEEEEEEvNS4_8identityES10_S1A_vS1B_EENS_8epilogue10collective18CollectiveEpilogueINS1D_23Sm100TmaWarpSpecializedILi4ELi2ELi64ELb1ELb0EEEJNS5_IJNSA_ILi128EEESF_SG_EEENS5_IJNSS_IS1I_SC_EENSS_INSA_ILi64EEESC_EEEEESI_SJ_SI_SJ_NS1D_6fusion15FusionCallbacksIS1H_NS1O_17LinearCombinationISI_fSI_fLNS_15FloatRoundStyleE2EEES1J_S1N_JEEENS4_5SM1004TMEM4LOAD26SM100_TMEM_LOAD_32dp32b64xENS4_13SM90_TMA_LOADENS11_INS12_ILi3ELi4ELi3EEES15_NSS_INS5_IJS16_S1L_EEENS5_IJS1L_SC_EEEEEEENS4_39AutoVectorizingCopyWithAssumedAlignmentILi128EEENS4_14SM90_TMA_STOREES23_S25_S25_EEEvvEEEEvNT_6ParamsE,(.L_x_210 - _ZN7cutlass13device_kernelINS_4gemm6kernel13GemmUniversalIN4cute5tupleIJiiiiEEENS1_10collective13CollectiveMmaINS1_35MainloopSm100TmaUmmaWarpSpecializedILi10ELi2ELi2ENS5_IJNS4_1CILi2EEENSA_ILi1EEESC_EEEEENS5_IJNSA_ILi256EEESF_NSA_ILi32EEEEEENS_10bfloat16_tENS5_IJlSC_lEEESI_SJ_NS4_8TiledMMAINS4_8MMA_AtomIJNS4_26SM100_MMA_F16BF16_2x1SM_SSISI_SI_fLi256ELi256ELNS4_4UMMA5MajorE0ELSO_0ELNSN_7ScaleInE0ELSP_0EEEEEENS4_6LayoutINS5_IJSC_SC_SC_EEENS5_IJNSA_ILi0EEESU_SU_EEEEENS5_IJNS4_10UnderscoreESX_SX_EEEEENS4_18SM100_TMA_2SM_LOADENS4_14ComposedLayoutINS4_7SwizzleILi2ELi4ELi3EEENS4_18smem_ptr_flag_bitsILi16EEENSS_INS5_IJNSA_ILi8EEESG_EEENS5_IJSG_SC_EEEEEEEvNS4_8identityES10_S1A_vS1B_EENS_8epilogue10collective18CollectiveEpilogueINS1D_23Sm100TmaWarpSpecializedILi4ELi2ELi64ELb1ELb0EEEJNS5_IJNSA_ILi128EEESF_SG_EEENS5_IJNSS_IS1I_SC_EENSS_INSA_ILi64EEESC_EEEEESI_SJ_SI_SJ_NS1D_6fusion15FusionCallbacksIS1H_NS1O_17LinearCombinationISI_fSI_fLNS_15FloatRoundStyleE2EEES1J_S1N_JEEENS4_5SM1004TMEM4LOAD26SM100_TMEM_LOAD_32dp32b64xENS4_13SM90_TMA_LOADENS11_INS12_ILi3ELi4ELi3EEES15_NSS_INS5_IJS16_S1L_EEENS5_IJS1L_SC_EEEEEEENS4_39AutoVectorizingCopyWithAssumedAlignmentILi128EEENS4_14SM90_TMA_STOREES23_S25_S25_EEEvvEEEEvNT_6ParamsE)
        .other          _ZN7cutlass13device_kernelINS_4gemm6kernel13GemmUniversalIN4cute5tupleIJiiiiEEENS1_10collective13CollectiveMmaINS1_35MainloopSm100TmaUmmaWarpSpecializedILi10ELi2ELi2ENS5_IJNS4_1CILi2EEENSA_ILi1EEESC_EEEEENS5_IJNSA_ILi256EEESF_NSA_ILi32EEEEEENS_10bfloat16_tENS5_IJlSC_lEEESI_SJ_NS4_8TiledMMAINS4_8MMA_AtomIJNS4_26SM100_MMA_F16BF16_2x1SM_SSISI_SI_fLi256ELi256ELNS4_4UMMA5MajorE0ELSO_0ELNSN_7ScaleInE0ELSP_0EEEEEENS4_6LayoutINS5_IJSC_SC_SC_EEENS5_IJNSA_ILi0EEESU_SU_EEEEENS5_IJNS4_10UnderscoreESX_SX_EEEEENS4_18SM100_TMA_2SM_LOADENS4_14ComposedLayoutINS4_7SwizzleILi2ELi4ELi3EEENS4_18smem_ptr_flag_bitsILi16EEENSS_INS5_IJNSA_ILi8EEESG_EEENS5_IJSG_SC_EEEEEEEvNS4_8identityES10_S1A_vS1B_EENS_8epilogue10collective18CollectiveEpilogueINS1D_23Sm100TmaWarpSpecializedILi4ELi2ELi64ELb1ELb0EEEJNS5_IJNSA_ILi128EEESF_SG_EEENS5_IJNSS_IS1I_SC_EENSS_INSA_ILi64EEESC_EEEEESI_SJ_SI_SJ_NS1D_6fusion15FusionCallbacksIS1H_NS1O_17LinearCombinationISI_fSI_fLNS_15FloatRoundStyleE2EEES1J_S1N_JEEENS4_5SM1004TMEM4LOAD26SM100_TMEM_LOAD_32dp32b64xENS4_13SM90_TMA_LOADENS11_INS12_ILi3ELi4ELi3EEES15_NSS_INS5_IJS16_S1L_EEENS5_IJS1L_SC_EEEEEEENS4_39AutoVectorizingCopyWithAssumedAlignmentILi128EEENS4_14SM90_TMA_STOREES23_S25_S25_EEEvvEEEEvNT_6ParamsE,@"STO_CUDA_ENTRY STV_DEFAULT"
_ZN7cutlass13device_kernelINS_4gemm6kernel13GemmUniversalIN4cute5tupleIJiiiiEEENS1_10collective13CollectiveMmaINS1_35MainloopSm100TmaUmmaWarpSpecializedILi10ELi2ELi2ENS5_IJNS4_1CILi2EEENSA_ILi1EEESC_EEEEENS5_IJNSA_ILi256EEESF_NSA_ILi32EEEEEENS_10bfloat16_tENS5_IJlSC_lEEESI_SJ_NS4_8TiledMMAINS4_8MMA_AtomIJNS4_26SM100_MMA_F16BF16_2x1SM_SSISI_SI_fLi256ELi256ELNS4_4UMMA5MajorE0ELSO_0ELNSN_7ScaleInE0ELSP_0EEEEEENS4_6LayoutINS5_IJSC_SC_SC_EEENS5_IJNSA_ILi0EEESU_SU_EEEEENS5_IJNS4_10UnderscoreESX_SX_EEEEENS4_18SM100_TMA_2SM_LOADENS4_14ComposedLayoutINS4_7SwizzleILi2ELi4ELi3EEENS4_18smem_ptr_flag_bitsILi16EEENSS_INS5_IJNSA_ILi8EEESG_EEENS5_IJSG_SC_EEEEEEEvNS4_8identityES10_S1A_vS1B_EENS_8epilogue10collective18CollectiveEpilogueINS1D_23Sm100TmaWarpSpecializedILi4ELi2ELi64ELb1ELb0EEEJNS5_IJNSA_ILi128EEESF_SG_EEENS5_IJNSS_IS1I_SC_EENSS_INSA_ILi64EEESC_EEEEESI_SJ_SI_SJ_NS1D_6fusion15FusionCallbacksIS1H_NS1O_17LinearCombinationISI_fSI_fLNS_15FloatRoundStyleE2EEES1J_S1N_JEEENS4_5SM1004TMEM4LOAD26SM100_TMEM_LOAD_32dp32b64xENS4_13SM90_TMA_LOADENS11_INS12_ILi3ELi4ELi3EEES15_NSS_INS5_IJS16_S1L_EEENS5_IJS1L_SC_EEEEEEENS4_39AutoVectorizingCopyWithAssumedAlignmentILi128EEENS4_14SM90_TMA_STOREES23_S25_S25_EEEvvEEEEvNT_6ParamsE:
[----:B------:R-:W1:Y:S01]  /*0000*/  LDC R1, c[0x0][0x37c] ;  /* 0x0000df00ff017b82 */ /* 0x000e620000000800 */
[----:B------:R-:W2:Y:S01]  /*0010*/  S2R R170, SR_TID.X ;  /* 0x0000000000aa7919 */ /* 0x000ea20000002100 */
[----:B------:R-:W3:Y:S06]  /*0020*/  LDCU.64 UR6, c[0x0][0x890] ;  /* 0x00011200ff0677ac */ /* 0x000eec0008000a00 */
[----:B------:R-:W4:Y:S01]  /*0030*/  S2UR UR37, SR_CgaCtaId ;  /* 0x00000000002579c3 */ /* 0x000f220000008800 */
[----:B------:R-:W-:Y:S02]  /*0040*/  PRMT R155, RZ, 0x7610, R155 ;  /* 0x00007610ff9b7816 */ /* 0x000fe4000000009b */
[----:B------:R-:W-:Y:S01]  /*0050*/  ELECT P1, URZ, PT ;  /* 0x0000000000ff782f */ /* 0x000fe20003820000 */
[----:B------:R-:W1:Y:S01]  /*0060*/  LDCU.64 UR46, c[0x0][0x358] ;  /* 0x00006b00ff2e77ac */ /* 0x000e620008000a00 */
[----:B---3--:R-:W-:-:S04]  /*0070*/  UISETP.NE.U32.AND UP0, UPT, UR6, URZ, UPT ;  /* 0x000000ff0600728c */ /* 0x008fc8000bf05070 */
[----:B------:R-:W-:Y:S02]  /*0080*/  UISETP.NE.AND.EX UP0, UPT, UR7, URZ, UPT, UP0 ;  /* 0x000000ff0700728c */ /* 0x000fe4000bf05300 */
[----:B----4-:R-:W-:Y:S02]  /*0090*/  ULOP3.LUT UR5, UR37, 0x1, URZ, 0xc0, !UPT ;  /* 0x0000000125057892 */ /* 0x010fe4000f8ec0ff */
[----:B------:R-:W-:Y:S01]  /*00a0*/  ULOP3.LUT UR4, UR37, 0x1, URZ, 0x3c, !UPT ;  /* 0x0000000125047892 */ /* 0x000fe2000f8e3cff */
[----:B--2---:R-:W-:-:S05]  /*00b0*/  SHF.R.U32.HI R162, RZ, 0x5, R170 ;  /* 0x00000005ffa27819 */ /* 0x004fca00000116aa */
[----:B------:R-:W2:Y:S02]  /*00c0*/  SHFL.IDX PT, R0, R162, RZ, 0x1f ;  /* 0x00001fffa2007589 */ /* 0x000ea400000e0000 */
[----:B--2---:R-:W-:Y:S01]  /*00d0*/  R2UR UR10, R0 ;  /* 0x00000000000a72ca */ /* 0x004fe200000e0000 */
[----:B-1----:R-:W-:-:S14]  /*00e0*/  BRA.U UP0, `(.L_x_0) ;  /* 0x00000001002c7547 */ /* 0x002fdc000b800000 */
[----:B------:R-:W1:Y:S02]  /*00f0*/  LDCU.64 UR8, c[0x0][0x888] ;  /* 0x00011100ff0877ac */ /* 0x000e640008000a00 */
[----:B-1----:R-:W-:-:S04]  /*0100*/  UISETP.NE.U32.AND UP0, UPT, UR8, URZ, UPT ;  /* 0x000000ff0800728c */ /* 0x002fc8000bf05070 */
[----:B------:R-:W-:-:S09]  /*0110*/  UISETP.NE.AND.EX UP0, UPT, UR9, URZ, UPT, UP0 ;  /* 0x000000ff0900728c */ /* 0x000fd2000bf05300 */
[----:B------:R-:W-:Y:S05]  /*0120*/  BRA.U !UP0, `(.L_x_1) ;  /* 0x0000000108107547 */ /* 0x000fea000b800000 */
[----:B------:R-:W1:Y:S02]  /*0130*/  LDC.64 R2, c[0x0][0x888] ;  /* 0x00022200ff027b82 */ /* 0x000e640000000a00 */
[----:B-1----:R1:W5:Y:S01]  /*0140*/  LDG.E R81, desc[UR46][R2.64] ;  /* 0x0000002e02517981 */ /* 0x002362000c1e1900 */
[----:B------:R-:W-:Y:S01]  /*0150*/  HFMA2 R155, -RZ, RZ, 0, 5.9604644775390625e-08 ;  /* 0x00000001ff9b7431 */ /* 0x000fe200000001ff */
[----:B------:R-:W-:Y:S05]  /*0160*/  BRA `(.L_x_0) ;  /* 0x00000000000c7947 */ /* 0x000fea0003800000 */
.L_x_1:
[----:B------:R-:W1:Y:S01]  /*0170*/  LDCU UR8, c[0x0][0x880] ;  /* 0x00011000ff0877ac */ /* 0x000e620008000800 */
[----:B------:R-:W-:Y:S01]  /*0180*/  HFMA2 R155, -RZ, RZ, 0, 5.9604644775390625e-08 ;  /* 0x00000001ff9b7431 */ /* 0x000fe200000001ff */
[----:B-1----:R-:W-:-:S07]  /*0190*/  MOV R81, UR8 ;  /* 0x0000000800517c02 */ /* 0x002fce0008000f00 */
.L_x_0:
[----:B------:R-:W2:Y:S02]  /*01a0*/  LDCU.64 UR8, c[0x0][0x8b0] ;  /* 0x00011600ff0877ac */ /* 0x000ea40008000a00 */
[----:B--2---:R-:W-:-:S04]  /*01b0*/  UISETP.NE.U32.AND UP0, UPT, UR8, URZ, UPT ;  /* 0x000000ff0800728c */ /* 0x004fc8000bf05070 */
[----:B------:R-:W-:-:S09]  /*01c0*/  UISETP.NE.AND.EX UP0, UPT, UR9, URZ, UPT, UP0 ;  /* 0x000000ff0900728c */ /* 0x000fd2000bf05300 */
[----:B------:R-:W-:Y:S05]  /*01d0*/  BRA.U UP0, `(.L_x_2) ;  /* 0x0000000100247547 */ /* 0x000fea000b800000 */
[----:B------:R-:W2:Y:S02]  /*01e0*/  LDCU.64 UR8, c[0x0][0x8a8] ;  /* 0x00011500ff0877ac */ /* 0x000ea40008000a00 */
[----:B--2---:R-:W-:-:S04]  /*01f0*/  UISETP.NE.U32.AND UP0, UPT, UR8, URZ, UPT ;  /* 0x000000ff0800728c */ /* 0x004fc8000bf05070 */
[----:B------:R-:W-:-:S09]  /*0200*/  UISETP.NE.AND.EX UP0, UPT, UR9, URZ, UPT, UP0 ;  /* 0x000000ff0900728c */ /* 0x000fd2000bf05300 */
[----:B------:R-:W-:Y:S05]  /*0210*/  BRA.U !UP0, `(.L_x_3) ;  /* 0x00000001080c7547 */ /* 0x000fea000b800000 */
[----:B------:R-:W2:Y:S02]  /*0220*/  LDC.64 R78, c[0x0][0x8a8] ;  /* 0x00022a00ff4e7b82 */ /* 0x000ea40000000a00 */
[----:B--2---:R2:W5:Y:S01]  /*0230*/  LDG.E R78, desc[UR46][R78.64] ;  /* 0x0000002e4e4e7981 */ /* 0x004562000c1e1900 */
[----:B------:R-:W-:Y:S05]  /*0240*/  BRA `(.L_x_2) ;  /* 0x0000000000087947 */ /* 0x000fea0003800000 */
.L_x_3:
[----:B------:R-:W2:Y:S02]  /*0250*/  LDCU UR8, c[0x0][0x8a0] ;  /* 0x00011400ff0877ac */ /* 0x000ea40008000800 */
[----:B--2---:R-:W-:Y:S02]  /*0260*/  MOV R78, UR8 ;  /* 0x00000008004e7c02 */ /* 0x004fe40008000f00 */
.L_x_2:
[----:B------:R-:W-:Y:S01]  /*0270*/  IMAD.U32 R0, RZ, RZ, UR10 ;  /* 0x0000000aff007e24 */ /* 0x000fe2000f8e00ff */
[----:B------:R-:W-:Y:S04]  /*0280*/  BSSY.RECONVERGENT B0, `(.L_x_4) ;  /* 0x000000c000007945 */ /* 0x000fe80003800200 */
[C---:B------:R-:W-:Y:S02]  /*0290*/  ISETP.NE.OR P2, PT, R0.reuse, 0x1, !P1 ;  /* 0x000000010000780c */ /* 0x040fe40004f45670 */
[----:B------:R-:W-:-:S11]  /*02a0*/  ISETP.NE.OR P0, PT, R0, 0x3, !P1 ;  /* 0x000000030000780c */ /* 0x000fd60004f05670 */
[----:B------:R-:W-:Y:S05]  /*02b0*/  @P2 BRA `(.L_x_5) ;  /* 0x0000000000202947 */ /* 0x000fea0003800000 */
[----:B------:R-:W3:Y:S02]  /*02c0*/  LDCU.64 UR8, c[0x0][0x348] ;  /* 0x00006900ff0877ac */ /* 0x000ee40008000a00 */
[----:B---3--:R-:W-:Y:S02]  /*02d0*/  UIADD3 UR12, UP1, UPT, UR8, 0x80, URZ ;  /* 0x00000080080c7890 */ /* 0x008fe4000ff3e0ff */
[----:B------:R-:W-:Y:S02]  /*02e0*/  UIADD3 UR8, UP0, UPT, UR8, 0x180, URZ ;  /* 0x0000018008087890 */ /* 0x000fe4000ff1e0ff */
[----:B------:R-:W-:Y:S02]  /*02f0*/  UIADD3.X UR13, UPT, UPT, URZ, UR9, URZ, UP1, !UPT ;  /* 0x00000009ff0d7290 */ /* 0x000fe40008ffe4ff */
[----:B------:R-:W-:-:S07]  /*0300*/  UIADD3.X UR9, UPT, UPT, URZ, UR9, URZ, UP0, !UPT ;  /* 0x00000009ff097290 */ /* 0x000fce00087fe4ff */
[----:B------:R3:W-:Y:S02]  /*0310*/  UTMACCTL.PF [UR12] ;  /* 0x000000000c0079b9 */ /* 0x0007e40008040000 */
[----:B------:R3:W-:Y:S02]  /*0320*/  UTMACCTL.PF [UR8] ;  /* 0x00000000080079b9 */ /* 0x0007e40008040000 */
[----:B---3--:R-:W-:Y:S01]  /*0330*/  NOP ;  /* 0x0000000000007918 */ /* 0x008fe20000000000 */
.L_x_5:
[----:B------:R-:W-:Y:S05]  /*0340*/  BSYNC.RECONVERGENT B0 ;  /* 0x0000000000007941 */ /* 0x000fea0003800200 */
.L_x_4:
[----:B------:R-:W-:Y:S04]  /*0350*/  BSSY.RECONVERGENT B0, `(.L_x_6) ;  /* 0x000000a000007945 */ /* 0x000fe80003800200 */
        /* <DEDUP_REMOVED lines=9> */
.L_x_7:
[----:B------:R-:W-:Y:S05]  /*03f0*/  BSYNC.RECONVERGENT B0 ;  /* 0x0000000000007941 */ /* 0x000fea0003800200 */
.L_x_6:
[----:B------:R-:W3:Y:S01]  /*0400*/  LDCU.64 UR8, c[0x0][0x888] ;  /* 0x00011100ff0877ac */ /* 0x000ee20008000a00 */
[----:B------:R-:W-:Y:S02]  /*0410*/  UISETP.EQ.U32.AND UP1, UPT, UR6, URZ, UPT ;  /* 0x000000ff0600728c */ /* 0x000fe4000bf22070 */
[----:B------:R-:W-:Y:S02]  /*0420*/  UPLOP3.LUT UP5, UPT, UPT, UPT, UPT, 0x80, 0x8 ;  /* 0x000000000008789c */ /* 0x000fe40003faf070 */
[----:B---3--:R-:W-:-:S04]  /*0430*/  UISETP.NE.U32.AND UP0, UPT, UR8, URZ, UPT ;  /* 0x000000ff0800728c */ /* 0x008fc8000bf05070 */
[----:B------:R-:W-:-:S04]  /*0440*/  UISETP.NE.AND.EX UP0, UPT, UR9, URZ, UPT, UP0 ;  /* 0x000000ff0900728c */ /* 0x000fc8000bf05300 */
[----:B------:R-:W-:-:S04]  /*0450*/  UISETP.EQ.OR.EX UP2, UPT, UR7, URZ, !UP0, UP1 ;  /* 0x000000ff0700728c */ /* 0x000fc8000c742710 */
[----:B------:R-:W-:-:S05]  /*0460*/  UP2UR UR50, UPR, URZ, 0x4 ;  /* 0x00000004ff327883 */ /* 0x000fca0008000000 */
[----:B------:R-:W-:Y:S07]  /*0470*/  BRA.U !UP2, `(.L_x_8) ;  /* 0x000000010a207547 */ /* 0x000fee000b800000 */
[----:B------:R-:W-:Y:S01]  /*0480*/  UISETP.NE.U32.AND UP2, UPT, UR6, URZ, UPT ;  /* 0x000000ff0600728c */ /* 0x000fe2000bf45070 */
[----:B-----5:R-:W-:Y:S01]  /*0490*/  FSETP.NEU.AND P0, PT, R81, RZ, PT ;  /* 0x000000ff5100720b */ /* 0x020fe20003f0d000 */
[----:B------:R-:W-:Y:S02]  /*04a0*/  USEL UR6, URZ, 0xffffffff, UP0 ;  /* 0xffffffffff067887 */ /* 0x000fe40008000000 */
[----:B------:R-:W-:-:S10]  /*04b0*/  UISETP.NE.AND.EX UP2, UPT, UR7, URZ, UPT, UP2 ;  /* 0x000000ff0700728c */ /* 0x000fd4000bf45320 */
[----:B------:R-:W-:Y:S01]  /*04c0*/  VOTEU.ANY UP1, P0 ;  /* 0x0000000000ff7886 */ /* 0x000fe20000020100 */
[----:B------:R-:W-:-:S04]  /*04d0*/  @!UP2 USEL UR6, URZ, 0xffffffff, UP1 ;  /* 0xffffffffff06a887 */ /* 0x000fc80008800000 */
[----:B------:R-:W-:-:S04]  /*04e0*/  ULOP3.LUT UR6, UR6, 0x1, URZ, 0xc0, !UPT ;  /* 0x0000000106067892 */ /* 0x000fc8000f8ec0ff */
[----:B------:R-:W-:-:S11]  /*04f0*/  UISETP.NE.U32.AND UP5, UPT, UR6, 0x1, UPT ;  /* 0x000000010600788c */ /* 0x000fd6000bfa5070 */
.L_x_8:
[----:B------:R-:W3:Y:S01]  /*0500*/  SHFL.IDX PT, R0, R162, RZ, 0x1f ;  /* 0x00001fffa2007589 */ /* 0x000ee200000e0000 */
[----:B------:R-:W-:-:S04]  /*0510*/  UISETP.NE.AND UP1, UPT, UR10, 0x2, UPT ;  /* 0x000000020a00788c */ /* 0x000fc8000bf25270 */
[----:B------:R-:W-:Y:S02]  /*0520*/  UISETP.EQ.AND UP2, UPT, UR5, URZ, !UP1 ;  /* 0x000000ff0500728c */ /* 0x000fe4000cf42270 */
[----:B------:R-:W-:-:S04]  /*0530*/  USEL UR6, URZ, 0x1, UP1 ;  /* 0x00000001ff067887 */ /* 0x000fc80008800000 */
[----:B------:R-:W-:Y:S02]  /*0540*/  PLOP3.LUT P5, PT, P1, PT, UP2, 0x80, 0x8 ;  /* 0x000000000008781c */ /* 0x000fe40000faf028 */
[----:B---3--:R-:W-:-:S13]  /*0550*/  ISETP.NE.AND P0, PT, R0, RZ, PT ;  /* 0x000000ff0000720c */ /* 0x008fda0003f05270 */
[----:B------:R-:W-:Y:S05]  /*0560*/  @P0 BRA `(.L_x_9) ;  /* 0x0000000000800947 */ /* 0x000fea0003800000 */
[----:B------:R-:W-:Y:S01]  /*0570*/  ELECT P0, URZ, PT ;  /* 0x0000000000ff782f */ /* 0x000fe20003800000 */
[----:B------:R-:W-:-:S12]  /*0580*/  BSSY.RECONVERGENT B0, `(.L_x_9) ;  /* 0x000001e000007945 */ /* 0x000fd80003800200 */
[----:B------:R-:W-:Y:S05]  /*0590*/  @!P0 BRA `(.L_x_10) ;  /* 0x0000000000708947 */ /* 0x000fea0003800000 */
[----:B------:R-:W-:Y:S01]  /*05a0*/  UMOV UR8, 0x400 ;  /* 0x0000040000087882 */ /* 0x000fe20000000000 */
[----:B------:R-:W-:Y:S01]  /*05b0*/  UMOV UR7, 0x1 ;  /* 0x0000000100077882 */ /* 0x000fe20000000000 */
[----:B------:R-:W-:Y:S02]  /*05c0*/  ULEA UR8, UR37, UR8, 0x18 ;  /* 0x0000000825087291 */ /* 0x000fe4000f8ec0ff */
[----:B------:R-:W-:-:S04]  /*05d0*/  UIADD3 UR12, UPT, UPT, -UR7, 0x100000, URZ ;  /* 0x00100000070c7890 */ /* 0x000fc8000fffe1ff */
[----:B------:R-:W-:Y:S02]  /*05e0*/  USHF.L.U32 UR13, UR12, 0xb, URZ ;  /* 0x0000000b0c0d7899 */ /* 0x000fe400080006ff */
[----:B------:R-:W-:Y:S01]  /*05f0*/  USHF.L.U32 UR12, UR12, 0x1, URZ ;  /* 0x000000010c0c7899 */ /* 0x000fe200080006ff */
[----:B------:R-:W3:Y:S11]  /*0600*/  FENCE.VIEW.ASYNC.S ;  /* 0x00000000000073c6 */ /* 0x000ef60000000000 */
[----:B---3--:R3:W4:Y:S01]  /*0610*/  SYNCS.EXCH.64 URZ, [UR8], UR12 ;  /* 0x0000000c08ff75b2 */ /* 0x0087220008000100 */
[----:B------:R3:W1:Y:S01]  /*0620*/  SYNCS.EXCH.64 URZ, [UR8+0x50], UR12 ;  /* 0x0000500c08ff75b2 */ /* 0x0006620008000100 */
        /* <DEDUP_REMOVED lines=17> */
[----:B------:R3:W1:Y:S02]  /*0740*/  SYNCS.EXCH.64 URZ, [UR8+0x98], UR12 ;  /* 0x0000980c08ff75b2 */ /* 0x0006640008000100 */
[----:B---3--:R-:W-:Y:S01]  /*0750*/  NOP ;  /* 0x0000000000007918 */ /* 0x008fe20000000000 */
.L_x_10:
[----:B------:R-:W-:Y:S05]  /*0760*/  BSYNC.RECONVERGENT B0 ;  /* 0x0000000000007941 */ /* 0x000fea0003800200 */
.L_x_9:
[----:B------:R-:W3:Y:S01]  /*0770*/  SHFL.IDX PT, R0, R162, RZ, 0x1f ;  /* 0x00001fffa2007589 */ /* 0x000ee200000e0000 */
[----:B------:R-:W-:Y:S01]  /*0780*/  NOP ;  /* 0x0000000000007918 */ /* 0x000fe20000000000 */
[----:B---3--:R-:W-:-:S13]  /*0790*/  ISETP.NE.AND P0, PT, R0, 0x1, PT ;  /* 0x000000010000780c */ /* 0x008fda0003f05270 */
[----:B------:R-:W-:Y:S05]  /*07a0*/  @P0 BRA `(.L_x_11) ;  /* 0x0000000000540947 */ /* 0x000fea0003800000 */
[----:B------:R-:W-:Y:S01]  /*07b0*/  UMOV UR9, 0x400 ;  /* 0x0000040000097882 */ /* 0x000fe20000000000 */
[----:B------:R-:W-:Y:S01]  /*07c0*/  UMOV UR8, 0x20 ;  /* 0x0000002000087882 */ /* 0x000fe20000000000 */
[----:B------:R-:W-:Y:S01]  /*07d0*/  UMOV UR7, 0x80 ;  /* 0x0000008000077882 */ /* 0x000fe20000000000 */
[----:B------:R-:W-:Y:S02]  /*07e0*/  ULEA UR9, UR37, UR9, 0x18 ;  /* 0x0000000925097291 */ /* 0x000fe4000f8ec0ff */
[----:B------:R-:W-:-:S04]  /*07f0*/  UIADD3 UR12, UPT, UPT, -UR8, 0x100000, URZ ;  /* 0x00100000080c7890 */ /* 0x000fc8000fffe1ff */
[----:B------:R-:W-:Y:S02]  /*0800*/  USHF.L.U32 UR13, UR12, 0xb, URZ ;  /* 0x0000000b0c0d7899 */ /* 0x000fe400080006ff */
[----:B------:R-:W-:Y:S02]  /*0810*/  USHF.L.U32 UR12, UR12, 0x1, URZ ;  /* 0x000000010c0c7899 */ /* 0x000fe400080006ff */
[----:B------:R-:W-:-:S04]  /*0820*/  UIADD3 UR14, UPT, UPT, -UR7, 0x100000, URZ ;  /* 0x00100000070e7890 */ /* 0x000fc8000fffe1ff */
[----:B------:R-:W-:Y:S02]  /*0830*/  USHF.L.U32 UR15, UR14, 0xb, URZ ;  /* 0x0000000b0e0f7899 */ /* 0x000fe400080006ff */
[----:B------:R-:W-:Y:S01]  /*0840*/  USHF.L.U32 UR14, UR14, 0x1, URZ ;  /* 0x000000010e0e7899 */ /* 0x000fe200080006ff */
[----:B------:R-:W-:Y:S01]  /*0850*/  ELECT P0, URZ, PT ;  /* 0x0000000000ff782f */ /* 0x000fe20003800000 */
[----:B------:R-:W3:Y:S02]  /*0860*/  FENCE.VIEW.ASYNC.S ;  /* 0x00000000000073c6 */ /* 0x000ee40000000000 */
[----:B---3--:R3:W1:Y:S08]  /*0870*/  SYNCS.EXCH.64 URZ, [UR9+0xa0], UR12 ;  /* 0x0000a00c09ff75b2 */ /* 0x0086700008000100 */
[----:B------:R3:W1:Y:S01]  /*0880*/  SYNCS.EXCH.64 URZ, [UR9+0xc0], UR14 ;  /* 0x0000c00e09ff75b2 */ /* 0x0006620008000100 */
[----:B------:R3:W1:Y:S01]  /*0890*/  SYNCS.EXCH.64 URZ, [UR9+0xa8], UR12 ;  /* 0x0000a80c09ff75b2 */ /* 0x0006620008000100 */
[----:B------:R3:W1:Y:S01]  /*08a0*/  SYNCS.EXCH.64 URZ, [UR9+0xc8], UR14 ;  /* 0x0000c80e09ff75b2 */ /* 0x0006620008000100 */
[----:B------:R3:W1:Y:S01]  /*08b0*/  SYNCS.EXCH.64 URZ, [UR9+0xb0], UR12 ;  /* 0x0000b00c09ff75b2 */ /* 0x0006620008000100 */
[----:B------:R3:W1:Y:S01]  /*08c0*/  SYNCS.EXCH.64 URZ, [UR9+0xd0], UR14 ;  /* 0x0000d00e09ff75b2 */ /* 0x0006620008000100 */
[----:B------:R3:W1:Y:S01]  /*08d0*/  SYNCS.EXCH.64 URZ, [UR9+0xb8], UR12 ;  /* 0x0000b80c09ff75b2 */ /* 0x0006620008000100 */
[----:B------:R3:W1:Y:S01]  /*08e0*/  SYNCS.EXCH.64 URZ, [UR9+0xd8], UR14 ;  /* 0x0000d80e09ff75b2 */ /* 0x0006620008000100 */
[----:B------:R-:W-:Y:S01]  /*08f0*/  NOP ;  /* 0x0000000000007918 */ /* 0x000fe20000000000 */
.L_x_11:
[----:B------:R-:W2:Y:S01]  /*0900*/  SHFL.IDX PT, R0, R162, RZ, 0x1f ;  /* 0x00001fffa2007589 */ /* 0x000ea200000e0000 */
[----:B------:R-:W-:Y:S01]  /*0910*/  NOP ;  /* 0x0000000000007918 */ /* 0x000fe20000000000 */
[----:B--2---:R-:W-:-:S13]  /*0920*/  ISETP.NE.AND P0, PT, R0, 0x3, PT ;  /* 0x000000030000780c */ /* 0x004fda0003f05270 */
[----:B------:R-:W-:Y:S05]  /*0930*/  @P0 BRA `(.L_x_12) ;  /* 0x00000000002c0947 */ /* 0x000fea0003800000 */
[----:B------:R-:W-:Y:S01]  /*0940*/  UMOV UR8, 0x400 ;  /* 0x0000040000087882 */ /* 0x000fe20000000000 */
[----:B------:R-:W-:Y:S01]  /*0950*/  UMOV UR7, 0x20 ;  /* 0x0000002000077882 */ /* 0x000fe20000000000 */
[----:B------:R-:W-:Y:S02]  /*0960*/  ULEA UR8, UR37, UR8, 0x18 ;  /* 0x0000000825087291 */ /* 0x000fe4000f8ec0ff */
[----:B---3--:R-:W-:-:S04]  /*0970*/  UIADD3 UR12, UPT, UPT, -UR7, 0x100000, URZ ;  /* 0x00100000070c7890 */ /* 0x008fc8000fffe1ff */
[----:B------:R-:W-:Y:S02]  /*0980*/  USHF.L.U32 UR13, UR12, 0xb, URZ ;  /* 0x0000000b0c0d7899 */ /* 0x000fe400080006ff */
[----:B------:R-:W-:Y:S01]  /*0990*/  USHF.L.U32 UR12, UR12, 0x1, URZ ;  /* 0x000000010c0c7899 */ /* 0x000fe200080006ff */
[----:B------:R-:W-:Y:S01]  /*09a0*/  ELECT P0, URZ, PT ;  /* 0x0000000000ff782f */ /* 0x000fe20003800000 */
[----:B------:R-:W2:Y:S10]  /*09b0*/  FENCE.VIEW.ASYNC.S ;  /* 0x00000000000073c6 */ /* 0x000eb40000000000 */
[----:B--2---:R2:W3:Y:S01]  /*09c0*/  SYNCS.EXCH.64 URZ, [UR8+0xe0], UR12 ;  /* 0x0000e00c08ff75b2 */ /* 0x0044e20008000100 */
[----:B------:R2:W1:Y:S01]  /*09d0*/  SYNCS.EXCH.64 URZ, [UR8+0xe8], UR12 ;  /* 0x0000e80c08ff75b2 */ /* 0x0004620008000100 */
[----:B------:R-:W-:Y:S01]  /*09e0*/  NOP ;  /* 0x0000000000007918 */ /* 0x000fe20000000000 */
.L_x_12:
[----:B------:R-:W4:Y:S01]  /*09f0*/  SHFL.IDX PT, R0, R162, RZ, 0x1f ;  /* 0x00001fffa2007589 */ /* 0x000f2200000e0000 */
[----:B------:R-:W-:Y:S01]  /*0a00*/  NOP ;  /* 0x0000000000007918 */ /* 0x000fe20000000000 */
[----:B----4-:R-:W-:-:S13]  /*0a10*/  ISETP.NE.AND P0, PT, R0, 0x4, PT ;  /* 0x000000040000780c */ /* 0x010fda0003f05270 */
[----:B------:R-:W-:Y:S05]  /*0a20*/  @P0 BRA `(.L_x_13) ;  /* 0x0000000000480947 */ /* 0x000fea0003800000 */
[----:B---3--:R-:W-:Y:S01]  /*0a30*/  UMOV UR9, 0x1e0 ;  /* 0x000001e000097882 */ /* 0x008fe20000000000 */
[----:B--2---:R-:W-:Y:S01]  /*0a40*/  UMOV UR8, 0x400 ;  /* 0x0000040000087882 */ /* 0x004fe20000000000 */
[----:B------:R-:W-:Y:S01]  /*0a50*/  USEL UR9, UR9, 0x1a0, UP5 ;  /* 0x000001a009097887 */ /* 0x000fe2000a800000 */
        /* <DEDUP_REMOVED lines=9> */
[----:B------:R-:W2:Y:S02]  /*0af0*/  FENCE.VIEW.ASYNC.S ;  /* 0x00000000000073c6 */ /* 0x000ea40000000000 */
[----:B--2---:R4:W2:Y:S08]  /*0b00*/  SYNCS.EXCH.64 URZ, [UR8+0xf0], UR12 ;  /* 0x0000f00c08ff75b2 */ /* 0x0048b00008000100 */
[----:B------:R4:W3:Y:S01]  /*0b10*/  SYNCS.EXCH.64 URZ, [UR8+0x100], UR14 ;  /* 0x0001000e08ff75b2 */ /* 0x0008e20008000100 */
[----:B------:R4:W1:Y:S01]  /*0b20*/  SYNCS.EXCH.64 URZ, [UR8+0xf8], UR12 ;  /* 0x0000f80c08ff75b2 */ /* 0x0008620008000100 */
[----:B------:R4:W1:Y:S02]  /*0b30*/  SYNCS.EXCH.64 URZ, [UR8+0x108], UR14 ;  /* 0x0001080e08ff75b2 */ /* 0x0008640008000100 */
[----:B----4-:R-:W-:Y:S01]  /*0b40*/  NOP ;  /* 0x0000000000007918 */ /* 0x010fe20000000000 */
.L_x_13:
[----:B------:R-:W4:Y:S01]  /*0b50*/  SHFL.IDX PT, R0, R162, RZ, 0x1f ;  /* 0x00001fffa2007589 */ /* 0x000f2200000e0000 */
[----:B------:R-:W-:Y:S01]  /*0b60*/  NOP ;  /* 0x0000000000007918 */ /* 0x000fe20000000000 */
[----:B----4-:R-:W-:-:S13]  /*0b70*/  ISETP.NE.AND P0, PT, R0, 0x5, PT ;  /* 0x000000050000780c */ /* 0x010fda0003f05270 */
[----:B------:R-:W-:Y:S05]  /*0b80*/  @P0 BRA `(.L_x_14) ;  /* 0x0000000000440947 */ /* 0x000fea0003800000 */
[----:B---3--:R-:W-:Y:S01]  /*0b90*/  UMOV UR9, 0x400 ;  /* 0x0000040000097882 */ /* 0x008fe20000000000 */
[----:B--2---:R-:W-:Y:S01]  /*0ba0*/  UMOV UR8, 0x1 ;  /* 0x0000000100087882 */ /* 0x004fe20000000000 */
        /* <DEDUP_REMOVED lines=15> */
.L_x_14:
[----:B------:R-:W4:Y:S01]  /*0ca0*/  SHFL.IDX PT, R0, R162, RZ, 0x1f ;  /* 0x00001fffa2007589 */ /* 0x000f2200000e0000 */
[----:B------:R-:W-:Y:S01]  /*0cb0*/  ISETP.NE.OR P1, PT, RZ, UR10, !P1 ;  /* 0x0000000aff007c0c */ /* 0x000fe2000cf25670 */
[----:B------:R-:W-:Y:S01]  /*0cc0*/  NOP ;  /* 0x0000000000007918 */ /* 0x000fe20000000000 */
[----:B----4-:R-:W-:-:S13]  /*0cd0*/  ISETP.NE.AND P0, PT, R0, 0x3, PT ;  /* 0x000000030000780c */ /* 0x010fda0003f05270 */
[----:B------:R-:W-:Y:S05]  /*0ce0*/  @P0 BRA `(.L_x_15) ;  /* 0x0000000000340947 */ /* 0x000fea0003800000 */
[----:B--2---:R-:W-:Y:S01]  /*0cf0*/  UMOV UR8, 0x400 ;  /* 0x0000040000087882 */ /* 0x004fe20000000000 */
[----:B------:R-:W-:Y:S01]  /*0d00*/  UMOV UR7, 0x20 ;  /* 0x0000002000077882 */ /* 0x000fe20000000000 */
[----:B------:R-:W-:Y:S02]  /*0d10*/  ULEA UR8, UR37, UR8, 0x18 ;  /* 0x0000000825087291 */ /* 0x000fe4000f8ec0ff */
[----:B---3--:R-:W-:-:S04]  /*0d20*/  UIADD3 UR12, UPT, UPT, -UR7, 0x100000, URZ ;  /* 0x00100000070c7890 */ /* 0x008fc8000fffe1ff */
[----:B------:R-:W-:Y:S02]  /*0d30*/  USHF.L.U32 UR13, UR12, 0xb, URZ ;  /* 0x0000000b0c0d7899 */ /* 0x000fe400080006ff */
[----:B------:R-:W-:Y:S01]  /*0d40*/  USHF.L.U32 UR12, UR12, 0x1, URZ ;  /* 0x000000010c0c7899 */ /* 0x000fe200080006ff */
[----:B------:R-:W-:Y:S01]  /*0d50*/  ELECT P0, URZ, PT ;  /* 0x0000000000ff782f */ /* 0x000fe20003800000 */
[----:B------:R-:W2:Y:S10]  /*0d60*/  FENCE.VIEW.ASYNC.S ;  /* 0x00000000000073c6 */ /* 0x000eb40000000000 */
[----:B--2---:R4:W2:Y:S01]  /*0d70*/  SYNCS.EXCH.64 URZ, [UR8+0x130], UR12 ;  /* 0x0001300c08ff75b2 */ /* 0x0048a20008000100 */
[----:B------:R4:W3:Y:S01]  /*0d80*/  SYNCS.EXCH.64 URZ, [UR8+0x140], UR12 ;  /* 0x0001400c08ff75b2 */ /* 0x0008e20008000100 */
[----:B------:R4:W1:Y:S01]  /*0d90*/  SYNCS.EXCH.64 URZ, [UR8+0x138], UR12 ;  /* 0x0001380c08ff75b2 */ /* 0x0008620008000100 */
[----:B------:R4:W1:Y:S02]  /*0da0*/  SYNCS.EXCH.64 URZ, [UR8+0x148], UR12 ;  /* 0x0001480c08ff75b2 */ /* 0x0008640008000100 */
[----:B----4-:R-:W-:Y:S01]  /*0db0*/  NOP ;  /* 0x0000000000007918 */ /* 0x010fe20000000000 */
.L_x_15:
[----:B------:R-:W-:Y:S01]  /*0dc0*/  VOTEU.ALL UP1, P1 ;  /* 0x0000000000ff7886 */ /* 0x000fe20000820000 */
[----:B--2---:R-:W2:Y:S01]  /*0dd0*/  LDCU UR8, c[0x0][0x36c] ;  /* 0x00006d80ff0877ac */ /* 0x004ea20008000800 */
[----:B------:R-:W-:Y:S01]  /*0de0*/  NOP ;  /* 0x0000000000007918 */ /* 0x000fe20000000000 */
[----:B------:R-:W-:Y:S01]  /*0df0*/  LOP3.LUT R10, R170, 0x1f, RZ, 0xc0, !PT ;  /* 0x0000001faa0a7812 */ /* 0x000fe200078ec0ff */
[----:B---3--:R-:W-:Y:S01]  /*0e00*/  UMOV UR12, 0x20 ;  /* 0x00000020000c7882 */ /* 0x008fe20000000000 */
[----:B------:R-:W-:Y:S01]  /*0e10*/  @!UP1 UMOV UR7, 0x400 ;  /* 0x0000040000079882 */ /* 0x000fe20000000000 */
[----:B------:R-:W-:-:S04]  /*0e20*/  @!UP1 UIADD3 UR12, UPT, UPT, -UR12, 0x100000, URZ ;  /* 0x001000000c0c9890 */ /* 0x000fc8000fffe1ff */
[----:B------:R-:W-:Y:S02]  /*0e30*/  @!UP1 USHF.L.U32 UR13, UR12, 0xb, URZ ;  /* 0x0000000b0c0d9899 */ /* 0x000fe400080006ff */
[----:B------:R-:W-:Y:S02]  /*0e40*/  @!UP1 USHF.L.U32 UR12, UR12, 0x1, URZ ;  /* 0x000000010c0c9899 */ /* 0x000fe400080006ff */
[----:B------:R-:W-:Y:S01]  /*0e50*/  @!UP1 ULEA UR7, UR37, UR7, 0x18 ;  /* 0x0000000725079291 */ /* 0x000fe2000f8ec0ff */
[----:B------:R-:W-:Y:S01]  /*0e60*/  VOTEU.ALL UP1, P1 ;  /* 0x0000000000ff7886 */ /* 0x000fe20000820000 */
[----:B------:R-:W-:Y:S01]  /*0e70*/  UISETP.NE.AND UP4, UPT, UR10, URZ, UPT ;  /* 0x000000ff0a00728c */ /* 0x000fe2000bf85270 */
[----:B------:R-:W3:Y:S09]  /*0e80*/  FENCE.VIEW.ASYNC.S ;  /* 0x00000000000073c6 */ /* 0x000ef20000000000 */
[----:B---3--:R3:W4:Y:S01]  /*0e90*/  @!UP1 SYNCS.EXCH.64 URZ, [UR7+0x150], UR12 ;  /* 0x0001500c07ff95b2 */ /* 0x0087220008000100 */
[----:B--2---:R-:W-:-:S09]  /*0ea0*/  UISETP.EQ.U32.AND UP1, UPT, UR8, 0x1, UPT ;  /* 0x000000010800788c */ /* 0x004fd2000bf22070 */
[----:B------:R-:W-:Y:S05]  /*0eb0*/  BRA.U !UP1, `(.L_x_16) ;  /* 0x0000000109087547 */ /* 0x000fea000b800000 */
[----:B-1--4-:R-:W-:Y:S01]  /*0ec0*/  UCGABAR_ARV ;  /* 0x00000000000079c7 */ /* 0x012fe20008000000 */
[----:B------:R-:W-:Y:S05]  /*0ed0*/  BRA `(.L_x_17) ;  /* 0x0000000000047947 */ /* 0x000fea0003800000 */
.L_x_16:
[----:B-1--4-:R-:W-:Y:S01]  /*0ee0*/  NOP ;  /* 0x0000000000007918 */ /* 0x012fe20000000000 */
.L_x_17:
[----:B------:R-:W1:Y:S01]  /*0ef0*/  S2R R11, SR_CTAID.X ;  /* 0x00000000000b7919 */ /* 0x000e620000002500 */
[----:B------:R-:W-:-:S05]  /*0f00*/  CS2R.32 R156, SR_CgaSize ;  /* 0x00000000009c7805 */ /* 0x000fca0000008a00 */
[----:B------:R-:W-:-:S05]  /*0f10*/  IMAD R156, R156, -0xa0, RZ ;  /* 0xffffff609c9c7824 */ /* 0x000fca00078e02ff */
[----:B------:R-:W-:-:S14]  /*0f20*/  R2UR UR8, R156 ;  /* 0x000000009c0872ca */ /* 0x000fdc00000e0000 */
[----:B------:R-:W2:Y:S01]  /*0f30*/  LDCU UR8, c[0x0][UR8+0x2b0] ;  /* 0x00005600080877ac */ /* 0x000ea20008000800 */
[----:B------:R-:W-:-:S05]  /*0f40*/  CS2R.32 R0, SR_CgaSize ;  /* 0x0000000000007805 */ /* 0x000fca0000008a00 */
[----:B------:R-:W-:-:S06]  /*0f50*/  IMAD R0, R0, -0xa0, RZ ;  /* 0xffffff6000007824 */ /* 0x000fcc00078e02ff */
[----:B------:R-:W4:Y:S01]  /*0f60*/  LDC R0, c[0x0][R0+0x2a0] ;  /* 0x0000a80000007b82 */ /* 0x000f220000000800 */
[----:B------:R-:W-:Y:S01]  /*0f70*/  PRMT R8, RZ, 0x7610, R8 ;  /* 0x00007610ff087816 */ /* 0x000fe20000000008 */
[----:B------:R-:W2:Y:S01]  /*0f80*/  S2R R20, SR_CTAID.Y ;  /* 0x0000000000147919 */ /* 0x000ea20000002600 */
[----:B------:R-:W-:-:S05]  /*0f90*/  CS2R.32 R156, SR_CgaSize ;  /* 0x00000000009c7805 */ /* 0x000fca0000008a00 */
[----:B------:R-:W-:-:S05]  /*0fa0*/  IMAD R156, R156, -0xa0, RZ ;  /* 0xffffff609c9c7824 */ /* 0x000fca00078e02ff */
[----:B---3--:R-:W-:-:S14]  /*0fb0*/  R2UR UR7, R156 ;  /* 0x000000009c0772ca */ /* 0x008fdc00000e0000 */
[----:B------:R-:W3:Y:S01]  /*0fc0*/  LDCU UR7, c[0x0][UR7+0x2b4] ;  /* 0x00005680070777ac */ /* 0x000ee20008000800 */
[----:B------:R-:W-:Y:S01]  /*0fd0*/  UISETP.NE.AND UP2, UPT, UR10, 0x2, UPT ;  /* 0x000000020a00788c */ /* 0x000fe2000bf45270 */
[----:B------:R-:W2:Y:S01]  /*0fe0*/  LDC R9, c[0x0][0xb24] ;  /* 0x0002c900ff097b82 */ /* 0x000ea20000000800 */
[----:B------:R-:W-:-:S05]  /*0ff0*/  CS2R.32 R154, SR_CgaSize ;  /* 0x00000000009a7805 */ /* 0x000fca0000008a00 */
[----:B------:R-:W-:-:S06]  /*1000*/  IMAD R154, R154, -0xa0, RZ ;  /* 0xffffff609a9a7824 */ /* 0x000fcc00078e02ff */
[----:B------:R-:W4:Y:S08]  /*1010*/  LDC R154, c[0x0][R154+0x2a4] ;  /* 0x0000a9009a9a7b82 */ /* 0x000f300000000800 */
[----:B------:R-:W4:Y:S01]  /*1020*/  LDC R72, c[0x0][0xb24] ;  /* 0x0002c900ff487b82 */ /* 0x000f220000000800 */
[----:B-1----:R-:W-:Y:S01]  /*1030*/  I2FP.F32.U32 R4, R11 ;  /* 0x0000000b00047245 */ /* 0x002fe20000201000 */
[----:B------:R-:W-:-:S06]  /*1040*/  IMAD.MOV.U32 R21, RZ, RZ, R11 ;  /* 0x000000ffff157224 */ /* 0x000fcc00078e000b */
[----:B------:R-:W1:Y:S01]  /*1050*/  S2UR UR36, SR_CTAID.Z ;  /* 0x00000000002479c3 */ /* 0x000e620000002700 */
[----:B--2---:R-:W-:Y:S02]  /*1060*/  ISETP.GE.AND P0, PT, R9, 0x1, PT ;  /* 0x000000010900780c */ /* 0x004fe40003f06270 */
[----:B------:R-:W-:Y:S01]  /*1070*/  I2FP.F32.U32 R2, R20 ;  /* 0x0000001400027245 */ /* 0x000fe20000201000 */
[----:B------:R-:W-:-:S04]  /*1080*/  FMUL R4, R4, UR8 ;  /* 0x0000000804047c20 */ /* 0x000fc80008400000 */
[----:B---3--:R-:W-:Y:S01]  /*1090*/  FMUL R2, R2, UR7 ;  /* 0x0000000702027c20 */ /* 0x008fe20008400000 */
[----:B------:R-:W2:Y:S01]  /*10a0*/  F2I.U32.TRUNC.NTZ R156, R4 ;  /* 0x00000004009c7305 */ /* 0x000ea2000020f000 */
[----:B------:R-:W3:Y:S07]  /*10b0*/  LDCU UR7, c[0x0][0xb30] ;  /* 0x00016600ff0777ac */ /* 0x000eee0008000800 */
[----:B------:R-:W1:Y:S01]  /*10c0*/  F2I.U32.TRUNC.NTZ R3, R2 ;  /* 0x0000000200037305 */ /* 0x000e62000020f000 */
[----:B--2---:R-:W-:-:S04]  /*10d0*/  IMAD.MOV R156, RZ, RZ, -R156 ;  /* 0x000000ffff9c7224 */ /* 0x004fc800078e0a9c */
[----:B----4-:R-:W-:Y:S01]  /*10e0*/  IMAD R156, R0, R156, R11 ;  /* 0x0000009c009c7224 */ /* 0x010fe200078e020b */
[----:B------:R-:W-:Y:S01]  /*10f0*/  PRMT R0, RZ, 0x7610, R0 ;  /* 0x00007610ff007816 */ /* 0x000fe20000000000 */
[----:B---3--:R-:W-:Y:S01]  /*1100*/  UISETP.NE.AND UP3, UPT, UR7, 0x1, UPT ;  /* 0x000000010700788c */ /* 0x008fe2000bf65270 */
[----:B-1----:R-:W-:-:S05]  /*1110*/  IADD3 R3, PT, PT, -R3, RZ, RZ ;  /* 0x000000ff03037210 */ /* 0x002fca0007ffe1ff */
[----:B------:R-:W-:Y:S01]  /*1120*/  IMAD R154, R154, R3, R20 ;  /* 0x000000039a9a7224 */ /* 0x000fe200078e0214 */
[----:B------:R-:W-:Y:S06]  /*1130*/  BRA.U UP4, `(.L_x_18) ;  /* 0x0000000104247547 */ /* 0x000fec000b800000 */
[----:B------:R-:W-:Y:S01]  /*1140*/  ISETP.NE.AND P1, PT, R154, RZ, PT ;  /* 0x000000ff9a00720c */ /* 0x000fe20003f25270 */
[----:B------:R-:W-:Y:S01]  /*1150*/  IMAD.MOV.U32 R0, RZ, RZ, 0x3 ;  /* 0x00000003ff007424 */ /* 0x000fe200078e00ff */
[C---:B------:R-:W-:Y:S02]  /*1160*/  LOP3.LUT R3, R156.reuse, 0xfffffffe, RZ, 0xc0, !PT ;  /* 0xfffffffe9c037812 */ /* 0x040fe400078ec0ff */
[----:B------:R-:W-:Y:S02]  /*1170*/  ISETP.LT.U32.OR P1, PT, R156, 0x2, !P1 ;  /* 0x000000029c00780c */ /* 0x000fe40004f21470 */
[----:B------:R-:W-:Y:S02]  /*1180*/  SHF.L.U32 R0, R0, R3, RZ ;  /* 0x0000000300007219 */ /* 0x000fe400000006ff */
[----:B------:R-:W-:Y:S02]  /*1190*/  SEL R5, RZ, 0x1, !P1 ;  /* 0x00000001ff057807 */ /* 0x000fe40004800000 */
[----:B------:R-:W-:-:S05]  /*11a0*/  SEL R2, RZ, 0x2, !P1 ;  /* 0x00000002ff027807 */ /* 0x000fca0004800000 */
[----:B------:R-:W-:-:S05]  /*11b0*/  IMAD.IADD R2, R5, 0x1, R2 ;  /* 0x0000000105027824 */ /* 0x000fca00078e0202 */
[----:B------:R-:W-:Y:S02]  /*11c0*/  PRMT R8, R2, 0x7610, R8 ;  /* 0x0000761002087816 */ /* 0x000fe40000000008 */
.L_x_18:
[----:B------:R-:W-:Y:S05]  /*11d0*/  @!P0 BRA `(.L_x_19) ;  /* 0x0000000000b88947 */ /* 0x000fea0003800000 */
[----:B------:R-:W1:Y:S01]  /*11e0*/  LDC.64 R4, c[0x0][0xb18] ;  /* 0x0002c600ff047b82 */ /* 0x000e620000000a00 */
[----:B------:R-:W-:-:S07]  /*11f0*/  ISETP.NE.AND P0, PT, R9, 0x1, PT ;  /* 0x000000010900780c */ /* 0x000fce0003f05270 */
[----:B------:R-:W2:Y:S08]  /*1200*/  LDC R14, c[0x0][0xb0c] ;  /* 0x0002c300ff0e7b82 */ /* 0x000eb00000000800 */
[----:B------:R-:W3:Y:S08]  /*1210*/  LDC R13, c[0x0][0x370] ;  /* 0x0000dc00ff0d7b82 */ /* 0x000ef00000000800 */
[----:B------:R-:W4:Y:S01]  /*1220*/  LDC R16, c[0x0][0x374] ;  /* 0x0000dd00ff107b82 */ /* 0x000f220000000800 */
[----:B-1----:R-:W-:-:S07]  /*1230*/  ISETP.NE.AND P1, PT, R4, 0x1, PT ;  /* 0x000000010400780c */ /* 0x002fce0003f25270 */
[----:B------:R-:W3:Y:S01]  /*1240*/  LDC.64 R6, c[0x0][0xb10] ;  /* 0x0002c400ff067b82 */ /* 0x000ee20000000a00 */
[----:B--2---:R-:W-:-:S07]  /*1250*/  ISETP.NE.AND P2, PT, R14, 0x1, PT ;  /* 0x000000010e00780c */ /* 0x004fce0003f45270 */
[----:B------:R-:W1:Y:S08]  /*1260*/  LDC R12, c[0x0][0xb20] ;  /* 0x0002c800ff0c7b82 */ /* 0x000e700000000800 */
[----:B------:R-:W2:Y:S01]  /*1270*/  LDC.64 R2, c[0x0][0xb28] ;  /* 0x0002ca00ff027b82 */ /* 0x000ea20000000a00 */
[----:B----4-:R-:W-:-:S04]  /*1280*/  IMAD.HI.U32 R15, R16, R5, RZ ;  /* 0x00000005100f7227 */ /* 0x010fc800078e00ff */
[----:B------:R-:W-:-:S04]  /*1290*/  IMAD.HI.U32 R5, R20, R5, RZ ;  /* 0x0000000514057227 */ /* 0x000fc800078e00ff */
[----:B---3--:R-:W-:-:S04]  /*12a0*/  IMAD.HI.U32 R18, R13, R6, RZ ;  /* 0x000000060d127227 */ /* 0x008fc800078e00ff */
[C---:B------:R-:W-:Y:S01]  /*12b0*/  IMAD.HI.U32 R22, R11.reuse, R6, RZ ;  /* 0x000000060b167227 */ /* 0x040fe200078e00ff */
[-C--:B------:R-:W-:Y:S02]  /*12c0*/  @P2 SHF.R.U32.HI R13, RZ, R7.reuse, R18 ;  /* 0x00000007ff0d2219 */ /* 0x080fe40000011612 */
[-C--:B-1----:R-:W-:Y:S02]  /*12d0*/  @P1 SHF.R.U32.HI R16, RZ, R12.reuse, R15 ;  /* 0x0000000cff101219 */ /* 0x082fe4000001160f */
[----:B------:R-:W-:Y:S02]  /*12e0*/  SHF.R.U32.HI R5, RZ, R12, R5 ;  /* 0x0000000cff057219 */ /* 0x000fe40000011605 */
[----:B------:R-:W-:Y:S02]  /*12f0*/  SHF.R.U32.HI R22, RZ, R7, R22 ;  /* 0x00000007ff167219 */ /* 0x000fe40000011616 */
[----:B------:R-:W-:Y:S01]  /*1300*/  SEL R5, R20, R5, !P1 ;  /* 0x0000000514057207 */ /* 0x000fe20004800000 */
[----:B--2---:R-:W-:Y:S01]  /*1310*/  IMAD.HI.U32 R18, R16, R2, RZ ;  /* 0x0000000210127227 */ /* 0x004fe200078e00ff */
[----:B------:R-:W-:-:S02]  /*1320*/  SEL R21, R11, R22, !P2 ;  /* 0x000000160b157207 */ /* 0x000fc40005000000 */
[----:B------:R-:W-:Y:S01]  /*1330*/  IADD3 R7, PT, PT, -R5, RZ, RZ ;  /* 0x000000ff05077210 */ /* 0x000fe20007ffe1ff */
[----:B------:R-:W-:Y:S01]  /*1340*/  IMAD.HI.U32 R6, R13, R2, RZ ;  /* 0x000000020d067227 */ /* 0x000fe200078e00ff */
[----:B------:R-:W-:-:S03]  /*1350*/  @P0 SHF.R.U32.HI R16, RZ, R3, R18 ;  /* 0x00000003ff100219 */ /* 0x000fc60000011612 */
[----:B------:R-:W-:Y:S01]  /*1360*/  IMAD R7, R4, R7, R20 ;  /* 0x0000000704077224 */ /* 0x000fe200078e0214 */
[----:B------:R-:W-:Y:S01]  /*1370*/  @P0 SHF.R.U32.HI R13, RZ, R3, R6 ;  /* 0x00000003ff0d0219 */ /* 0x000fe20000011606 */
[----:B------:R-:W-:-:S04]  /*1380*/  IMAD R16, R16, R9, RZ ;  /* 0x0000000910107224 */ /* 0x000fc800078e02ff */
[----:B------:R-:W-:Y:S01]  /*1390*/  IMAD R6, R13, R9, RZ ;  /* 0x000000090d067224 */ /* 0x000fe200078e02ff */
[----:B------:R-:W-:-:S04]  /*13a0*/  ISETP.GE.AND P1, PT, R5, R16, PT ;  /* 0x000000100500720c */ /* 0x000fc80003f26270 */
[----:B------:R-:W-:Y:S01]  /*13b0*/  ISETP.GE.OR P1, PT, R21, R6, P1 ;  /* 0x000000061500720c */ /* 0x000fe20000f26670 */
[----:B------:R-:W-:-:S05]  /*13c0*/  IMAD.HI.U32 R6, R5, R2, RZ ;  /* 0x0000000205067227 */ /* 0x000fca00078e00ff */
[----:B------:R-:W-:-:S04]  /*13d0*/  SHF.R.U32.HI R6, RZ, R3, R6 ;  /* 0x00000003ff067219 */ /* 0x000fc80000011606 */
[----:B------:R-:W-:-:S03]  /*13e0*/  SEL R6, R5, R6, !P0 ;  /* 0x0000000605067207 */ /* 0x000fc60004000000 */
[----:B------:R-:W-:Y:S01]  /*13f0*/  @!P1 IMAD.HI.U32 R12, R21, R2, RZ ;  /* 0x00000002150c9227 */ /* 0x000fe200078e00ff */
[----:B------:R-:W-:-:S04]  /*1400*/  IADD3 R2, PT, PT, -R6, RZ, RZ ;  /* 0x000000ff06027210 */ /* 0x000fc80007ffe1ff */
[----:B------:R-:W-:Y:S01]  /*1410*/  @!P1 SHF.R.U32.HI R12, RZ, R3, R12 ;  /* 0x00000003ff0c9219 */ /* 0x000fe2000001160c */
[----:B------:R-:W-:-:S03]  /*1420*/  IMAD R2, R9, R2, R5 ;  /* 0x0000000209027224 */ /* 0x000fc600078e0205 */
[----:B------:R-:W-:-:S05]  /*1430*/  @!P1 SEL R3, R21, R12, !P0 ;  /* 0x0000000c15039207 */ /* 0x000fca0004000000 */
[--C-:B------:R-:W-:Y:S02]  /*1440*/  @!P1 IMAD.IADD R6, R6, 0x1, -R3.reuse ;  /* 0x0000000106069824 */ /* 0x100fe400078e0a03 */
[----:B------:R-:W-:Y:S01]  /*1450*/  @!P1 IMAD R3, R2, R13, R3 ;  /* 0x0000000d02039224 */ /* 0x000fe200078e0203 */
[----:B------:R-:W-:Y:S01]  /*1460*/  IADD3 R2, PT, PT, -R21, RZ, RZ ;  /* 0x000000ff15027210 */ /* 0x000fe20007ffe1ff */
[----:B------:R-:W-:Y:S02]  /*1470*/  @!P1 IMAD R5, R6, R9, R21 ;  /* 0x0000000906059224 */ /* 0x000fe400078e0215 */
[----:B------:R-:W-:Y:S02]  /*1480*/  @!P1 IMAD.MOV.U32 R21, RZ, RZ, R3 ;  /* 0x000000ffff159224 */ /* 0x000fe400078e0003 */
[----:B------:R-:W-:Y:S02]  /*1490*/  IMAD R2, R14, R2, R11 ;  /* 0x000000020e027224 */ /* 0x000fe400078e020b */
[----:B------:R-:W-:-:S02]  /*14a0*/  IMAD R20, R5, R4, R7 ;  /* 0x0000000405147224 */ /* 0x000fc400078e0207 */
[----:B------:R-:W-:Y:S02]  /*14b0*/  IMAD R21, R21, R14, R2 ;  /* 0x0000000e15157224 */ /* 0x000fe400078e0202 */
.L_x_19:
[----:B------:R-:W-:Y:S05]  /*14c0*/  BRA.U UP3, `(.L_x_20) ;  /* 0x0000000103407547 */ /* 0x000fea000b800000 */
[----:B------:R-:W1:Y:S08]  /*14d0*/  LDC.64 R4, c[0x0][0xb10] ;  /* 0x0002c400ff047b82 */ /* 0x000e700000000a00 */
[----:B------:R-:W2:Y:S08]  /*14e0*/  LDC.64 R2, c[0x0][0xb18] ;  /* 0x0002c600ff027b82 */ /* 0x000eb00000000a00 */
[----:B------:R-:W3:Y:S08]  /*14f0*/  LDC R6, c[0x0][0xb20] ;  /* 0x0002c800ff067b82 */ /* 0x000ef00000000800 */
[----:B------:R-:W4:Y:S01]  /*1500*/  LDC R12, c[0x0][0xb0c] ;  /* 0x0002c300ff0c7b82 */ /* 0x000f220000000800 */
[----:B-1----:R-:W-:-:S05]  /*1510*/  IMAD.HI.U32 R4, R21, R4, RZ ;  /* 0x0000000415047227 */ /* 0x002fca00078e00ff */
[----:B------:R-:W-:Y:S01]  /*1520*/  SHF.R.U32.HI R4, RZ, R5, R4 ;  /* 0x00000005ff047219 */ /* 0x000fe20000011604 */
[----:B--2---:R-:W-:Y:S01]  /*1530*/  IMAD.HI.U32 R3, R20, R3, RZ ;  /* 0x0000000314037227 */ /* 0x004fe200078e00ff */
[----:B------:R-:W-:-:S04]  /*1540*/  ISETP.NE.AND P0, PT, R2, 0x1, PT ;  /* 0x000000010200780c */ /* 0x000fc80003f05270 */
[----:B---3--:R-:W-:-:S04]  /*1550*/  SHF.R.U32.HI R3, RZ, R6, R3 ;  /* 0x00000006ff037219 */ /* 0x008fc80000011603 */
[----:B------:R-:W-:Y:S02]  /*1560*/  SEL R3, R20, R3, !P0 ;  /* 0x0000000314037207 */ /* 0x000fe40004000000 */
[----:B----4-:R-:W-:-:S04]  /*1570*/  ISETP.NE.AND P1, PT, R12, 0x1, PT ;  /* 0x000000010c00780c */ /* 0x010fc80003f25270 */
[----:B------:R-:W-:-:S05]  /*1580*/  SEL R6, R21, R4, !P1 ;  /* 0x0000000415067207 */ /* 0x000fca0004800000 */
[----:B------:R-:W-:Y:S02]  /*1590*/  IMAD.IADD R4, R3, 0x1, -R6 ;  /* 0x0000000103047824 */ /* 0x000fe400078e0a06 */
[----:B------:R-:W-:Y:S02]  /*15a0*/  IMAD.IADD R3, R6, 0x1, -R3 ;  /* 0x0000000106037824 */ /* 0x000fe400078e0a03 */
[----:B------:R-:W-:Y:S02]  /*15b0*/  IMAD R21, R4, R12, R21 ;  /* 0x0000000c04157224 */ /* 0x000fe400078e0215 */
[----:B------:R-:W-:Y:S02]  /*15c0*/  IMAD R20, R3, R2, R20 ;  /* 0x0000000203147224 */ /* 0x000fe400078e0214 */
.L_x_20:
[----:B------:R-:W-:Y:S05]  /*15d0*/  BRA.U !UP1, `(.L_x_21) ;  /* 0x00000001090c7547 */ /* 0x000fea000b800000 */
[----:B------:R-:W-:Y:S01]  /*15e0*/  UCGABAR_WAIT ;  /* 0x0000000000007dc7 */ /* 0x000fe20008000000 */
[----:B------:R-:W-:Y:S01]  /*15f0*/  CCTL.IVALL ;  /* 0x00000000ff00798f */ /* 0x000fe20002000000 */
[----:B------:R-:W-:Y:S05]  /*1600*/  BRA `(.L_x_22) ;  /* 0x0000000000047947 */ /* 0x000fea0003800000 */
.L_x_21:
[----:B------:R-:W-:Y:S06]  /*1610*/  BAR.SYNC.DEFER_BLOCKING 0x0 ;  /* 0x0000000000007b1d */ /* 0x000fec0000010000 */
.L_x_22:
[----:B------:R-:W-:Y:S05]  /*1620*/  BRA.U UP2, `(.L_x_23) ;  /* 0x0000001502807547 */ /* 0x000fea000b800000 */
[----:B------:R-:W1:Y:S01]  /*1630*/  LDCU UR4, c[0x0][0x38c] ;  /* 0x00007180ff0477ac */ /* 0x000e620008000800 */
[----:B------:R-:W2:Y:S01]  /*1640*/  LDC R9, c[0x0][0x370] ;  /* 0x0000dc00ff097b82 */ /* 0x000ea20000000800 */
[----:B------:R-:W-:Y:S01]  /*1650*/  IMAD.SHL.U32 R16, R11, 0x80, RZ ;  /* 0x000000800b107824 */ /* 0x000fe200078e00ff */
[----:B------:R-:W-:Y:S01]  /*1660*/  PLOP3.LUT P1, PT, PT, PT, UP5, 0x80, 0x8 ;  /* 0x000000000008781c */ /* 0x000fe20003f2f058 */
[----:B------:R-:W-:Y:S01]  /*1670*/  HFMA2 R12, -RZ, RZ, 0, 0 ;  /* 0x00000000ff0c7431 */ /* 0x000fe200000001ff */
[----:B------:R-:W-:Y:S01]  /*1680*/  UISETP.NE.AND UP1, UPT, UR10, URZ, UPT ;  /* 0x000000ff0a00728c */ /* 0x000fe2000bf25270 */
[----:B------:R-:W-:Y:S01]  /*1690*/  ISETP.NE.AND P4, PT, R10, RZ, P5 ;  /* 0x000000ff0a00720c */ /* 0x000fe20002f85270 */
[----:B------:R-:W-:Y:S01]  /*16a0*/  IMAD.MOV.U32 R15, RZ, RZ, 0x1 ;  /* 0x00000001ff0f7424 */ /* 0x000fe200078e00ff */
[----:B------:R-:W-:Y:S01]  /*16b0*/  PLOP3.LUT P1, PT, P1, PT, PT, 0x8, 0x80 ;  /* 0x000000000080781c */ /* 0x000fe20000f2e170 */
[----:B------:R-:W3:Y:S01]  /*16c0*/  LDC R0, c[0x0][0x374] ;  /* 0x0000dd00ff007b82 */ /* 0x000ee20000000800 */
[----:B------:R-:W-:Y:S01]  /*16d0*/  IMAD.MOV.U32 R14, RZ, RZ, RZ ;  /* 0x000000ffff0e7224 */ /* 0x000fe200078e00ff */
[----:B------:R-:W-:Y:S01]  /*16e0*/  MOV R8, 0x1 ;  /* 0x0000000100087802 */ /* 0x000fe20000000f00 */
[----:B------:R-:W-:Y:S01]  /*16f0*/  IMAD.MOV.U32 R10, RZ, RZ, RZ ;  /* 0x000000ffff0a7224 */ /* 0x000fe200078e00ff */
[----:B------:R-:W-:Y:S01]  /*1700*/  LOP3.LUT R16, R16, 0x80, RZ, 0xc0, !PT ;  /* 0x0000008010107812 */ /* 0x000fe200078ec0ff */
[----:B------:R-:W4:Y:S01]  /*1710*/  LDCU.64 UR14, c[0x0][0x348] ;  /* 0x00006900ff0e77ac */ /* 0x000f220008000a00 */
[----:B-1----:R-:W-:-:S02]  /*1720*/  UIADD3 UR5, UPT, UPT, UR4, 0x1f, URZ ;  /* 0x0000001f04057890 */ /* 0x002fc4000fffe0ff */
[----:B------:R-:W-:Y:S02]  /*1730*/  USEL UR22, UR6, 0x2, UP1 ;  /* 0x0000000206167887 */ /* 0x000fe40008800000 */
[----:B------:R-:W-:Y:S01]  /*1740*/  USHF.R.S32.HI UR7, URZ, 0x1f, UR5 ;  /* 0x0000001fff077899 */ /* 0x000fe20008011405 */
[----:B------:R-:W-:-:S03]  /*1750*/  UMOV UR23, URZ ;  /* 0x000000ff00177c82 */ /* 0x000fc60008000000 */
[----:B------:R-:W-:Y:S02]  /*1760*/  ULEA.HI UR7, UR7, UR5, URZ, 0x5 ;  /* 0x0000000507077291 */ /* 0x000fe4000f8f28ff */
[----:B------:R-:W-:Y:S02]  /*1770*/  UIADD3 UR5, UPT, UPT, UR4, -0x1, URZ ;  /* 0xffffffff04057890 */ /* 0x000fe4000fffe0ff */
[----:B------:R-:W-:Y:S02]  /*1780*/  USHF.R.S32.HI UR7, URZ, 0x5, UR7 ;  /* 0x00000005ff077899 */ /* 0x000fe40008011407 */
[----:B------:R-:W-:Y:S02]  /*1790*/  UISETP.GE.U32.AND UP2, UPT, UR5, -0x3f, UPT ;  /* 0xffffffc10500788c */ /* 0x000fe4000bf46070 */
[----:B------:R-:W-:Y:S02]  /*17a0*/  UISETP.LT.U32.AND UP0, UPT, UR7, 0xa, UPT ;  /* 0x0000000a0700788c */ /* 0x000fe4000bf01070 */
[----:B------:R-:W-:-:S02]  /*17b0*/  UIADD3 UR4, UPT, UPT, UR4, 0x3e, URZ ;  /* 0x0000003e04047890 */ /* 0x000fc4000fffe0ff */
[----:B------:R-:W-:-:S04]  /*17c0*/  USEL UR5, UR7, 0xa, UP0 ;  /* 0x0000000a07057887 */ /* 0x000fc80008000000 */
[----:B------:R-:W-:Y:S02]  /*17d0*/  UIADD3 UR21, UPT, UPT, UR5, -0x1, URZ ;  /* 0xffffffff05157890 */ /* 0x000fe4000fffe0ff */
[----:B------:R-:W-:Y:S02]  /*17e0*/  @UP2 UIADD3 UR21, UPT, UPT, UR5, URZ, URZ ;  /* 0x000000ff05152290 */ /* 0x000fe4000fffe0ff */
[----:B------:R-:W-:Y:S02]  /*17f0*/  UIADD3 UR24, UPT, UPT, UR7, -UR5, URZ ;  /* 0x8000000507187290 */ /* 0x000fe4000fffe0ff */
[----:B------:R-:W-:Y:S02]  /*1800*/  UIADD3 UR13, UPT, UPT, UR21, 0x1, URZ ;  /* 0x00000001150d7890 */ /* 0x000fe4000fffe0ff */
[----:B--2-4-:R-:W-:-:S12]  /*1810*/  UIADD3 UR21, UPT, UPT, -UR21, URZ, URZ ;  /* 0x000000ff15157290 */ /* 0x014fd8000fffe1ff */
.L_x_43:
[----:B------:R-:W-:Y:S01]  /*1820*/  UISETP.NE.AND UP0, UPT, UR37, URZ, UPT ;  /* 0x000000ff2500728c */ /* 0x000fe2000bf05270 */
[----:B------:R-:W1:Y:S08]  /*1830*/  S2UR UR37, SR_CgaCtaId ;  /* 0x00000000002579c3 */ /* 0x000e700000008800 */
[----:B------:R-:W-:Y:S05]  /*1840*/  BRA.U UP0, `(.L_x_24) ;  /* 0x0000000100347547 */ /* 0x000fea000b800000 */
[----:B------:R-:W2:Y:S01]  /*1850*/  S2R R2, SR_CgaCtaId ;  /* 0x0000000000027919 */ /* 0x000ea20000008800 */
[----:B------:R-:W-:-:S04]  /*1860*/  MOV R3, 0x400 ;  /* 0x0000040000037802 */ /* 0x000fc80000000f00 */
[----:B--2---:R-:W-:Y:S02]  /*1870*/  LEA R3, R2, R3, 0x18 ;  /* 0x0000000302037211 */ /* 0x004fe400078ec0ff */
[----:B------:R-:W-:-:S03]  /*1880*/  SHF.L.U32 R2, R8, 0x1f, RZ ;  /* 0x0000001f08027819 */ /* 0x000fc600000006ff */
[----:B------:R-:W-:-:S04]  /*1890*/  IMAD R3, R10, 0x8, R3 ;  /* 0x000000080a037824 */ /* 0x000fc800078e0203 */
[----:B------:R-:W2:Y:S02]  /*18a0*/  SYNCS.PHASECHK.TRANS64.TRYWAIT P0, [R3+URZ+0x140], R2 ;  /* 0x00014002030075a7 */ /* 0x000ea400080011ff */
[----:B--2---:R-:W-:Y:S05]  /*18b0*/  @!P0 BRA `(.L_x_25) ;  /* 0x0000009c00a48947 */ /* 0x004fea0003800000 */
.L_x_154:
[----:B------:R-:W-:Y:S01]  /*18c0*/  VIADD R10, R10, 0x1 ;  /* 0x000000010a0a7836 */ /* 0x000fe20000000000 */
[----:B------:R2:W-:Y:S04]  /*18d0*/  SYNCS.ARRIVE.TRANS64.A1T0 RZ, [R3+URZ+0x130], RZ ;  /* 0x000130ff03ff79a7 */ /* 0x0005e800081000ff */
[----:B------:R-:W-:-:S04]  /*18e0*/  ISETP.NE.AND P0, PT, R10, 0x2, PT ;  /* 0x000000020a00780c */ /* 0x000fc80003f05270 */
[----:B------:R-:W-:Y:S02]  /*18f0*/  SEL R10, R10, RZ, P0 ;  /* 0x000000ff0a0a7207 */ /* 0x000fe40000000000 */
[----:B--2---:R-:W-:-:S04]  /*1900*/  SEL R3, RZ, 0x1, P0 ;  /* 0x00000001ff037807 */ /* 0x004fc80000000000 */
[----:B------:R-:W-:-:S07]  /*1910*/  LOP3.LUT R8, R8, R3, RZ, 0x3c, !PT ;  /* 0x0000000308087212 */ /* 0x000fce00078e3cff */
.L_x_24:
[----:B------:R-:W-:Y:S01]  /*1920*/  UMOV UR6, 0x400 ;  /* 0x0000040000067882 */ /* 0x000fe20000000000 */
[----:B------:R-:W-:Y:S01]  /*1930*/  LEA.HI R3, R21, R21, RZ, 0x1 ;  /* 0x0000001515037211 */ /* 0x000fe200078f08ff */
[----:B-1----:R-:W-:Y:S01]  /*1940*/  ULEA UR6, UR37, UR6, 0x18 ;  /* 0x0000000625067291 */ /* 0x002fe2000f8ec0ff */
[----:B------:R-:W-:Y:S01]  /*1950*/  SHF.L.U32 R2, R15, 0x1f, RZ ;  /* 0x0000001f0f027819 */ /* 0x000fe200000006ff */
[----:B------:R-:W-:Y:S01]  /*1960*/  UISETP.GE.U32.AND UP0, UPT, UR4, 0x3f, UPT ;  /* 0x0000003f0400788c */ /* 0x000fe2000bf06070 */
[C---:B------:R-:W-:Y:S01]  /*1970*/  R2UR UR9, R16.reuse ;  /* 0x00000000100972ca */ /* 0x040fe200000e0000 */
[----:B------:R-:W-:Y:S01]  /*1980*/  ULEA UR8, UR23, UR6, 0x3 ;  /* 0x0000000617087291 */ /* 0x000fe2000f8e18ff */
[----:B------:R-:W-:Y:S01]  /*1990*/  IMAD.SHL.U32 R3, R3, 0x80, RZ ;  /* 0x0000008003037824 */ /* 0x000fe200078e00ff */
[----:B------:R-:W-:Y:S01]  /*19a0*/  R2UR UR11, R16 ;  /* 0x00000000100b72ca */ /* 0x000fe200000e0000 */
[----:B------:R-:W-:-:S03]  /*19b0*/  UMOV UR25, URZ ;  /* 0x000000ff00197c82 */ /* 0x000fc60008000000 */
[----:B------:R-:W-:-:S03]  /*19c0*/  R2UR UR35, R3 ;  /* 0x00000000032372ca */ /* 0x000fc600000e0000 */
[----:B------:R1:W2:Y:S01]  /*19d0*/  SYNCS.PHASECHK.TRANS64.TRYWAIT P0, [UR8+0x50], R2 ;  /* 0x00005002ff0075a7 */ /* 0x0002a20008001108 */
[----:B------:R-:W-:-:S09]  /*19e0*/  R2UR UR8, R20 ;  /* 0x00000000140872ca */ /* 0x000fd200000e0000 */
[----:B------:R-:W-:-:S04]  /*19f0*/  ULOP3.LUT UR35, UR9, 0xffffff00, UR35, 0xf8, !UPT ;  /* 0xffffff0009237892 */ /* 0x000fc8000f8ef823 */
[----:B------:R-:W-:Y:S01]  /*1a00*/  ULEA UR11, UR8, UR11, 0x8 ;  /* 0x0000000b080b7291 */ /* 0x000fe2000f8e40ff */
[----:B------:R-:W-:Y:S11]  /*1a10*/  BRA.U !UP0, `(.L_x_26) ;  /* 0x0000000108bc7547 */ /* 0x000ff6000b800000 */
[----:B------:R-:W-:Y:S01]  /*1a20*/  UMOV UR16, UR21 ;  /* 0x0000001500107c82 */ /* 0x000fe20008000000 */
[----:B------:R-:W-:Y:S01]  /*1a30*/  UMOV UR17, UR23 ;  /* 0x0000001700117c82 */ /* 0x000fe20008000000 */
[----:B------:R-:W-:-:S05]  /*1a40*/  UMOV UR34, URZ ;  /* 0x000000ff00227c82 */ /* 0x000fca0008000000 */
.L_x_32:
[----:B------:R-:W-:Y:S01]  /*1a50*/  ULEA UR33, UR17, UR6, 0x3 ;  /* 0x0000000611217291 */ /* 0x000fe2000f8e18ff */
[----:B------:R-:W-:Y:S01]  /*1a60*/  @P5 MOV R3, 0x8000 ;  /* 0x0000800000035802 */ /* 0x000fe20000000f00 */
[----:B-12-4-:R-:W-:Y:S10]  /*1a70*/  @P0 BRA `(.L_x_27) ;  /* 0x00000000000c0947 */ /* 0x016ff40003800000 */
[----:B------:R-:W-:-:S04]  /*1a80*/  SHF.L.U32 R5, R15, 0x1f, RZ ;  /* 0x0000001f0f057819 */ /* 0x000fc800000006ff */
[----:B------:R-:W2:Y:S02]  /*1a90*/  SYNCS.PHASECHK.TRANS64.TRYWAIT P0, [UR33+0x50], R5 ;  /* 0x00005005ff0075a7 */ /* 0x000ea40008001121 */
[----:B--2---:R-:W-:Y:S05]  /*1aa0*/  @!P0 BRA `(.L_x_28) ;  /* 0x0000009c003c8947 */ /* 0x004fea0003800000 */
.L_x_27:
[----:B------:R2:W-:Y:S01]  /*1ab0*/  @P5 SYNCS.ARRIVE.TRANS64 RZ, [UR33], R3 ;  /* 0x00000003ffff59a7 */ /* 0x0005e20008000021 */
[----:B------:R-:W-:Y:S02]  /*1ac0*/  ULOP3.LUT UR8, UR22, 0x2, URZ, 0xfc, !UPT ;  /* 0x0000000216087892 */ /* 0x000fe4000f8efcff */
[----:B------:R-:W-:Y:S02]  /*1ad0*/  UIADD3 UR16, UPT, UPT, UR16, 0x1, URZ ;  /* 0x0000000110107890 */ /* 0x000fe4000fffe0ff */
[----:B------:R-:W-:Y:S02]  /*1ae0*/  UISETP.NE.AND UP0, UPT, UR8, 0x2, UPT ;  /* 0x000000020800788c */ /* 0x000fe4000bf05270 */
[----:B------:R-:W-:-:S07]  /*1af0*/  UISETP.NE.AND UP2, UPT, UR16, 0x1, UPT ;  /* 0x000000011000788c */ /* 0x000fce000bf45270 */
[----:B------:R-:W-:Y:S05]  /*1b00*/  BRA.U UP0, `(.L_x_29) ;  /* 0x0000000100047547 */ /* 0x000fea000b800000 */
[----:B------:R-:W-:Y:S05]  /*1b10*/  BPT.TRAP 0x1 ;  /* 0x000000040000795c */ /* 0x000fea0000300000 */
.L_x_29:
[----:B------:R-:W-:Y:S04]  /*1b20*/  BSSY.RECONVERGENT B0, `(.L_x_30) ;  /* 0x0000003000007945 */ /* 0x000fe80003800200 */
[----:B------:R-:W-:Y:S05]  /*1b30*/  @!P4 BRA `(.L_x_31) ;  /* 0x000000000004c947 */ /* 0x000fea0003800000 */
[----:B------:R-:W-:Y:S05]  /*1b40*/  BPT.TRAP 0x1 ;  /* 0x000000040000795c */ /* 0x000fea0000300000 */
.L_x_31:
[----:B------:R-:W-:Y:S05]  /*1b50*/  BSYNC.RECONVERGENT B0 ;  /* 0x0000000000007941 */ /* 0x000fea0003800200 */
.L_x_30:
[----:B------:R-:W-:Y:S02]  /*1b60*/  UIADD3 UR23, UPT, UPT, UR17, 0x1, URZ ;  /* 0x0000000111177890 */ /* 0x000fe4000fffe0ff */
[----:B------:R-:W-:Y:S02]  /*1b70*/  UIADD3 UR28, UP1, UPT, UR14, 0x80, URZ ;  /* 0x000000800e1c7890 */ /* 0x000fe4000ff3e0ff */
[----:B------:R-:W-:Y:S02]  /*1b80*/  UISETP.NE.AND UP0, UPT, UR23, 0xa, UPT ;  /* 0x0000000a1700788c */ /* 0x000fe4000bf05270 */
[----:B------:R-:W-:Y:S02]  /*1b90*/  ULOP3.LUT UR33, UR33, 0xfefffff8, URZ, 0xc0, !UPT ;  /* 0xfefffff821217892 */ /* 0x000fe4000f8ec0ff */
[----:B------:R-:W-:Y:S02]  /*1ba0*/  USEL UR9, URZ, 0x1, UP0 ;  /* 0x00000001ff097887 */ /* 0x000fe40008000000 */
[----:B------:R-:W-:-:S02]  /*1bb0*/  USEL UR23, UR23, URZ, UP0 ;  /* 0x000000ff17177287 */ /* 0x000fc40008000000 */
[----:B------:R-:W-:Y:S02]  /*1bc0*/  UIADD3 UR26, UP0, UPT, UR14, 0x180, URZ ;  /* 0x000001800e1a7890 */ /* 0x000fe4000ff1e0ff */
[----:B------:R-:W-:Y:S01]  /*1bd0*/  ULEA UR8, UR23, UR6, 0x3 ;  /* 0x0000000617087291 */ /* 0x000fe2000f8e18ff */
[----:B------:R-:W-:Y:S01]  /*1be0*/  LOP3.LUT R15, R15, UR9, RZ, 0x3c, !PT ;  /* 0x000000090f0f7c12 */ /* 0x000fe2000f8e3cff */
[----:B------:R-:W-:Y:S02]  /*1bf0*/  UIADD3.X UR29, UPT, UPT, URZ, UR15, URZ, UP1, !UPT ;  /* 0x0000000fff1d7290 */ /* 0x000fe40008ffe4ff */
[----:B------:R-:W-:Y:S01]  /*1c00*/  UIADD3.X UR27, UPT, UPT, URZ, UR15, URZ, UP0, !UPT ;  /* 0x0000000fff1b7290 */ /* 0x000fe200087fe4ff */
[----:B-1----:R-:W-:Y:S01]  /*1c10*/  SHF.L.U32 R2, R15, 0x1f, RZ ;  /* 0x0000001f0f027819 */ /* 0x002fe200000006ff */
[----:B------:R-:W-:Y:S01]  /*1c20*/  UMOV UR18, 0x0 ;  /* 0x0000000000127882 */ /* 0x000fe20000000000 */
[----:B------:R-:W-:Y:S01]  /*1c30*/  UMOV UR19, 0x10000000 ;  /* 0x1000000000137882 */ /* 0x000fe20000000000 */
[----:B------:R-:W-:Y:S01]  /*1c40*/  UMOV UR10, UR34 ;  /* 0x00000022000a7c82 */ /* 0x000fe20008000000 */
[----:B------:R4:W1:Y:S01]  /*1c50*/  SYNCS.PHASECHK.TRANS64.TRYWAIT P0, [UR8+0x50], R2 ;  /* 0x00005002ff0075a7 */ /* 0x0008620008001108 */
[----:B------:R-:W-:Y:S01]  /*1c60*/  ULEA UR8, UR17, UR6, 0xd ;  /* 0x0000000611087291 */ /* 0x000fe2000f8e68ff */
[----:B------:R-:W-:Y:S01]  /*1c70*/  UMOV UR12, UR36 ;  /* 0x00000024000c7c82 */ /* 0x000fe20008000000 */
[----:B------:R-:W-:-:S02]  /*1c80*/  UMOV UR9, UR33 ;  /* 0x0000002100097c82 */ /* 0x000fc40008000000 */
[----:B------:R-:W-:Y:S02]  /*1c90*/  UIADD3 UR32, UPT, UPT, UR8, 0x10800, URZ ;  /* 0x0001080008207890 */ /* 0x000fe4000fffe0ff */
[----:B------:R-:W-:Y:S01]  /*1ca0*/  UIADD3 UR8, UPT, UPT, UR8, 0x24800, URZ ;  /* 0x0002480008087890 */ /* 0x000fe2000fffe0ff */
[----:B------:R-:W-:Y:S01]  /*1cb0*/  UMOV UR25, UR13 ;  /* 0x0000000d00197c82 */ /* 0x000fe20008000000 */
[----:B------:R-:W-:-:S05]  /*1cc0*/  UMOV UR17, UR23 ;  /* 0x0000001700117c82 */ /* 0x000fca0008000000 */
[----:B------:R2:W-:Y:S02]  /*1cd0*/  UTMALDG.3D.2CTA [UR32], [UR28], desc[UR18] ;  /* 0x000012201c0075b4 */ /* 0x0005e40008211000 */
[----:B------:R4:W-:Y:S01]  /*1ce0*/  UTMALDG.3D.2CTA [UR8], [UR26], desc[UR18] ;  /* 0x000012081a0075b4 */ /* 0x0009e20008211000 */
[----:B--2---:R-:W-:Y:S01]  /*1cf0*/  UIADD3 UR34, UPT, UPT, UR34, 0x20, URZ ;  /* 0x0000002022227890 */ /* 0x004fe2000fffe0ff */
[----:B------:R-:W-:Y:S11]  /*1d00*/  BRA.U UP2, `(.L_x_32) ;  /* 0xfffffffd02507547 */ /* 0x000ff6000b83ffff */
.L_x_26:
[----:B----4-:R-:W-:Y:S01]  /*1d10*/  ULEA UR8, UR23, UR6, 0x3 ;  /* 0x0000000617087291 */ /* 0x010fe2000f8e18ff */
[----:B-1----:R-:W-:Y:S01]  /*1d20*/  SHF.L.U32 R2, R15, 0x1f, RZ ;  /* 0x0000001f0f027819 */ /* 0x002fe200000006ff */
[----:B------:R-:W-:Y:S01]  /*1d30*/  @!P1 SYNCS.ARRIVE.TRANS64.A1T0 RZ, [UR6+0xe8], RZ ;  /* 0x0000e8ffffff99a7 */ /* 0x000fe20008100006 */
[----:B------:R-:W-:-:S06]  /*1d40*/  UISETP.GT.AND UP0, UPT, UR7, UR5, UPT ;  /* 0x000000050700728c */ /* 0x000fcc000bf04270 */
[----:B--2---:R1:W2:Y:S03]  /*1d50*/  SYNCS.PHASECHK.TRANS64.TRYWAIT P0, [UR8+0x50], R2 ;  /* 0x00005002ff0075a7 */ /* 0x0042a60008001108 */
[----:B------:R-:W-:Y:S05]  /*1d60*/  BRA.U !UP0, `(.L_x_33) ;  /* 0x0000000108bc7547 */ /* 0x000fea000b800000 */
[----:B------:R-:W-:Y:S01]  /*1d70*/  UIADD3 UR26, UPT, UPT, UR24, UR25, URZ ;  /* 0x00000019181a7290 */ /* 0x000fe2000fffe0ff */
[----:B------:R-:W-:-:S11]  /*1d80*/  UMOV UR27, UR23 ;  /* 0x00000017001b7c82 */ /* 0x000fd60008000000 */
.L_x_39:
[----:B------:R-:W-:Y:S01]  /*1d90*/  ULEA UR17, UR27, UR6, 0x3 ;  /* 0x000000061b117291 */ /* 0x000fe2000f8e18ff */
[----:B--2---:R-:W-:Y:S01]  /*1da0*/  @P5 MOV R3, 0x8000 ;  /* 0x0000800000035802 */ /* 0x004fe20000000f00 */
[----:B-12---:R-:W-:Y:S10]  /*1db0*/  @P0 BRA `(.L_x_34) ;  /* 0x00000000000c0947 */ /* 0x006ff40003800000 */
[----:B------:R-:W-:-:S04]  /*1dc0*/  SHF.L.U32 R5, R15, 0x1f, RZ ;  /* 0x0000001f0f057819 */ /* 0x000fc800000006ff */
[----:B------:R-:W2:Y:S02]  /*1dd0*/  SYNCS.PHASECHK.TRANS64.TRYWAIT P0, [UR17+0x50], R5 ;  /* 0x00005005ff0075a7 */ /* 0x000ea40008001111 */
[----:B--2---:R-:W-:Y:S05]  /*1de0*/  @!P0 BRA `(.L_x_35) ;  /* 0x0000009800848947 */ /* 0x004fea0003800000 */
.L_x_34:
[----:B------:R2:W-:Y:S01]  /*1df0*/  @P5 SYNCS.ARRIVE.TRANS64 RZ, [UR17], R3 ;  /* 0x00000003ffff59a7 */ /* 0x0005e20008000011 */
[----:B------:R-:W-:-:S04]  /*1e00*/  ULOP3.LUT UR8, UR22, 0x2, URZ, 0xfc, !UPT ;  /* 0x0000000216087892 */ /* 0x000fc8000f8efcff */
[----:B------:R-:W-:-:S09]  /*1e10*/  UISETP.NE.AND UP0, UPT, UR8, 0x2, UPT ;  /* 0x000000020800788c */ /* 0x000fd2000bf05270 */
[----:B------:R-:W-:Y:S05]  /*1e20*/  BRA.U UP0, `(.L_x_36) ;  /* 0x0000000100047547 */ /* 0x000fea000b800000 */
[----:B------:R-:W-:Y:S05]  /*1e30*/  BPT.TRAP 0x1 ;  /* 0x000000040000795c */ /* 0x000fea0000300000 */
.L_x_36:
[----:B------:R-:W-:Y:S04]  /*1e40*/  BSSY.RECONVERGENT B0, `(.L_x_37) ;  /* 0x0000003000007945 */ /* 0x000fe80003800200 */
[----:B------:R-:W-:Y:S05]  /*1e50*/  @!P4 BRA `(.L_x_38) ;  /* 0x000000000004c947 */ /* 0x000fea0003800000 */
[----:B------:R-:W-:Y:S05]  /*1e60*/  BPT.TRAP 0x1 ;  /* 0x000000040000795c */ /* 0x000fea0000300000 */
.L_x_38:
[----:B------:R-:W-:Y:S05]  /*1e70*/  BSYNC.RECONVERGENT B0 ;  /* 0x0000000000007941 */ /* 0x000fea0003800200 */
.L_x_37:
[----:B------:R-:W-:Y:S02]  /*1e80*/  UIADD3 UR23, UPT, UPT, UR27, 0x1, URZ ;  /* 0x000000011b177890 */ /* 0x000fe4000fffe0ff */
[----:B------:R-:W-:Y:S02]  /*1e90*/  UIADD3 UR32, UP1, UPT, UR14, 0x80, URZ ;  /* 0x000000800e207890 */ /* 0x000fe4000ff3e0ff */
[----:B------:R-:W-:Y:S02]  /*1ea0*/  UISETP.NE.AND UP0, UPT, UR23, 0xa, UPT ;  /* 0x0000000a1700788c */ /* 0x000fe4000bf05270 */
[----:B------:R-:W-:Y:S02]  /*1eb0*/  USHF.L.U32 UR18, UR25, 0x5, URZ ;  /* 0x0000000519127899 */ /* 0x000fe400080006ff */
[----:B------:R-:W-:Y:S02]  /*1ec0*/  USEL UR9, URZ, 0x1, UP0 ;  /* 0x00000001ff097887 */ /* 0x000fe40008000000 */
[----:B------:R-:W-:-:S02]  /*1ed0*/  USEL UR23, UR23, URZ, UP0 ;  /* 0x000000ff17177287 */ /* 0x000fc40008000000 */
[----:B------:R-:W-:Y:S02]  /*1ee0*/  UIADD3 UR30, UP0, UPT, UR14, 0x180, URZ ;  /* 0x000001800e1e7890 */ /* 0x000fe4000ff1e0ff */
[----:B------:R-:W-:Y:S01]  /*1ef0*/  ULEA UR8, UR23, UR6, 0x3 ;  /* 0x0000000617087291 */ /* 0x000fe2000f8e18ff */
[----:B------:R-:W-:Y:S01]  /*1f00*/  LOP3.LUT R15, R15, UR9, RZ, 0x3c, !PT ;  /* 0x000000090f0f7c12 */ /* 0x000fe2000f8e3cff */
[----:B------:R-:W-:Y:S02]  /*1f10*/  ULOP3.LUT UR17, UR17, 0xfefffff8, URZ, 0xc0, !UPT ;  /* 0xfefffff811117892 */ /* 0x000fe4000f8ec0ff */
[----:B------:R-:W-:Y:S01]  /*1f20*/  UIADD3.X UR33, UPT, UPT, URZ, UR15, URZ, UP1, !UPT ;  /* 0x0000000fff217290 */ /* 0x000fe20008ffe4ff */
[----:B-1----:R-:W-:Y:S01]  /*1f30*/  SHF.L.U32 R2, R15, 0x1f, RZ ;  /* 0x0000001f0f027819 */ /* 0x002fe200000006ff */
[----:B------:R-:W-:Y:S01]  /*1f40*/  UIADD3.X UR31, UPT, UPT, URZ, UR15, URZ, UP0, !UPT ;  /* 0x0000000fff1f7290 */ /* 0x000fe200087fe4ff */
[----:B------:R-:W-:Y:S02]  /*1f50*/  UMOV UR28, 0x0 ;  /* 0x00000000001c7882 */ /* 0x000fe40000000000 */
[----:B------:R4:W1:Y:S01]  /*1f60*/  SYNCS.PHASECHK.TRANS64.TRYWAIT P0, [UR8+0x50], R2 ;  /* 0x00005002ff0075a7 */ /* 0x0008620008001108 */
[----:B------:R-:W-:Y:S01]  /*1f70*/  ULEA UR8, UR27, UR6, 0xd ;  /* 0x000000061b087291 */ /* 0x000fe2000f8e68ff */
[----:B------:R-:W-:Y:S01]  /*1f80*/  UMOV UR29, 0x10000000 ;  /* 0x10000000001d7882 */ /* 0x000fe20000000000 */
[----:B------:R-:W-:-:S02]  /*1f90*/  UMOV UR19, UR35 ;  /* 0x0000002300137c82 */ /* 0x000fc40008000000 */
[----:B------:R-:W-:Y:S02]  /*1fa0*/  UIADD3 UR16, UPT, UPT, UR8, 0x10800, URZ ;  /* 0x0001080008107890 */ /* 0x000fe4000fffe0ff */
[----:B------:R-:W-:Y:S01]  /*1fb0*/  UIADD3 UR8, UPT, UPT, UR8, 0x24800, URZ ;  /* 0x0002480008087890 */ /* 0x000fe2000fffe0ff */
[----:B------:R-:W-:Y:S01]  /*1fc0*/  UMOV UR20, UR36 ;  /* 0x0000002400147c82 */ /* 0x000fe20008000000 */
[----:B------:R-:W-:Y:S01]  /*1fd0*/  UMOV UR12, UR36 ;  /* 0x00000024000c7c82 */ /* 0x000fe20008000000 */
[----:B------:R-:W-:Y:S01]  /*1fe0*/  UMOV UR9, UR17 ;  /* 0x0000001100097c82 */ /* 0x000fe20008000000 */
[----:B------:R-:W-:Y:S01]  /*1ff0*/  UMOV UR10, UR18 ;  /* 0x00000012000a7c82 */ /* 0x000fe20008000000 */
[----:B------:R-:W-:Y:S02]  /*2000*/  UIADD3 UR25, UPT, UPT, UR25, 0x1, URZ ;  /* 0x0000000119197890 */ /* 0x000fe4000fffe0ff */
[----:B------:R4:W-:Y:S01]  /*2010*/  UTMALDG.3D.2CTA [UR16], [UR32], desc[UR28] ;  /* 0x00001c10200075b4 */ /* 0x0009e20008211000 */
[----:B------:R-:W-:Y:S01]  /*2020*/  UMOV UR27, UR23 ;  /* 0x00000017001b7c82 */ /* 0x000fe20008000000 */
[----:B------:R-:W-:Y:S01]  /*2030*/  UISETP.NE.AND UP0, UPT, UR25, UR26, UPT ;  /* 0x0000001a1900728c */ /* 0x000fe2000bf05270 */
[----:B------:R4:W-:Y:S08]  /*2040*/  UTMALDG.3D.2CTA [UR8], [UR30], desc[UR28] ;  /* 0x00001c081e0075b4 */ /* 0x0009f00008211000 */
[----:B----4-:R-:W-:Y:S05]  /*2050*/  BRA.U UP0, `(.L_x_39) ;  /* 0xfffffffd004c7547 */ /* 0x010fea000b83ffff */
.L_x_33:
[----:B-1----:R-:W-:Y:S01]  /*2060*/  LEA R2, R14, UR6, 0x3 ;  /* 0x000000060e027c11 */ /* 0x002fe2000f8e18ff */
[----:B------:R-:W-:Y:S01]  /*2070*/  NOP ;  /* 0x0000000000007918 */ /* 0x000fe20000000000 */
[----:B--2---:R-:W-:Y:S02]  /*2080*/  SHF.L.U32 R3, R12, 0x1f, RZ ;  /* 0x0000001f0c037819 */ /* 0x004fe400000006ff */
[----:B------:R-:W-:Y:S02]  /*2090*/  LEA R4, R14, UR6, 0x4 ;  /* 0x000000060e047c11 */ /* 0x000fe4000f8e20ff */
[----:B------:R-:W1:Y:S02]  /*20a0*/  SYNCS.PHASECHK.TRANS64.TRYWAIT P0, [R2+URZ+0xf0], R3 ;  /* 0x0000f003020075a7 */ /* 0x000e6400080011ff */
[----:B-1----:R-:W-:Y:S05]  /*20b0*/  @!P0 BRA `(.L_x_40) ;  /* 0x0000009400e88947 */ /* 0x002fea0003800000 */
.L_x_157:
[----:B------:R-:W2:Y:S01]  /*20c0*/  LDS.128 R4, [R4+0x160] ;  /* 0x0001600004047984 */ /* 0x000ea20000000c00 */
[----:B------:R-:W-:Y:S01]  /*20d0*/  ISETP.GE.AND P0, PT, R72, 0x1, PT ;  /* 0x000000014800780c */ /* 0x000fe20003f06270 */
[----:B-1----:R-:W-:Y:S01]  /*20e0*/  VIADD R2, R2, 0x100 ;  /* 0x0000010002027836 */ /* 0x002fe20000000000 */
[----:B------:R-:W-:Y:S01]  /*20f0*/  @!PT LDS RZ, [RZ] ;  /* 0x00000000fffff984 */ /* 0x000fe20000000800 */
[----:B------:R-:W-:Y:S01]  /*2100*/  @!PT LDS RZ, [RZ] ;  /* 0x00000000fffff984 */ /* 0x000fe20000000800 */
[----:B------:R-:W-:Y:S01]  /*2110*/  @!PT LDS RZ, [RZ] ;  /* 0x00000000fffff984 */ /* 0x000fe20000000800 */
[----:B------:R-:W-:Y:S01]  /*2120*/  @!PT LDS RZ, [RZ] ;  /* 0x00000000fffff984 */ /* 0x000fe20000000800 */
[----:B------:R1:W-:Y:S06]  /*2130*/  MEMBAR.ALL.CTA ;  /* 0x0000000000007992 */ /* 0x0003ec0000008000 */
[----:B-1----:R-:W1:Y:S01]  /*2140*/  FENCE.VIEW.ASYNC.S ;  /* 0x00000000000073c6 */ /* 0x002e620000000000 */
[----:B------:R-:W-:-:S04]  /*2150*/  PRMT R2, RZ, 0x654, R2 ;  /* 0x00000654ff027816 */ /* 0x000fc80000000002 */
[----:B-1----:R1:W-:Y:S01]  /*2160*/  SYNCS.ARRIVE.TRANS64.RED.A1T0 RZ, [R2+URZ], RZ ;  /* 0x000000ff02ff79a7 */ /* 0x0023e200081004ff */
[----:B--2---:R-:W-:-:S13]  /*2170*/  LOP3.LUT P2, RZ, R6, 0x1, RZ, 0xc0, !PT ;  /* 0x0000000106ff7812 */ /* 0x004fda000784c0ff */
[----:B------:R-:W-:Y:S01]  /*2180*/  @P2 SHF.R.U32.HI R3, RZ, 0x10, R5 ;  /* 0x00000010ff032819 */ /* 0x000fe20000011605 */
[----:B------:R-:W-:Y:S01]  /*2190*/  VOTEU.ANY UP0, P2 ;  /* 0x0000000000ff7886 */ /* 0x000fe20001000100 */
[----:B------:R-:W-:Y:S02]  /*21a0*/  @P2 MOV R13, R4 ;  /* 0x00000004000d2202 */ /* 0x000fe40000000f00 */
[----:B------:R-:W-:Y:S02]  /*21b0*/  @P2 R2UR.BROADCAST UR8, R3 ;  /* 0x00000000030822ca */ /* 0x000fe400008e0000 */
[----:B------:R-:W-:-:S11]  /*21c0*/  @P2 LOP3.LUT R11, R5, 0xffff, RZ, 0xc0, !PT ;  /* 0x0000ffff050b2812 */ /* 0x000fd600078ec0ff */
[----:B------:R-:W-:Y:S01]  /*21d0*/  @UP0 UMOV UR36, UR8 ;  /* 0x0000000800240c82 */ /* 0x000fe20008000000 */
[----:B-1----:R-:W-:Y:S05]  /*21e0*/  @!P0 BRA `(.L_x_41) ;  /* 0x0000000000b88947 */ /* 0x002fea0003800000 */
[----:B------:R-:W3:Y:S01]  /*21f0*/  LDC.64 R4, c[0x0][0xb18] ;  /* 0x0002c600ff047b82 */ /* 0x000ee20000000a00 */
[----:B------:R-:W-:-:S07]  /*2200*/  ISETP.NE.AND P3, PT, R72, 0x1, PT ;  /* 0x000000014800780c */ /* 0x000fce0003f65270 */
[----:B------:R-:W1:Y:S08]  /*2210*/  LDC.64 R6, c[0x0][0xb10] ;  /* 0x0002c400ff067b82 */ /* 0x000e700000000a00 */
[----:B------:R-:W2:Y:S08]  /*2220*/  LDC R17, c[0x0][0xb20] ;  /* 0x0002c800ff117b82 */ /* 0x000eb00000000800 */
[----:B------:R-:W4:Y:S01]  /*2230*/  LDC R18, c[0x0][0xb0c] ;  /* 0x0002c300ff127b82 */ /* 0x000f220000000800 */
[----:B---3--:R-:W-:Y:S01]  /*2240*/  IMAD.HI.U32 R22, R0, R5, RZ ;  /* 0x0000000500167227 */ /* 0x008fe200078e00ff */
[----:B------:R-:W-:-:S06]  /*2250*/  ISETP.NE.AND P0, PT, R4, 0x1, PT ;  /* 0x000000010400780c */ /* 0x000fcc0003f05270 */
[----:B------:R-:W3:Y:S01]  /*2260*/  LDC.64 R2, c[0x0][0xb28] ;  /* 0x0002ca00ff027b82 */ /* 0x000ee20000000a00 */
[----:B-1----:R-:W-:-:S04]  /*2270*/  IMAD.HI.U32 R20, R9, R6, RZ ;  /* 0x0000000609147227 */ /* 0x002fc800078e00ff */
[----:B------:R-:W-:Y:S01]  /*2280*/  IMAD.HI.U32 R24, R13, R6, RZ ;  /* 0x000000060d187227 */ /* 0x000fe200078e00ff */
[----:B------:R-:W-:Y:S02]  /*2290*/  SHF.R.U32.HI R20, RZ, R7, R20 ;  /* 0x00000007ff147219 */ /* 0x000fe40000011614 */
[----:B--2---:R-:W-:Y:S01]  /*22a0*/  SHF.R.U32.HI R19, RZ, R17, R22 ;  /* 0x00000011ff137219 */ /* 0x004fe20000011616 */
[----:B------:R-:W-:Y:S01]  /*22b0*/  IMAD.HI.U32 R22, R11, R5, RZ ;  /* 0x000000050b167227 */ /* 0x000fe200078e00ff */
[----:B------:R-:W-:Y:S02]  /*22c0*/  SHF.R.U32.HI R24, RZ, R7, R24 ;  /* 0x00000007ff187219 */ /* 0x000fe40000011618 */
[----:B------:R-:W-:Y:S02]  /*22d0*/  SEL R19, R0, R19, !P0 ;  /* 0x0000001300137207 */ /* 0x000fe40004000000 */
[----:B------:R-:W-:Y:S02]  /*22e0*/  SHF.R.U32.HI R22, RZ, R17, R22 ;  /* 0x00000011ff167219 */ /* 0x000fe40000011616 */
[----:B----4-:R-:W-:-:S02]  /*22f0*/  ISETP.NE.AND P1, PT, R18, 0x1, PT ;  /* 0x000000011200780c */ /* 0x010fc40003f25270 */
[----:B------:R-:W-:Y:S02]  /*2300*/  SEL R5, R11, R22, !P0 ;  /* 0x000000160b057207 */ /* 0x000fe40004000000 */
[----:B------:R-:W-:Y:S02]  /*2310*/  SEL R21, R9, R20, !P1 ;  /* 0x0000001409157207 */ /* 0x000fe40004800000 */
[----:B------:R-:W-:Y:S01]  /*2320*/  SEL R7, R13, R24, !P1 ;  /* 0x000000180d077207 */ /* 0x000fe20004800000 */
[----:B---3--:R-:W-:Y:S01]  /*2330*/  IMAD.HI.U32 R20, R19, R2, RZ ;  /* 0x0000000213147227 */ /* 0x008fe200078e00ff */
[----:B------:R-:W-:-:S03]  /*2340*/  IADD3 R17, PT, PT, -R5, RZ, RZ ;  /* 0x000000ff05117210 */ /* 0x000fc60007ffe1ff */
        /* <DEDUP_REMOVED lines=11> */
[----:B------:R-:W-:-:S04]  /*2400*/  @!P0 IMAD.HI.U32 R20, R7, R2, RZ ;  /* 0x0000000207148227 */ /* 0x000fc800078e00ff */
[----:B------:R-:W-:Y:S01]  /*2410*/  IMAD.MOV R2, RZ, RZ, -R6 ;  /* 0x000000ffff027224 */ /* 0x000fe200078e0a06 */
[----:B------:R-:W-:-:S03]  /*2420*/  @!P0 SHF.R.U32.HI R20, RZ, R3, R20 ;  /* 0x00000003ff148219 */ /* 0x000fc60000011614 */
[----:B------:R-:W-:Y:S01]  /*2430*/  IMAD R2, R72, R2, R5 ;  /* 0x0000000248027224 */ /* 0x000fe200078e0205 */
        /* <DEDUP_REMOVED lines=9> */
.L_x_41:
[----:B------:R-:W1:Y:S02]  /*24d0*/  LDCU UR8, c[0x0][0xb30] ;  /* 0x00016600ff0877ac */ /* 0x000e640008000800 */
[----:B-1----:R-:W-:-:S09]  /*24e0*/  UISETP.NE.AND UP0, UPT, UR8, 0x1, UPT ;  /* 0x000000010800788c */ /* 0x002fd2000bf05270 */
[----:B------:R-:W-:Y:S05]  /*24f0*/  BRA.U UP0, `(.L_x_42) ;  /* 0x0000000100407547 */ /* 0x000fea000b800000 */
[----:B------:R-:W1:Y:S08]  /*2500*/  LDC.64 R4, c[0x0][0xb10] ;  /* 0x0002c400ff047b82 */ /* 0x000e700000000a00 */
[----:B------:R-:W2:Y:S08]  /*2510*/  LDC.64 R2, c[0x0][0xb18] ;  /* 0x0002c600ff027b82 */ /* 0x000eb00000000a00 */
[----:B------:R-:W4:Y:S08]  /*2520*/  LDC R6, c[0x0][0xb20] ;  /* 0x0002c800ff067b82 */ /* 0x000f300000000800 */
[----:B------:R-:W3:Y:S01]  /*2530*/  LDC R18, c[0x0][0xb0c] ;  /* 0x0002c300ff127b82 */ /* 0x000ee20000000800 */
[----:B-1----:R-:W-:-:S05]  /*2540*/  IMAD.HI.U32 R4, R13, R4, RZ ;  /* 0x000000040d047227 */ /* 0x002fca00078e00ff */
[----:B------:R-:W-:Y:S01]  /*2550*/  SHF.R.U32.HI R4, RZ, R5, R4 ;  /* 0x00000005ff047219 */ /* 0x000fe20000011604 */
[----:B--2---:R-:W-:Y:S01]  /*2560*/  IMAD.HI.U32 R3, R11, R3, RZ ;  /* 0x000000030b037227 */ /* 0x004fe200078e00ff */
[----:B------:R-:W-:-:S04]  /*2570*/  ISETP.NE.AND P0, PT, R2, 0x1, PT ;  /* 0x000000010200780c */ /* 0x000fc80003f05270 */
[----:B----4-:R-:W-:-:S04]  /*2580*/  SHF.R.U32.HI R6, RZ, R6, R3 ;  /* 0x00000006ff067219 */ /* 0x010fc80000011603 */
[----:B------:R-:W-:Y:S02]  /*2590*/  SEL R3, R11, R6, !P0 ;  /* 0x000000060b037207 */ /* 0x000fe40004000000 */
[----:B---3--:R-:W-:-:S04]  /*25a0*/  ISETP.NE.AND P1, PT, R18, 0x1, PT ;  /* 0x000000011200780c */ /* 0x008fc80003f25270 */
[----:B------:R-:W-:-:S05]  /*25b0*/  SEL R4, R13, R4, !P1 ;  /* 0x000000040d047207 */ /* 0x000fca0004800000 */
[----:B------:R-:W-:Y:S02]  /*25c0*/  IMAD.IADD R5, R3, 0x1, -R4 ;  /* 0x0000000103057824 */ /* 0x000fe400078e0a04 */
[----:B------:R-:W-:Y:S02]  /*25d0*/  IMAD.IADD R3, R4, 0x1, -R3 ;  /* 0x0000000104037824 */ /* 0x000fe400078e0a03 */
[----:B------:R-:W-:Y:S02]  /*25e0*/  IMAD R13, R5, R18, R13 ;  /* 0x00000012050d7224 */ /* 0x000fe400078e020d */
[----:B------:R-:W-:-:S07]  /*25f0*/  IMAD R11, R3, R2, R11 ;  /* 0x00000002030b7224 */ /* 0x000fce00078e020b */
.L_x_42:
[----:B------:R-:W-:Y:S01]  /*2600*/  VIADD R14, R14, 0x1 ;  /* 0x000000010e0e7836 */ /* 0x000fe20000000000 */
[----:B------:R-:W-:Y:S01]  /*2610*/  PLOP3.LUT P1, PT, PT, PT, PT, 0x80, 0x8 ;  /* 0x000000000008781c */ /* 0x000fe20003f2f070 */
[----:B------:R-:W-:Y:S02]  /*2620*/  IMAD.IADD R21, R13, 0x1, R156 ;  /* 0x000000010d157824 */ /* 0x000fe400078e029c */
[----:B------:R-:W-:Y:S01]  /*2630*/  IMAD.IADD R20, R11, 0x1, R154 ;  /* 0x000000010b147824 */ /* 0x000fe200078e029a */
[----:B------:R-:W-:-:S04]  /*2640*/  ISETP.NE.AND P0, PT, R14, 0x2, PT ;  /* 0x000000020e00780c */ /* 0x000fc80003f05270 */
[----:B------:R-:W-:Y:S02]  /*2650*/  SEL R3, RZ, 0x1, P0 ;  /* 0x00000001ff037807 */ /* 0x000fe40000000000 */
[----:B------:R-:W-:Y:S02]  /*2660*/  SEL R14, R14, RZ, P0 ;  /* 0x000000ff0e0e7207 */ /* 0x000fe40000000000 */
[----:B------:R-:W-:Y:S01]  /*2670*/  LOP3.LUT R12, R12, R3, RZ, 0x3c, !PT ;  /* 0x000000030c0c7212 */ /* 0x000fe200078e3cff */
[----:B------:R-:W-:Y:S06]  /*2680*/  @P2 BRA `(.L_x_43) ;  /* 0xfffffff000642947 */ /* 0x000fec000383ffff */
[----:B------:R-:W-:Y:S01]  /*2690*/  UIADD3 UR6, UPT, UPT, UR6, 0x50, URZ ;  /* 0x0000005006067890 */ /* 0x000fe2000fffe0ff */
[----:B------:R-:W-:-:S03]  /*26a0*/  SHF.L.U32 R3, R15, 0x1f, RZ ;  /* 0x0000001f0f037819 */ /* 0x000fc600000006ff */
[----:B------:R-:W-:-:S09]  /*26b0*/  ULEA UR4, UR23, UR6, 0x3 ;  /* 0x0000000617047291 */ /* 0x000fd2000f8e18ff */
[----:B------:R-:W1:Y:S02]  /*26c0*/  SYNCS.PHASECHK.TRANS64.TRYWAIT P0, [UR4], R3 ;  /* 0x00000003ff0075a7 */ /* 0x000e640008001104 */
[----:B-1----:R-:W-:Y:S05]  /*26d0*/  @!P0 BRA `(.L_x_44) ;  /* 0x0000009000748947 */ /* 0x002fea0003800000 */
.L_x_159:
[----:B------:R-:W-:-:S04]  /*26e0*/  UIADD3 UR5, UPT, UPT, UR23, 0x1, URZ ;  /* 0x0000000117057890 */ /* 0x000fc8000fffe0ff */
[----:B------:R-:W-:-:S04]  /*26f0*/  UISETP.NE.AND UP0, UPT, UR5, 0xa, UPT ;  /* 0x0000000a0500788c */ /* 0x000fc8000bf05270 */
[----:B------:R-:W-:Y:S02]  /*2700*/  USEL UR7, URZ, 0x1, UP0 ;  /* 0x00000001ff077887 */ /* 0x000fe40008000000 */
[----:B------:R-:W-:-:S04]  /*2710*/  USEL UR5, UR5, URZ, UP0 ;  /* 0x000000ff05057287 */ /* 0x000fc80008000000 */
[----:B------:R-:W-:Y:S01]  /*2720*/  ULEA UR4, UR5, UR6, 0x3 ;  /* 0x0000000605047291 */ /* 0x000fe2000f8e18ff */
[----:B------:R-:W-:-:S04]  /*2730*/  LOP3.LUT R2, R15, UR7, RZ, 0x3c, !PT ;  /* 0x000000070f027c12 */ /* 0x000fc8000f8e3cff */
[----:B-1----:R-:W-:-:S04]  /*2740*/  SHF.L.U32 R3, R2, 0x1f, RZ ;  /* 0x0000001f02037819 */ /* 0x002fc800000006ff */
[----:B------:R-:W1:Y:S02]  /*2750*/  SYNCS.PHASECHK.TRANS64.TRYWAIT P0, [UR4], R3 ;  /* 0x00000003ff0075a7 */ /* 0x000e640008001104 */
[----:B-1----:R-:W-:Y:S05]  /*2760*/  @!P0 BRA `(.L_x_45) ;  /* 0x0000009000688947 */ /* 0x002fea0003800000 */
.L_x_161:
        /* <DEDUP_REMOVED lines=9> */
.L_x_163:
        /* <DEDUP_REMOVED lines=9> */
.L_x_165:
        /* <DEDUP_REMOVED lines=9> */
.L_x_167:
        /* <DEDUP_REMOVED lines=9> */
.L_x_169:
        /* <DEDUP_REMOVED lines=9> */
.L_x_171:
        /* <DEDUP_REMOVED lines=9> */
.L_x_173:
        /* <DEDUP_REMOVED lines=9> */
.L_x_175:
[----:B------:R-:W-:-:S04]  /*2b60*/  UIADD3 UR5, UPT, UPT, UR5, 0x1, URZ ;  /* 0x0000000105057890 */ /* 0x000fc8000fffe0ff */
[----:B------:R-:W-:-:S04]  /*2b70*/  UISETP.NE.AND UP0, UPT, UR5, 0xa, UPT ;  /* 0x0000000a0500788c */ /* 0x000fc8000bf05270 */
[----:B------:R-:W-:Y:S02]  /*2b80*/  USEL UR4, URZ, 0x1, UP0 ;  /* 0x00000001ff047887 */ /* 0x000fe40008000000 */
[----:B------:R-:W-:-:S04]  /*2b90*/  USEL UR5, UR5, URZ, UP0 ;  /* 0x000000ff05057287 */ /* 0x000fc80008000000 */
[----:B------:R-:W-:Y:S01]  /*2ba0*/  ULEA UR5, UR5, UR6, 0x3 ;  /* 0x0000000605057291 */ /* 0x000fe2000f8e18ff */
[----:B-1----:R-:W-:-:S04]  /*2bb0*/  LOP3.LUT R3, R2, UR4, RZ, 0x3c, !PT ;  /* 0x0000000402037c12 */ /* 0x002fc8000f8e3cff */
[----:B------:R-:W-:Y:S01]  /*2bc0*/  SHF.L.U32 R3, R3, 0x1f, RZ ;  /* 0x0000001f03037819 */ /* 0x000fe200000006ff */
[----:B---3--:R-:W-:-:S07]  /*2bd0*/  IMAD.U32 R0, RZ, RZ, UR5 ;  /* 0x00000005ff007e24 */ /* 0x008fce000f8e00ff */
.L_x_53:
[----:B-1----:R1:W2:Y:S02]  /*2be0*/  SYNCS.PHASECHK.TRANS64.TRYWAIT P0, [R0+URZ], R3 ;  /* 0x00000003000075a7 */ /* 0x0022a400080011ff */
[----:B--2---:R-:W-:Y:S05]  /*2bf0*/  @!P0 NANOSLEEP.SYNCS 0x989680 ;  /* 0x009896800000895d */ /* 0x004fea0003900000 */
[----:B------:R-:W2:Y:S02]  /*2c00*/  @!P0 SYNCS.PHASECHK.TRANS64 P0, [R0+URZ], R3 ;  /* 0x00000003000085a7 */ /* 0x000ea400080010ff */
[----:B--2---:R-:W-:Y:S05]  /*2c10*/  @P0 EXIT ;  /* 0x000000000000094d */ /* 0x004fea0003800000 */
[----:B------:R-:W-:Y:S05]  /*2c20*/  BRA `(.L_x_53) ;  /* 0xfffffffc00ec7947 */ /* 0x000fea000383ffff */
.L_x_23:
[----:B------:R-:W-:-:S04]  /*2c30*/  UISETP.NE.AND UP1, UPT, UR37, URZ, UPT ;  /* 0x000000ff2500728c */ /* 0x000fc8000bf25270 */
[----:B------:R-:W-:-:S09]  /*2c40*/  UISETP.NE.OR UP1, UPT, UR10, 0x1, UP1 ;  /* 0x000000010a00788c */ /* 0x000fd20008f25670 */
[----:B------:R-:W-:Y:S05]  /*2c50*/  BRA.U UP1, `(.L_x_54) ;  /* 0x00000005014c7547 */ /* 0x000fea000b800000 */
[----:B------:R-:W-:Y:S01]  /*2c60*/  HFMA2 R11, -RZ, RZ, 0, 0 ;  /* 0x00000000ff0b7431 */ /* 0x000fe200000001ff */
[----:B------:R-:W-:Y:S01]  /*2c70*/  ISETP.GE.U32.AND P2, PT, R10, 0x2, PT ;  /* 0x000000020a00780c */ /* 0x000fe20003f46070 */
[----:B------:R-:W-:Y:S01]  /*2c80*/  IMAD.MOV.U32 R12, RZ, RZ, 0x1 ;  /* 0x00000001ff0c7424 */ /* 0x000fe200078e00ff */
[----:B------:R-:W-:Y:S01]  /*2c90*/  CS2R R8, SRZ ;  /* 0x0000000000087805 */ /* 0x000fe2000001ff00 */
[----:B------:R-:W-:Y:S01]  /*2ca0*/  IMAD.MOV.U32 R3, RZ, RZ, RZ ;  /* 0x000000ffff037224 */ /* 0x000fe200078e00ff */
[----:B------:R-:W-:Y:S01]  /*2cb0*/  UMOV UR4, 0x400 ;  /* 0x0000040000047882 */ /* 0x000fe20000000000 */
[----:B------:R-:W-:Y:S01]  /*2cc0*/  UMOV UR6, URZ ;  /* 0x000000ff00067c82 */ /* 0x000fe20008000000 */
[----:B------:R-:W-:-:S12]  /*2cd0*/  ULEA UR37, UR37, UR4, 0x18 ;  /* 0x0000000425257291 */ /* 0x000fd8000f8ec0ff */
.L_x_58:
[----:B------:R-:W-:Y:S02]  /*2ce0*/  LEA R0, R3, UR37, 0x3 ;  /* 0x0000002503007c11 */ /* 0x000fe4000f8e18ff */
[----:B------:R-:W-:-:S03]  /*2cf0*/  SHF.L.U32 R5, R8, 0x1f, RZ ;  /* 0x0000001f08057819 */ /* 0x000fc600000006ff */
[----:B------:R-:W-:Y:S01]  /*2d00*/  VIADD R4, R0, 0x140 ;  /* 0x0000014000047836 */ /* 0x000fe20000000000 */
[----:B------:R-:W1:Y:S02]  /*2d10*/  SYNCS.PHASECHK.TRANS64.TRYWAIT P0, [R0+URZ+0x130], R5 ;  /* 0x00013005000075a7 */ /* 0x000e6400080011ff */
[----:B-1----:R-:W-:Y:S05]  /*2d20*/  @!P0 BRA `(.L_x_55) ;  /* 0x0000008c00b88947 */ /* 0x002fea0003800000 */
.L_x_176:
[----:B------:R-:W-:Y:S01]  /*2d30*/  ULEA UR5, UR6, UR37, 0x3 ;  /* 0x0000002506057291 */ /* 0x000fe2000f8e18ff */
[----:B------:R-:W-:Y:S01]  /*2d40*/  PRMT R4, RZ, 0x654, R4 ;  /* 0x00000654ff047816 */ /* 0x000fe20000000004 */
[----:B-1----:R-:W-:Y:S01]  /*2d50*/  @!P2 IMAD.MOV.U32 R5, RZ, RZ, 0x10 ;  /* 0x00000010ff05a424 */ /* 0x002fe200078e00ff */
[----:B------:R-:W-:Y:S01]  /*2d60*/  SHF.L.U32 R7, R12, 0x1f, RZ ;  /* 0x0000001f0c077819 */ /* 0x000fe200000006ff */
[----:B------:R-:W-:Y:S01]  /*2d70*/  UIADD3 UR4, UPT, UPT, UR5, 0xf0, URZ ;  /* 0x000000f005047890 */ /* 0x000fe2000fffe0ff */
[----:B------:R1:W-:Y:S05]  /*2d80*/  SYNCS.ARRIVE.TRANS64.RED.A1T0 RZ, [R4+URZ], RZ ;  /* 0x000000ff04ff79a7 */ /* 0x0003ea00081004ff */
[----:B------:R-:W-:Y:S01]  /*2d90*/  IMAD.U32 R13, RZ, RZ, UR4 ;  /* 0x00000004ff0d7e24 */ /* 0x000fe2000f8e00ff */
[----:B------:R-:W2:Y:S04]  /*2da0*/  SYNCS.PHASECHK.TRANS64.TRYWAIT P0, [UR5+0x100], R7 ;  /* 0x00010007ff0075a7 */ /* 0x000ea80008001105 */
[----:B------:R-:W-:Y:S01]  /*2db0*/  PRMT R13, R10, 0x654, R13 ;  /* 0x000006540a0d7816 */ /* 0x000fe2000000000d */
[----:B-12---:R-:W-:Y:S06]  /*2dc0*/  @!P0 BRA `(.L_x_56) ;  /* 0x0000008c00a48947 */ /* 0x006fec0003800000 */
.L_x_178:
[----:B------:R-:W-:Y:S01]  /*2dd0*/  ULEA UR4, UR6, UR37, 0x4 ;  /* 0x0000002506047291 */ /* 0x000fe2000f8e20ff */
[----:B------:R-:W-:Y:S01]  /*2de0*/  SEL R2, R13, R2, !P2 ;  /* 0x000000020d027207 */ /* 0x000fe20005000000 */
[----:B------:R-:W-:Y:S01]  /*2df0*/  UIADD3 UR5, UPT, UPT, UR5, 0xf0, URZ ;  /* 0x000000f005057890 */ /* 0x000fe2000fffe0ff */
[----:B-1----:R-:W-:Y:S01]  /*2e00*/  LEA R0, R11, UR37, 0x3 ;  /* 0x000000250b007c11 */ /* 0x002fe2000f8e18ff */
[----:B------:R-:W-:Y:S01]  /*2e10*/  UIADD3 UR4, UPT, UPT, UR4, 0x160, URZ ;  /* 0x0000016004047890 */ /* 0x000fe2000fffe0ff */
[----:B------:R1:W-:Y:S01]  /*2e20*/  @!P2 SYNCS.ARRIVE.TRANS64.RED RZ, [R2+URZ], R5 ;  /* 0x0000000502ffa9a7 */ /* 0x0003e200080004ff */
[----:B------:R-:W-:Y:S01]  /*2e30*/  UIADD3 UR6, UPT, UPT, UR6, 0x1, URZ ;  /* 0x0000000106067890 */ /* 0x000fe2000fffe0ff */
[----:B------:R-:W-:-:S03]  /*2e40*/  VIADD R3, R3, 0x1 ;  /* 0x0000000103037836 */ /* 0x000fc60000000000 */
[----:B------:R-:W-:Y:S02]  /*2e50*/  UISETP.NE.AND UP0, UPT, UR6, 0x2, UPT ;  /* 0x000000020600788c */ /* 0x000fe4000bf05270 */
[----:B------:R-:W-:Y:S01]  /*2e60*/  ISETP.NE.AND P0, PT, R3, 0x2, PT ;  /* 0x000000020300780c */ /* 0x000fe20003f05270 */
[----:B------:R-:W-:Y:S06]  /*2e70*/  UGETNEXTWORKID.BROADCAST [UR4], [UR5] ;  /* 0x00000000040073ca */ /* 0x000fec0008000100 */
[----:B------:R-:W-:Y:S02]  /*2e80*/  USEL UR4, URZ, 0x1, UP0 ;  /* 0x00000001ff047887 */ /* 0x000fe40008000000 */
[----:B------:R-:W-:-:S04]  /*2e90*/  USEL UR6, UR6, URZ, UP0 ;  /* 0x000000ff06067287 */ /* 0x000fc80008000000 */
[----:B------:R-:W-:Y:S02]  /*2ea0*/  LOP3.LUT R12, R12, UR4, RZ, 0x3c, !PT ;  /* 0x000000040c0c7c12 */ /* 0x000fe4000f8e3cff */
[----:B-1----:R-:W-:-:S04]  /*2eb0*/  SHF.L.U32 R5, R9, 0x1f, RZ ;  /* 0x0000001f09057819 */ /* 0x002fc800000006ff */
[----:B------:R-:W1:Y:S02]  /*2ec0*/  SYNCS.PHASECHK.TRANS64.TRYWAIT P1, [R0+URZ+0xf0], R5 ;  /* 0x0000f005000075a7 */ /* 0x000e6400080211ff */
[----:B-1----:R-:W-:Y:S05]  /*2ed0*/  @!P1 BRA `(.L_x_57) ;  /* 0x0000008c00789947 */ /* 0x002fea0003800000 */
.L_x_179:
[----:B------:R-:W-:Y:S01]  /*2ee0*/  LEA R4, R11, UR37, 0x4 ;  /* 0x000000250b047c11 */ /* 0x000fe2000f8e20ff */
[----:B-1----:R-:W-:Y:S01]  /*2ef0*/  VIADD R0, R0, 0x100 ;  /* 0x0000010000007836 */ /* 0x002fe20000000000 */
[----:B------:R-:W-:Y:S01]  /*2f00*/  SEL R3, R3, RZ, P0 ;  /* 0x000000ff03037207 */ /* 0x000fe20000000000 */
[----:B------:R-:W-:-:S03]  /*2f10*/  VIADD R11, R11, 0x1 ;  /* 0x000000010b0b7836 */ /* 0x000fc60000000000 */
[----:B------:R-:W1:Y:S01]  /*2f20*/  LDS.128 R4, [R4+0x160] ;  /* 0x0001600004047984 */ /* 0x000e620000000c00 */
[----:B------:R-:W-:Y:S02]  /*2f30*/  PRMT R0, RZ, 0x654, R0 ;  /* 0x00000654ff007816 */ /* 0x000fe40000000000 */
[C---:B------:R-:W-:Y:S01]  /*2f40*/  ISETP.NE.AND P1, PT, R11.reuse, 0x2, PT ;  /* 0x000000020b00780c */ /* 0x040fe20003f25270 */
[----:B------:R-:W-:Y:S01]  /*2f50*/  @!PT LDS RZ, [RZ] ;  /* 0x00000000fffff984 */ /* 0x000fe20000000800 */
[----:B------:R-:W-:Y:S01]  /*2f60*/  @!PT LDS RZ, [RZ] ;  /* 0x00000000fffff984 */ /* 0x000fe20000000800 */
[----:B------:R-:W-:Y:S01]  /*2f70*/  @!PT LDS RZ, [RZ] ;  /* 0x00000000fffff984 */ /* 0x000fe20000000800 */
[----:B------:R-:W-:Y:S01]  /*2f80*/  @!PT LDS RZ, [RZ] ;  /* 0x00000000fffff984 */ /* 0x000fe20000000800 */
[----:B------:R2:W-:Y:S06]  /*2f90*/  MEMBAR.ALL.CTA ;  /* 0x0000000000007992 */ /* 0x0005ec0000008000 */
[----:B--2---:R-:W2:Y:S01]  /*2fa0*/  FENCE.VIEW.ASYNC.S ;  /* 0x00000000000073c6 */ /* 0x004ea20000000000 */
[----:B------:R-:W-:Y:S01]  /*2fb0*/  SEL R11, R11, RZ, P1 ;  /* 0x000000ff0b0b7207 */ /* 0x000fe20000800000 */
[----:B--2---:R2:W-:Y:S01]  /*2fc0*/  SYNCS.ARRIVE.TRANS64.RED.A1T0 RZ, [R0+URZ], RZ ;  /* 0x000000ff00ff79a7 */ /* 0x0045e200081004ff */
[----:B-1----:R-:W-:-:S02]  /*2fd0*/  LOP3.LUT P3, RZ, R6, 0x1, RZ, 0xc0, !PT ;  /* 0x0000000106ff7812 */ /* 0x002fc4000786c0ff */
[----:B------:R-:W-:-:S04]  /*2fe0*/  SEL R5, RZ, 0x1, P0 ;  /* 0x00000001ff057807 */ /* 0x000fc80000000000 */
[----:B------:R-:W-:Y:S02]  /*2ff0*/  LOP3.LUT R8, R8, R5, RZ, 0x3c, !PT ;  /* 0x0000000508087212 */ /* 0x000fe400078e3cff */
[----:B--2---:R-:W-:-:S04]  /*3000*/  SEL R0, RZ, 0x1, P1 ;  /* 0x00000001ff007807 */ /* 0x004fc80000800000 */
[----:B------:R-:W-:Y:S01]  /*3010*/  LOP3.LUT R9, R9, R0, RZ, 0x3c, !PT ;  /* 0x0000000009097212 */ /* 0x000fe200078e3cff */
[----:B------:R-:W-:Y:S06]  /*3020*/  @P3 BRA `(.L_x_58) ;  /* 0xfffffffc002c3947 */ /* 0x000fec000383ffff */
[----:B------:R-:W-:Y:S01]  /*3030*/  ULEA UR5, UR6, UR37, 0x3 ;  /* 0x0000002506057291 */ /* 0x000fe2000f8e18ff */
[----:B------:R-:W-:-:S08]  /*3040*/  SHF.L.U32 R3, R12, 0x1f, RZ ;  /* 0x0000001f0c037819 */ /* 0x000fd000000006ff */
[----:B------:R-:W1:Y:S02]  /*3050*/  SYNCS.PHASECHK.TRANS64 P0, [UR5+0x100], R3 ;  /* 0x00010003ff0075a7 */ /* 0x000e640008001005 */
[----:B-1----:R-:W-:Y:S05]  /*3060*/  @P0 BRA `(.L_x_59) ;  /* 0x0000000000080947 */ /* 0x002fea0003800000 */
[----:B------:R-:W1:Y:S02]  /*3070*/  SYNCS.PHASECHK.TRANS64.TRYWAIT P0, [UR5+0x100], R3 ;  /* 0x00010003ff0075a7 */ /* 0x000e640008001105 */
[----:B-1----:R-:W-:Y:S05]  /*3080*/  @!P0 BRA `(.L_x_60) ;  /* 0x0000008c00208947 */ /* 0x002fea0003800000 */
.L_x_59:
[----:B------:R-:W-:-:S04]  /*3090*/  UIADD3 UR4, UPT, UPT, UR6, 0x1, URZ ;  /* 0x0000000106047890 */ /* 0x000fc8000fffe0ff */
[----:B------:R-:W-:-:S04]  /*30a0*/  UISETP.NE.AND UP0, UPT, UR4, 0x2, UPT ;  /* 0x000000020400788c */ /* 0x000fc8000bf05270 */
[----:B------:R-:W-:Y:S02]  /*30b0*/  USEL UR7, URZ, 0x1, UP0 ;  /* 0x00000001ff077887 */ /* 0x000fe40008000000 */
[----:B------:R-:W-:-:S04]  /*30c0*/  USEL UR4, UR4, URZ, UP0 ;  /* 0x000000ff04047287 */ /* 0x000fc80008000000 */
[----:B------:R-:W-:Y:S01]  /*30d0*/  ULEA UR4, UR4, UR37, 0x3 ;  /* 0x0000002504047291 */ /* 0x000fe2000f8e18ff */
[----:B-1----:R-:W-:-:S04]  /*30e0*/  LOP3.LUT R3, R12, UR7, RZ, 0x3c, !PT ;  /* 0x000000070c037c12 */ /* 0x002fc8000f8e3cff */
[----:B------:R-:W-:-:S04]  /*30f0*/  SHF.L.U32 R0, R3, 0x1f, RZ ;  /* 0x0000001f03007819 */ /* 0x000fc800000006ff */
[----:B------:R-:W1:Y:S02]  /*3100*/  SYNCS.PHASECHK.TRANS64 P0, [UR4+0x100], R0 ;  /* 0x00010000ff0075a7 */ /* 0x000e640008001004 */
[----:B-1----:R-:W-:Y:S05]  /*3110*/  @P0 EXIT ;  /* 0x000000000000094d */ /* 0x002fea0003800000 */
[----:B------:R-:W-:Y:S02]  /*3120*/  SHF.L.U32 R3, R3, 0x1f, RZ ;  /* 0x0000001f03037819 */ /* 0x000fe400000006ff */
[----:B------:R-:W-:-:S07]  /*3130*/  MOV R0, UR4 ;  /* 0x0000000400007c02 */ /* 0x000fce0008000f00 */
.L_x_61:
[----:B-1----:R1:W2:Y:S02]  /*3140*/  SYNCS.PHASECHK.TRANS64.TRYWAIT P0, [R0+URZ+0x100], R3 ;  /* 0x00010003000075a7 */ /* 0x0022a400080011ff */
[----:B--2---:R-:W-:Y:S05]  /*3150*/  @!P0 NANOSLEEP.SYNCS 0x989680 ;  /* 0x009896800000895d */ /* 0x004fea0003900000 */
[----:B------:R-:W2:Y:S02]  /*3160*/  @!P0 SYNCS.PHASECHK.TRANS64 P0, [R0+URZ+0x100], R3 ;  /* 0x00010003000085a7 */ /* 0x000ea400080010ff */
[----:B--2---:R-:W-:Y:S05]  /*3170*/  @P0 EXIT ;  /* 0x000000000000094d */ /* 0x004fea0003800000 */
[----:B------:R-:W-:Y:S05]  /*3180*/  BRA `(.L_x_61) ;  /* 0xfffffffc00ec7947 */ /* 0x000fea000383ffff */
.L_x_54:
[----:B------:R-:W-:Y:S05]  /*3190*/  BRA.U UP4, `(.L_x_62) ;  /* 0x0000001104587547 */ /* 0x000fea000b800000 */
[----:B------:R-:W-:Y:S01]  /*31a0*/  UMOV UR6, 0x40 ;  /* 0x0000004000067882 */ /* 0x000fe20000000000 */
[----:B------:R-:W-:Y:S01]  /*31b0*/  NOP ;  /* 0x0000000000007918 */ /* 0x000fe20000000000 */
[----:B------:R-:W-:Y:S01]  /*31c0*/  ULEA UR6, UR37, UR6, 0x18 ;  /* 0x0000000625067291 */ /* 0x000fe2000f8ec0ff */
[----:B------:R-:W-:Y:S02]  /*31d0*/  UMOV UR7, 0x400 ;  /* 0x0000040000077882 */ /* 0x000fe40000000000 */
[----:B------:R-:W-:-:S06]  /*31e0*/  ULEA UR37, UR37, UR7, 0x18 ;  /* 0x0000000725257291 */ /* 0x000fcc000f8ec0ff */
[----:B------:R-:W1:Y:S02]  /*31f0*/  LDS.U8 R2, [UR6+0x1c] ;  /* 0x00001c06ff027984 */ /* 0x000e640008000000 */
[----:B-1----:R-:W-:-:S13]  /*3200*/  ISETP.NE.AND P0, PT, R2, RZ, PT ;  /* 0x000000ff0200720c */ /* 0x002fda0003f05270 */
[----:B------:R-:W-:Y:S05]  /*3210*/  @P0 BRA `(.L_x_63) ;  /* 0x0000000400080947 */ /* 0x000fea0003800000 */
[----:B------:R-:W-:Y:S02]  /*3220*/  UISETP.NE.U32.AND UP0, UPT, UR5, 0x1, UPT ;  /* 0x000000010500788c */ /* 0x000fe4000bf05070 */
[----:B------:R-:W-:-:S07]  /*3230*/  UIADD3 UR8, UPT, UPT, UR6, 0x8, URZ ;  /* 0x0000000806087890 */ /* 0x000fce000fffe0ff */
[----:B------:R-:W-:Y:S05]  /*3240*/  BRA.U !UP0, `(.L_x_64) ;  /* 0x00000001089c7547 */ /* 0x000fea000b800000 */
[----:B------:R-:W-:Y:S01]  /*3250*/  ELECT P0, URZ, PT ;  /* 0x0000000000ff782f */ /* 0x000fe20003800000 */
[----:B------:R-:W-:-:S12]  /*3260*/  BSSY B0, `(.L_x_64) ;  /* 0x0000025000007945 */ /* 0x000fd80003800000 */
[----:B------:R-:W-:Y:S05]  /*3270*/  @!P0 BRA `(.L_x_65) ;  /* 0x00000000008c8947 */ /* 0x000fea0003800000 */
[----:B------:R-:W-:-:S05]  /*3280*/  UMOV UR7, 0x10 ;  /* 0x0000001000077882 */ /* 0x000fca0000000000 */
[----:B------:R-:W-:Y:S04]  /*3290*/  DEPBAR.LE SB1, 0x36 ;  /* 0x00009d800000791a */ /* 0x000fe80000000000 */
[----:B------:R-:W1:Y:S02]  /*32a0*/  UTCATOMSWS.2CTA.FIND_AND_SET.ALIGN UP1, UR7, UR7 ;  /* 0x00000007000775e3 */ /* 0x000e640008220800 */
[----:B-1----:R-:W-:Y:S01]  /*32b0*/  MOV R11, UR7 ;  /* 0x00000007000b7c02 */ /* 0x002fe20008000f00 */
[----:B------:R-:W-:Y:S06]  /*32c0*/  BRA.U UP1, `(.L_x_66) ;  /* 0x0000000101187547 */ /* 0x000fec000b800000 */
.L_x_67:
[----:B------:R-:W-:Y:S05]  /*32d0*/  NANOSLEEP 0x64 ;  /* 0x000000640000795d */ /* 0x000fea0003800000 */
[----:B------:R-:W-:-:S05]  /*32e0*/  UMOV UR7, 0x10 ;  /* 0x0000001000077882 */ /* 0x000fca0000000000 */
[----:B------:R-:W-:Y:S04]  /*32f0*/  DEPBAR.LE SB1, 0x36 ;  /* 0x00009d800000791a */ /* 0x000fe80000000000 */
[----:B------:R-:W1:Y:S02]  /*3300*/  UTCATOMSWS.2CTA.FIND_AND_SET.ALIGN UP1, UR7, UR7 ;  /* 0x00000007000775e3 */ /* 0x000e640008220800 */
[----:B-1----:R-:W-:Y:S01]  /*3310*/  MOV R11, UR7 ;  /* 0x00000007000b7c02 */ /* 0x002fe20008000f00 */
[----:B------:R-:W-:Y:S05]  /*3320*/  BRA.U !UP1, `(.L_x_67) ;  /* 0xfffffffd09e87547 */ /* 0x000fea000b83ffff */
.L_x_66:
[----:B------:R-:W1:Y:S01]  /*3330*/  LDS R5, [UR6+0x10] ;  /* 0x00001006ff057984 */ /* 0x000e620008000800 */
[----:B------:R-:W-:Y:S01]  /*3340*/  IMAD.U32 R3, RZ, RZ, UR37 ;  /* 0x00000025ff037e24 */ /* 0x000fe2000f8e00ff */
[----:B------:R-:W-:-:S03]  /*3350*/  MOV R2, UR4 ;  /* 0x0000000400027c02 */ /* 0x000fc60008000f00 */
[----:B------:R-:W-:Y:S01]  /*3360*/  VIADD R3, R3, 0x180 ;  /* 0x0000018003037836 */ /* 0x000fe20000000000 */
[----:B-1----:R-:W-:-:S04]  /*3370*/  SHF.L.U32 R5, R5, 0x1f, RZ ;  /* 0x0000001f05057819 */ /* 0x002fc800000006ff */
[----:B------:R-:W1:Y:S02]  /*3380*/  SYNCS.PHASECHK.TRANS64.TRYWAIT P0, [UR6+0x8], R5 ;  /* 0x00000805ff0075a7 */ /* 0x000e640008001106 */
[----:B-1----:R-:W-:Y:S05]  /*3390*/  @P0 BRA `(.L_x_68) ;  /* 0x0000000000080947 */ /* 0x002fea0003800000 */
[----:B------:R-:W1:Y:S02]  /*33a0*/  SYNCS.PHASECHK.TRANS64.TRYWAIT P0, [UR6+0x8], R5 ;  /* 0x00000805ff0075a7 */ /* 0x000e640008001106 */
[----:B-1----:R-:W-:Y:S05]  /*33b0*/  @!P0 BRA `(.L_x_69) ;  /* 0x00000088006c8947 */ /* 0x002fea0003800000 */
.L_x_68:
[----:B-1----:R-:W-:Y:S01]  /*33c0*/  HFMA2 R4, -RZ, RZ, 0, 5.9604644775390625e-08 ;  /* 0x00000001ff047431 */ /* 0x002fe200000001ff */
[----:B------:R-:W-:Y:S01]  /*33d0*/  UPRMT UR7, UR4, 0x654, UR8 ;  /* 0x0000065404077896 */ /* 0x000fe20008000008 */
[----:B------:R-:W-:Y:S01]  /*33e0*/  IMAD.MOV.U32 R6, RZ, RZ, 0xffff ;  /* 0x0000ffffff067424 */ /* 0x000fe200078e00ff */
[----:B------:R-:W-:Y:S01]  /*33f0*/  PRMT R2, R2, 0x654, R3 ;  /* 0x0000065402027816 */ /* 0x000fe20000000003 */
[----:B------:R-:W-:Y:S02]  /*3400*/  IMAD.MOV.U32 R5, RZ, RZ, 0x4 ;  /* 0x00000004ff057424 */ /* 0x000fe400078e00ff */
[----:B------:R-:W-:Y:S01]  /*3410*/  IMAD.SHL.U32 R9, R11, 0x20, RZ ;  /* 0x000000200b097824 */ /* 0x000fe200078e00ff */
[----:B------:R-:W-:Y:S02]  /*3420*/  MOV R3, UR7 ;  /* 0x0000000700037c02 */ /* 0x000fe40008000f00 */
[-C--:B------:R-:W-:Y:S01]  /*3430*/  SHF.L.U32 R7, R6, R11.reuse, RZ ;  /* 0x0000000b06077219 */ /* 0x080fe200000006ff */
[----:B------:R1:W-:Y:S01]  /*3440*/  SYNCS.ARRIVE.TRANS64.RED RZ, [UR7], R5 ;  /* 0x00000005ffff79a7 */ /* 0x0003e20008000407 */
[----:B------:R-:W-:Y:S01]  /*3450*/  SHF.L.U32 R6, R4, R11, RZ ;  /* 0x0000000b04067219 */ /* 0x000fe200000006ff */
[----:B------:R1:W-:Y:S04]  /*3460*/  STS [UR37+0x180], R9 ;  /* 0x00018009ff007988 */ /* 0x0003e80008000825 */
[----:B------:R1:W-:Y:S04]  /*3470*/  STAS [R2.64], R11 ;  /* 0x0000000b02007dbd */ /* 0x0003e8000c0008ff */
[----:B------:R1:W-:Y:S04]  /*3480*/  ATOMS.OR RZ, [UR6+0x14], R7 ;  /* 0x00001407ffff798c */ /* 0x0003e8000b000006 */
[----:B------:R1:W-:Y:S04]  /*3490*/  ATOMS.OR RZ, [UR6+0x18], R6 ;  /* 0x00001806ffff798c */ /* 0x0003e8000b000006 */
[----:B------:R1:W-:Y:S02]  /*34a0*/  ATOMS.XOR RZ, [UR6+0x10], R4 ;  /* 0x00001004ffff798c */ /* 0x0003e4000b800006 */
.L_x_65:
[----:B------:R-:W-:Y:S05]  /*34b0*/  BSYNC B0 ;  /* 0x0000000000007941 */ /* 0x000fea0003800000 */
.L_x_64:
[----:B------:R-:W-:Y:S05]  /*34c0*/  BRA.U UP0, `(.L_x_70) ;  /* 0x00000001006c7547 */ /* 0x000fea000b800000 */
[----:B------:R-:W-:-:S03]  /*34d0*/  UMOV UR7, 0xffffffff ;  /* 0xffffffff00077882 */ /* 0x000fc60000000000 */
[----:B------:R-:W-:Y:S05]  /*34e0*/  BRA.DIV UR7, `(.L_x_71) ;  /* 0x0000008a07387947 */ /* 0x000fea000b800000 */
[----:B------:R-:W-:-:S13]  /*34f0*/  ELECT P6, URZ, PT ;  /* 0x0000000000ff782f */ /* 0x000fda00038c0000 */
.L_x_183:
[----:B------:R-:W-:Y:S05]  /*3500*/  @!P6 BRA `(.L_x_70) ;  /* 0x00000000005ce947 */ /* 0x000fea0003800000 */
[----:B-1----:R-:W1:Y:S02]  /*3510*/  LDS R3, [UR6+0x10] ;  /* 0x00001006ff037984 */ /* 0x002e640008000800 */
[----:B-1----:R-:W-:-:S04]  /*3520*/  SHF.L.U32 R3, R3, 0x1f, RZ ;  /* 0x0000001f03037819 */ /* 0x002fc800000006ff */
[----:B------:R-:W1:Y:S02]  /*3530*/  SYNCS.PHASECHK.TRANS64.TRYWAIT P0, [UR6+0x8], R3 ;  /* 0x00000803ff0075a7 */ /* 0x000e640008001106 */
[----:B-1----:R-:W-:Y:S05]  /*3540*/  @P0 BRA `(.L_x_72) ;  /* 0x0000000000080947 */ /* 0x002fea0003800000 */
[----:B------:R-:W1:Y:S02]  /*3550*/  SYNCS.PHASECHK.TRANS64.TRYWAIT P0, [UR6+0x8], R3 ;  /* 0x00000803ff0075a7 */ /* 0x000e640008001106 */
[----:B-1----:R-:W-:Y:S05]  /*3560*/  @!P0 BRA `(.L_x_73) ;  /* 0x0000008800388947 */ /* 0x002fea0003800000 */
.L_x_72:
[----:B------:R-:W2:Y:S01]  /*3570*/  LDS R5, [UR37+0x180] ;  /* 0x00018025ff057984 */ /* 0x000ea20008000800 */
[----:B-1----:R-:W-:Y:S02]  /*3580*/  HFMA2 R2, -RZ, RZ, 0, 5.9604644775390625e-08 ;  /* 0x00000001ff027431 */ /* 0x002fe400000001ff */
[----:B------:R-:W-:Y:S01]  /*3590*/  IMAD.MOV.U32 R3, RZ, RZ, 0xffff ;  /* 0x0000ffffff037424 */ /* 0x000fe200078e00ff */
[----:B------:R-:W-:Y:S01]  /*35a0*/  UPRMT UR7, UR4, 0x654, UR8 ;  /* 0x0000065404077896 */ /* 0x000fe20008000008 */
[----:B--2---:R-:W-:-:S03]  /*35b0*/  IMAD.SHL.U32 R4, R5, 0x20, RZ ;  /* 0x0000002005047824 */ /* 0x004fc600078e00ff */
[-C--:B------:R-:W-:Y:S02]  /*35c0*/  SHF.L.U32 R3, R3, R5.reuse, RZ ;  /* 0x0000000503037219 */ /* 0x080fe400000006ff */
[----:B------:R-:W-:Y:S01]  /*35d0*/  SHF.L.U32 R5, R2, R5, RZ ;  /* 0x0000000502057219 */ /* 0x000fe200000006ff */
[----:B------:R2:W-:Y:S04]  /*35e0*/  STS [UR37+0x180], R4 ;  /* 0x00018004ff007988 */ /* 0x0005e80008000825 */
[----:B------:R2:W-:Y:S04]  /*35f0*/  ATOMS.OR RZ, [UR6+0x14], R3 ;  /* 0x00001403ffff798c */ /* 0x0005e8000b000006 */
[----:B------:R2:W-:Y:S01]  /*3600*/  ATOMS.OR RZ, [UR6+0x18], R5 ;  /* 0x00001805ffff798c */ /* 0x0005e2000b000006 */
[----:B------:R-:W-:Y:S03]  /*3610*/  SYNCS.ARRIVE.TRANS64.RED.A1T0 RZ, [UR7], RZ ;  /* 0x000000ffffff79a7 */ /* 0x000fe60008100407 */
[----:B------:R2:W-:Y:S01]  /*3620*/  ATOMS.XOR RZ, [UR6+0x10], R2 ;  /* 0x00001002ffff798c */ /* 0x0005e2000b800006 */
[----:B------:R-:W-:Y:S05]  /*3630*/  BRA `(.L_x_70) ;  /* 0x0000000000107947 */ /* 0x000fea0003800000 */
.L_x_63:
[----:B------:R-:W-:-:S05]  /*3640*/  MOV R2, 0xffffffff ;  /* 0xffffffff00027802 */ /* 0x000fca0000000f00 */
[----:B------:R1:W-:Y:S02]  /*3650*/  STS [UR37+0x180], R2 ;  /* 0x00018002ff007988 */ /* 0x0003e40008000825 */
[----:B-1----:R-:W-:Y:S02]  /*3660*/  MOV R2, 0x3680 ;  /* 0x0000368000027802 */ /* 0x002fe40000000f00 */
[----:B-----5:R-:W-:Y:S05]  /*3670*/  CALL.REL.NOINC `($__internal_1_$__cuda_sm10x_tcgen05_guardrail_trap_phase_invalid_during_alloc) ;  /* 0x0000008c00dc7944 */ /* 0x020fea0003c00000 */
.L_x_70:
[----:B------:R-:W-:Y:S05]  /*3680*/  WARPSYNC.ALL ;  /* 0x0000000000007948 */ /* 0x000fea0003800000 */
[----:B------:R-:W3:Y:S01]  /*3690*/  S2UR UR8, SR_CgaCtaId ;  /* 0x00000000000879c3 */ /* 0x000ee20000008800 */
[----:B------:R-:W-:Y:S01]  /*36a0*/  UMOV UR6, 0x400 ;  /* 0x0000040000067882 */ /* 0x000fe20000000000 */
[----:B------:R-:W-:-:S06]  /*36b0*/  NOP ;  /* 0x0000000000007918 */ /* 0x000fcc0000000000 */
[----:B------:R-:W-:Y:S06]  /*36c0*/  BAR.ARV 0x6, 0xa0 ;  /* 0x0182800000007b1d */ /* 0x000fec0000002000 */
[----:B------:R-:W-:Y:S01]  /*36d0*/  LOP3.LUT R0, R0, 0xffff, RZ, 0xc0, !PT ;  /* 0x0000ffff00007812 */ /* 0x000fe200078ec0ff */
[----:B-1----:R-:W-:Y:S01]  /*36e0*/  IMAD.MOV.U32 R9, RZ, RZ, 0x1 ;  /* 0x00000001ff097424 */ /* 0x002fe200078e00ff */
[----:B------:R-:W-:Y:S01]  /*36f0*/  LOP3.LUT R8, R8, 0xffff, RZ, 0xc0, !PT ;  /* 0x0000ffff08087812 */ /* 0x000fe200078ec0ff */
[----:B------:R-:W-:Y:S01]  /*3700*/  UMOV UR22, URZ ;  /* 0x000000ff00167c82 */ /* 0x000fe20008000000 */
[----:B------:R-:W-:Y:S01]  /*3710*/  R2UR UR12, R0 ;  /* 0x00000000000c72ca */ /* 0x000fe200000e0000 */
[----:B------:R-:W-:Y:S01]  /*3720*/  UMOV UR21, URZ ;  /* 0x000000ff00157c82 */ /* 0x000fe20008000000 */
[----:B------:R-:W-:Y:S01]  /*3730*/  R2UR UR13, R8 ;  /* 0x00000000080d72ca */ /* 0x000fe200000e0000 */
[----:B------:R-:W-:Y:S01]  /*3740*/  IMAD.MOV.U32 R8, RZ, RZ, RZ ;  /* 0x000000ffff087224 */ /* 0x000fe200078e00ff */
[----:B------:R-:W-:Y:S01]  /*3750*/  UMOV UR20, URZ ;  /* 0x000000ff00147c82 */ /* 0x000fe20008000000 */
[----:B------:R-:W-:-:S02]  /*3760*/  UISETP.NE.AND UP2, UPT, UR5, URZ, UPT ;  /* 0x000000ff0500728c */ /* 0x000fc4000bf45270 */
[----:B---3--:R-:W-:Y:S01]  /*3770*/  ULEA UR8, UR8, UR6, 0x18 ;  /* 0x0000000608087291 */ /* 0x008fe2000f8ec0ff */
[----:B------:R-:W1:Y:S03]  /*3780*/  LDCU UR6, c[0x0][0x38c] ;  /* 0x00007180ff0677ac */ /* 0x000e660008000800 */
[----:B------:R-:W-:Y:S02]  /*3790*/  UIADD3 UR14, UPT, UPT, UR8, 0x10800, URZ ;  /* 0x00010800080e7890 */ /* 0x000fe4000fffe0ff */
[----:B------:R-:W-:-:S03]  /*37a0*/  UIADD3 UR15, UPT, UPT, UR8, 0x24800, URZ ;  /* 0x00024800080f7890 */ /* 0x000fc6000fffe0ff */
[----:B--2---:R-:W2:Y:S01]  /*37b0*/  LDS R2, [UR8+0x180] ;  /* 0x00018008ff027984 */ /* 0x004ea20008000800 */
[----:B------:R-:W-:Y:S02]  /*37c0*/  USHF.R.U32.HI UR14, URZ, 0x4, UR14 ;  /* 0x00000004ff0e7899 */ /* 0x000fe4000801160e */
[----:B------:R-:W-:Y:S02]  /*37d0*/  USHF.R.U32.HI UR15, URZ, 0x4, UR15 ;  /* 0x00000004ff0f7899 */ /* 0x000fe4000801160f */
[----:B------:R-:W-:Y:S02]  /*37e0*/  ULOP3.LUT UR14, UR14, 0x3fff, URZ, 0xc0, !UPT ;  /* 0x00003fff0e0e7892 */ /* 0x000fe4000f8ec0ff */
[----:B------:R-:W-:Y:S02]  /*37f0*/  ULOP3.LUT UR15, UR15, 0x3fff, URZ, 0xc0, !UPT ;  /* 0x00003fff0f0f7892 */ /* 0x000fe4000f8ec0ff */
[----:B------:R-:W-:Y:S02]  /*3800*/  ULOP3.LUT UR14, UR14, 0x10000, URZ, 0xfc, !UPT ;  /* 0x000100000e0e7892 */ /* 0x000fe4000f8efcff */
[----:B-1----:R-:W-:-:S02]  /*3810*/  UIADD3 UR6, UPT, UPT, UR6, 0x1f, URZ ;  /* 0x0000001f06067890 */ /* 0x002fc4000fffe0ff */
[----:B------:R-:W-:Y:S02]  /*3820*/  ULOP3.LUT UR15, UR15, 0x10000, URZ, 0xfc, !UPT ;  /* 0x000100000f0f7892 */ /* 0x000fe4000f8efcff */
[----:B------:R-:W-:Y:S01]  /*3830*/  USHF.R.S32.HI UR7, URZ, 0x1f, UR6 ;  /* 0x0000001fff077899 */ /* 0x000fe20008011406 */
[----:B------:R-:W-:Y:S01]  /*3840*/  UMOV UR28, 0x0 ;  /* 0x00000000001c7882 */ /* 0x000fe20000000000 */
[----:B------:R-:W-:Y:S02]  /*3850*/  UMOV UR29, 0x10400490 ;  /* 0x10400490001d7882 */ /* 0x000fe40000000000 */
[----:B------:R-:W-:Y:S01]  /*3860*/  ULEA.HI UR7, UR7, UR6, URZ, 0x5 ;  /* 0x0000000607077291 */ /* 0x000fe2000f8f28ff */
[----:B------:R-:W-:Y:S01]  /*3870*/  UMOV UR26, 0x0 ;  /* 0x00000000001a7882 */ /* 0x000fe20000000000 */
[----:B------:R-:W-:Y:S02]  /*3880*/  UMOV UR27, 0x10400490 ;  /* 0x10400490001b7882 */ /* 0x000fe40000000000 */
[----:B------:R-:W-:-:S04]  /*3890*/  USHF.R.S32.HI UR7, URZ, 0x5, UR7 ;  /* 0x00000005ff077899 */ /* 0x000fc80008011407 */
[----:B------:R-:W-:-:S04]  /*38a0*/  UISETP.LT.AND UP0, UPT, UR7, 0x1, UPT ;  /* 0x000000010700788c */ /* 0x000fc8000bf01270 */
[----:B------:R-:W-:Y:S01]  /*38b0*/  USEL UR23, UR7, 0x1, !UP0 ;  /* 0x0000000107177887 */ /* 0x000fe2000c000000 */
[----:B--2---:R-:W-:Y:S02]  /*38c0*/  R2UR UR24, R2 ;  /* 0x00000000021872ca */ /* 0x004fe400000e0000 */
[----:B------:R-:W-:-:S13]  /*38d0*/  CS2R R2, SRZ ;  /* 0x0000000000027805 */ /* 0x000fda000001ff00 */
.L_x_81:
[C---:B------:R-:W-:Y:S02]  /*38e0*/  LEA R0, R8.reuse, UR8, 0x3 ;  /* 0x0000000808007c11 */ /* 0x040fe4000f8e18ff */
[----:B------:R-:W-:Y:S02]  /*38f0*/  SHF.L.U32 R5, R3, 0x1f, RZ ;  /* 0x0000001f03057819 */ /* 0x000fe400000006ff */
[----:B------:R-:W-:Y:S02]  /*3900*/  LEA R4, R8, UR8, 0x4 ;  /* 0x0000000808047c11 */ /* 0x000fe4000f8e20ff */
[----:B------:R-:W1:Y:S02]  /*3910*/  SYNCS.PHASECHK.TRANS64.TRYWAIT P0, [R0+URZ+0xf0], R5 ;  /* 0x0000f005000075a7 */ /* 0x000e6400080011ff */
[----:B-1-34-:R-:W-:Y:S05]  /*3920*/  @!P0 BRA `(.L_x_74) ;  /* 0x0000008400608947 */ /* 0x01afea0003800000 */
.L_x_184:
[----:B-1----:R-:W1:Y:S01]  /*3930*/  LDS.128 R4, [R4+0x160] ;  /* 0x0001600004047984 */ /* 0x002e620000000c00 */
[----:B------:R-:W-:Y:S02]  /*3940*/  VIADD R0, R0, 0x100 ;  /* 0x0000010000007836 */ /* 0x000fe40000000000 */
[----:B------:R-:W-:Y:S01]  /*3950*/  VIADD R8, R8, 0x1 ;  /* 0x0000000108087836 */ /* 0x000fe20000000000 */
[----:B------:R-:W-:Y:S01]  /*3960*/  @!PT LDS RZ, [RZ] ;  /* 0x00000000fffff984 */ /* 0x000fe20000000800 */
[----:B------:R-:W-:Y:S01]  /*3970*/  @!PT LDS RZ, [RZ] ;  /* 0x00000000fffff984 */ /* 0x000fe20000000800 */
[----:B------:R-:W-:Y:S01]  /*3980*/  @!PT LDS RZ, [RZ] ;  /* 0x00000000fffff984 */ /* 0x000fe20000000800 */
[----:B------:R-:W-:Y:S01]  /*3990*/  @!PT LDS RZ, [RZ] ;  /* 0x00000000fffff984 */ /* 0x000fe20000000800 */
[----:B------:R2:W-:Y:S06]  /*39a0*/  MEMBAR.ALL.CTA ;  /* 0x0000000000007992 */ /* 0x0005ec0000008000 */
[----:B--2---:R-:W2:Y:S01]  /*39b0*/  FENCE.VIEW.ASYNC.S ;  /* 0x00000000000073c6 */ /* 0x004ea20000000000 */
[----:B------:R-:W-:-:S04]  /*39c0*/  PRMT R0, RZ, 0x654, R0 ;  /* 0x00000654ff007816 */ /* 0x000fc80000000000 */
[----:B--2---:R2:W-:Y:S01]  /*39d0*/  SYNCS.ARRIVE.TRANS64.RED.A1T0 RZ, [R0+URZ], RZ ;  /* 0x000000ff00ff79a7 */ /* 0x0045e200081004ff */
[----:B-1----:R-:W-:Y:S01]  /*39e0*/  LOP3.LUT P1, RZ, R6, 0x1, RZ, 0xc0, !PT ;  /* 0x0000000106ff7812 */ /* 0x002fe2000782c0ff */
[----:B--2---:R-:W-:-:S12]  /*39f0*/  BRA.U UP2, `(.L_x_75) ;  /* 0x0000000102e07547 */ /* 0x004fd8000b800000 */
[----:B------:R-:W1:Y:S01]  /*3a00*/  LDCU UR6, c[0x0][0x38c] ;  /* 0x00007180ff0677ac */ /* 0x000e620008000800 */
[----:B------:R-:W-:Y:S02]  /*3a10*/  PLOP3.LUT P2, PT, PT, PT, PT, 0x80, 0x8 ;  /* 0x000000000008781c */ /* 0x000fe40003f4f070 */
[----:B------:R-:W-:Y:S01]  /*3a20*/  SHF.L.U32 R5, R9, 0x1f, RZ ;  /* 0x0000001f09057819 */ /* 0x000fe200000006ff */
[----:B------:R-:W-:Y:S02]  /*3a30*/  ULEA UR10, UR22, UR8, 0x3 ;  /* 0x00000008160a7291 */ /* 0x000fe4000f8e18ff */
[----:B------:R-:W-:Y:S02]  /*3a40*/  ULEA UR11, UR22, UR24, 0x8 ;  /* 0x00000018160b7291 */ /* 0x000fe4000f8e40ff */
[----:B-1----:R-:W-:-:S06]  /*3a50*/  UISETP.GE.AND UP0, UPT, UR6, 0x1, UPT ;  /* 0x000000010600788c */ /* 0x002fcc000bf06270 */
[----:B------:R-:W-:-:S05]  /*3a60*/  PLOP3.LUT P0, PT, PT, PT, UP0, 0x80, 0x8 ;  /* 0x000000000008781c */ /* 0x000fca0003f0f008 */
[----:B------:R-:W-:-:S08]  /*3a70*/  @UP0 ULEA UR6, UR21, UR8, 0x3 ;  /* 0x0000000815060291 */ /* 0x000fd0000f8e18ff */
[----:B------:R-:W-:-:S04]  /*3a80*/  @P0 SHF.L.U32 R0, R2, 0x1f, RZ ;  /* 0x0000001f02000819 */ /* 0x000fc800000006ff */
[----:B------:R1:W2:Y:S01]  /*3a90*/  @P0 SYNCS.PHASECHK.TRANS64.TRYWAIT P2, [UR6], R0 ;  /* 0x00000000ff0005a7 */ /* 0x0002a20008041106 */
[----:B------:R-:W3:Y:S02]  /*3aa0*/  SYNCS.PHASECHK.TRANS64.TRYWAIT P0, [UR10+0x120], R5 ;  /* 0x00012005ff0075a7 */ /* 0x000ee4000800110a */
[----:B-123--:R-:W-:Y:S05]  /*3ab0*/  @!P0 BRA `(.L_x_76) ;  /* 0x0000008400108947 */ /* 0x00efea0003800000 */
.L_x_186:
[----:B------:R-:W-:Y:S01]  /*3ac0*/  UMOV UR19, UR20 ;  /* 0x0000001400137c82 */ /* 0x000fe20008000000 */
[----:B------:R-:W-:Y:S05]  /*3ad0*/  BRA.U !UP0, `(.L_x_77) ;  /* 0x0000000108987547 */ /* 0x000fea000b800000 */
[----:B------:R-:W-:Y:S02]  /*3ae0*/  UIADD3 UR19, UPT, UPT, UR23, UR20, URZ ;  /* 0x0000001417137290 */ /* 0x000fe4000fffe0ff */
[----:B------:R-:W-:Y:S01]  /*3af0*/  UPLOP3.LUT UP3, UPT, UPT, UPT, UPT, 0x40, 0x4 ;  /* 0x000000000004789c */ /* 0x000fe20003f6e870 */
[----:B------:R-:W-:Y:S01]  /*3b00*/  UMOV UR18, UR7 ;  /* 0x0000000700127c82 */ /* 0x000fe20008000000 */
[----:B------:R-:W-:-:S09]  /*3b10*/  UMOV UR17, UR21 ;  /* 0x0000001500117c82 */ /* 0x000fd20008000000 */
.L_x_80:
[----:B--2---:R-:W-:Y:S01]  /*3b20*/  ULEA UR9, UR17, UR8, 0x3 ;  /* 0x0000000811097291 */ /* 0x004fe2000f8e18ff */
[----:B---3--:R-:W-:Y:S11]  /*3b30*/  @P2 BRA `(.L_x_78) ;  /* 0x00000000000c2947 */ /* 0x008ff60003800000 */
[----:B-1----:R-:W-:Y:S04]  /*3b40*/  SHF.L.U32 R5, R2, 0x1f, RZ ;  /* 0x0000001f02057819 */ /* 0x002fe800000006ff */
[----:B------:R-:W1:Y:S02]  /*3b50*/  SYNCS.PHASECHK.TRANS64.TRYWAIT P0, [UR9], R5 ;  /* 0x00000005ff0075a7 */ /* 0x000e640008001109 */
[----:B-1----:R-:W-:Y:S05]  /*3b60*/  @!P0 BRA `(.L_x_79) ;  /* 0x0000008000fc8947 */ /* 0x002fea0003800000 */
.L_x_78:
[----:B------:R-:W-:Y:S01]  /*3b70*/  UISETP.NE.AND UP0, UPT, UR18, 0x1, UPT ;  /* 0x000000011200788c */ /* 0x000fe2000bf05270 */
[----:B------:R-:W-:Y:S01]  /*3b80*/  PLOP3.LUT P2, PT, PT, PT, PT, 0x80, 0x8 ;  /* 0x000000000008781c */ /* 0x000fe20003f4f070 */
[----:B------:R-:W-:Y:S02]  /*3b90*/  UIADD3 UR21, UPT, UPT, UR17, 0x1, URZ ;  /* 0x0000000111157890 */ /* 0x000fe4000fffe0ff */
[----:B------:R-:W-:Y:S02]  /*3ba0*/  ULEA UR30, UR17, UR15, 0x9 ;  /* 0x0000000f111e7291 */ /* 0x000fe4000f8e48ff */
[----:B------:R-:W-:Y:S01]  /*3bb0*/  UISETP.NE.AND UP1, UPT, UR21, 0xa, UPT ;  /* 0x0000000a1500788c */ /* 0x000fe2000bf25270 */
[----:B------:R-:W-:Y:S01]  /*3bc0*/  PLOP3.LUT P0, PT, PT, PT, UP0, 0x80, 0x8 ;  /* 0x000000000008781c */ /* 0x000fe20003f0f008 */
[----:B------:R-:W-:Y:S02]  /*3bd0*/  ULEA UR32, UR17, UR14, 0x9 ;  /* 0x0000000e11207291 */ /* 0x000fe4000f8e48ff */
[----:B------:R-:W-:Y:S02]  /*3be0*/  USEL UR16, URZ, 0x1, UP1 ;  /* 0x00000001ff107887 */ /* 0x000fe40008800000 */
[----:B------:R-:W-:Y:S02]  /*3bf0*/  USEL UR21, UR21, URZ, UP1 ;  /* 0x000000ff15157287 */ /* 0x000fe40008800000 */
[----:B------:R-:W-:Y:S02]  /*3c00*/  UIADD3 UR36, UPT, UPT, UR30, 0x2, URZ ;  /* 0x000000021e247890 */ /* 0x000fe4000fffe0ff */
[----:B------:R-:W-:Y:S01]  /*3c10*/  @UP0 ULEA UR6, UR21, UR8, 0x3 ;  /* 0x0000000815060291 */ /* 0x000fe2000f8e18ff */
[----:B------:R-:W-:Y:S01]  /*3c20*/  LOP3.LUT R2, R2, UR16, RZ, 0x3c, !PT ;  /* 0x0000001002027c12 */ /* 0x000fe2000f8e3cff */
[----:B------:R-:W-:Y:S02]  /*3c30*/  UIADD3 UR34, UPT, UPT, UR32, 0x2, URZ ;  /* 0x0000000220227890 */ /* 0x000fe4000fffe0ff */
[----:B------:R-:W-:Y:S01]  /*3c40*/  UIADD3 UR9, UPT, UPT, UR9, 0x50, URZ ;  /* 0x0000005009097890 */ /* 0x000fe2000fffe0ff */
[----:B-1----:R-:W-:Y:S01]  /*3c50*/  @P0 SHF.L.U32 R0, R2, 0x1f, RZ ;  /* 0x0000001f02000819 */ /* 0x002fe200000006ff */
[----:B------:R-:W-:Y:S01]  /*3c60*/  UMOV UR31, 0x80004020 ;  /* 0x80004020001f7882 */ /* 0x000fe20000000000 */
[----:B------:R-:W-:Y:S01]  /*3c70*/  UMOV UR33, 0x80004020 ;  /* 0x8000402000217882 */ /* 0x000fe20000000000 */
[----:B------:R-:W-:Y:S01]  /*3c80*/  UMOV UR37, 0x80004020 ;  /* 0x8000402000257882 */ /* 0x000fe20000000000 */
[----:B------:R2:W3:Y:S01]  /*3c90*/  @P0 SYNCS.PHASECHK.TRANS64.TRYWAIT P2, [UR6], R0 ;  /* 0x00000000ff0005a7 */ /* 0x0004e20008041106 */
[----:B------:R-:W-:Y:S01]  /*3ca0*/  UIADD3 UR20, UPT, UPT, UR20, 0x1, URZ ;  /* 0x0000000114147890 */ /* 0x000fe2000fffe0ff */
[----:B------:R2:W-:Y:S01]  /*3cb0*/  UTCHMMA.2CTA gdesc[UR32], gdesc[UR30], tmem[UR11], tmem[UR28], idesc[UR29], UP3 ;  /* 0x00ff1c1e200075ea */ /* 0x0005e20009a0000b */
[----:B------:R-:W-:Y:S02]  /*3cc0*/  UIADD3 UR18, UPT, UPT, UR18, -0x1, URZ ;  /* 0xffffffff12127890 */ /* 0x000fe4000fffe0ff */
[----:B------:R-:W-:Y:S02]  /*3cd0*/  UISETP.NE.AND UP0, UPT, UR20, UR19, UPT ;  /* 0x000000131400728c */ /* 0x000fe4000bf05270 */
[----:B------:R-:W-:Y:S01]  /*3ce0*/  UPLOP3.LUT UP3, UPT, UPT, UPT, UPT, 0x80, 0x8 ;  /* 0x000000000008789c */ /* 0x000fe20003f6f070 */
[----:B------:R-:W-:Y:S01]  /*3cf0*/  UMOV UR35, 0x80004020 ;  /* 0x8000402000237882 */ /* 0x000fe20000000000 */
[----:B------:R-:W-:Y:S01]  /*3d00*/  UMOV UR17, UR21 ;  /* 0x0000001500117c82 */ /* 0x000fe20008000000 */
[----:B------:R2:W-:Y:S01]  /*3d10*/  UTCHMMA.2CTA gdesc[UR34], gdesc[UR36], tmem[UR11], tmem[UR26], idesc[UR27], UPT ;  /* 0x00ff1a24220075ea */ /* 0x0005e2000ba0000b */
[----:B------:R2:W-:Y:S03]  /*3d20*/  UTCBAR.2CTA.MULTICAST [UR9], URZ, UR13 ;  /* 0x000000ff090073e9 */ /* 0x0005e6000820080d */
[----:B------:R-:W-:Y:S05]  /*3d30*/  BRA.U UP0, `(.L_x_80) ;  /* 0xfffffffd00787547 */ /* 0x000fea000b83ffff */
.L_x_77:
[----:B------:R-:W-:Y:S01]  /*3d40*/  UIADD3 UR10, UPT, UPT, UR10, 0x110, URZ ;  /* 0x000001100a0a7890 */ /* 0x000fe2000fffe0ff */
[----:B------:R-:W-:-:S08]  /*3d50*/  UMOV UR20, UR19 ;  /* 0x0000001300147c82 */ /* 0x000fd00008000000 */
[----:B------:R4:W-:Y:S01]  /*3d60*/  UTCBAR.2CTA.MULTICAST [UR10], URZ, UR12 ;  /* 0x000000ff0a0073e9 */ /* 0x0009e2000820080c */
[----:B------:R-:W-:Y:S02]  /*3d70*/  NOP ;  /* 0x0000000000007918 */ /* 0x000fe40000000000 */
.L_x_75:
[----:B------:R-:W-:Y:S01]  /*3d80*/  UIADD3 UR22, UPT, UPT, UR22, 0x1, URZ ;  /* 0x0000000116167890 */ /* 0x000fe2000fffe0ff */
[----:B------:R-:W-:-:S03]  /*3d90*/  ISETP.NE.AND P0, PT, R8, 0x2, PT ;  /* 0x000000020800780c */ /* 0x000fc60003f05270 */
[----:B------:R-:W-:Y:S01]  /*3da0*/  UISETP.NE.AND UP0, UPT, UR22, 0x2, UPT ;  /* 0x000000021600788c */ /* 0x000fe2000bf05270 */
[----:B-12---:R-:W-:Y:S02]  /*3db0*/  SEL R0, RZ, 0x1, P0 ;  /* 0x00000001ff007807 */ /* 0x006fe40000000000 */
[----:B------:R-:W-:Y:S01]  /*3dc0*/  SEL R8, R8, RZ, P0 ;  /* 0x000000ff08087207 */ /* 0x000fe20000000000 */
[----:B------:R-:W-:Y:S01]  /*3dd0*/  USEL UR6, URZ, 0x1, UP0 ;  /* 0x00000001ff067887 */ /* 0x000fe20008000000 */
[----:B------:R-:W-:Y:S01]  /*3de0*/  LOP3.LUT R3, R3, R0, RZ, 0x3c, !PT ;  /* 0x0000000003037212 */ /* 0x000fe200078e3cff */
[----:B------:R-:W-:-:S04]  /*3df0*/  USEL UR22, UR22, URZ, UP0 ;  /* 0x000000ff16167287 */ /* 0x000fc80008000000 */
[----:B------:R-:W-:Y:S01]  /*3e00*/  LOP3.LUT R9, R9, UR6, RZ, 0x3c, !PT ;  /* 0x0000000609097c12 */ /* 0x000fe2000f8e3cff */
[----:B------:R-:W-:Y:S07]  /*3e10*/  @P1 BRA `(.L_x_81) ;  /* 0xfffffff800b01947 */ /* 0x000fee000383ffff */
[----:B------:R-:W1:Y:S01]  /*3e20*/  S2UR UR6, SR_CgaCtaId ;  /* 0x00000000000679c3 */ /* 0x000e620000008800 */
[----:B------:R-:W-:Y:S01]  /*3e30*/  ELECT P0, URZ, PT ;  /* 0x0000000000ff782f */ /* 0x000fe20003800000 */
[----:B------:R-:W-:Y:S01]  /*3e40*/  HFMA2 R0, -RZ, RZ, 0, 5.9604644775390625e-08 ;  /* 0x00000001ff007431 */ /* 0x000fe200000001ff */
[----:B------:R-:W-:-:S05]  /*3e50*/  UMOV UR7, 0x40 ;  /* 0x0000004000077882 */ /* 0x000fca0000000000 */
[----:B------:R-:W-:Y:S01]  /*3e60*/  UVIRTCOUNT.DEALLOC.SMPOOL 0x80 ;  /* 0x000000800000784c */ /* 0x000fe20000000000 */
[----:B------:R-:W-:Y:S02]  /*3e70*/  UISETP.NE.AND UP0, UPT, UR5, URZ, UPT ;  /* 0x000000ff0500728c */ /* 0x000fe4000bf05270 */
[----:B-1----:R-:W-:-:S09]  /*3e80*/  ULEA UR6, UR6, UR7, 0x18 ;  /* 0x0000000706067291 */ /* 0x002fd2000f8ec0ff */
[----:B------:R1:W-:Y:S01]  /*3e90*/  @P0 STS.U8 [UR6+0x1c], R0 ;  /* 0x00001c00ff000988 */ /* 0x0003e20008000006 */
[----:B------:R-:W-:Y:S05]  /*3ea0*/  BRA.U UP0, `(.L_x_82) ;  /* 0x0000000100587547 */ /* 0x000fea000b800000 */
[----:B------:R-:W-:Y:S01]  /*3eb0*/  UIADD3 UR7, UPT, UPT, UR8, 0x120, URZ ;  /* 0x0000012008077890 */ /* 0x000fe2000fffe0ff */
[----:B------:R-:W-:-:S03]  /*3ec0*/  SHF.L.U32 R3, R9, 0x1f, RZ ;  /* 0x0000001f09037819 */ /* 0x000fc600000006ff */
[----:B------:R-:W-:-:S09]  /*3ed0*/  ULEA UR5, UR22, UR7, 0x3 ;  /* 0x0000000716057291 */ /* 0x000fd2000f8e18ff */
[----:B------:R-:W2:Y:S02]  /*3ee0*/  SYNCS.PHASECHK.TRANS64.TRYWAIT P0, [UR5], R3 ;  /* 0x00000003ff0075a7 */ /* 0x000ea40008001105 */
[----:B--2---:R-:W-:Y:S05]  /*3ef0*/  @!P0 BRA `(.L_x_83) ;  /* 0x0000008000308947 */ /* 0x004fea0003800000 */
.L_x_189:
[----:B------:R-:W-:-:S04]  /*3f00*/  UIADD3 UR9, UPT, UPT, UR22, 0x1, URZ ;  /* 0x0000000116097890 */ /* 0x000fc8000fffe0ff */
[----:B------:R-:W-:-:S04]  /*3f10*/  UISETP.NE.AND UP1, UPT, UR9, 0x2, UPT ;  /* 0x000000020900788c */ /* 0x000fc8000bf25270 */
[----:B------:R-:W-:Y:S02]  /*3f20*/  USEL UR5, URZ, 0x1, UP1 ;  /* 0x00000001ff057887 */ /* 0x000fe40008800000 */
[----:B------:R-:W-:-:S04]  /*3f30*/  USEL UR9, UR9, URZ, UP1 ;  /* 0x000000ff09097287 */ /* 0x000fc80008800000 */
[----:B------:R-:W-:Y:S01]  /*3f40*/  ULEA UR9, UR9, UR7, 0x3 ;  /* 0x0000000709097291 */ /* 0x000fe2000f8e18ff */
[----:B-1----:R-:W-:-:S04]  /*3f50*/  LOP3.LUT R3, R9, UR5, RZ, 0x3c, !PT ;  /* 0x0000000509037c12 */ /* 0x002fc8000f8e3cff */
[----:B------:R-:W-:Y:S01]  /*3f60*/  SHF.L.U32 R3, R3, 0x1f, RZ ;  /* 0x0000001f03037819 */ /* 0x000fe200000006ff */
[----:B------:R-:W-:-:S04]  /*3f70*/  IMAD.U32 R0, RZ, RZ, UR9 ;  /* 0x00000009ff007e24 */ /* 0x000fc8000f8e00ff */
[----:B------:R1:W2:Y:S03]  /*3f80*/  SYNCS.PHASECHK.TRANS64.TRYWAIT P0, [R0+URZ], R3 ;  /* 0x00000003000075a7 */ /* 0x0002a600080011ff */
[----:B--2---:R-:W-:Y:S05]  /*3f90*/  @!P0 NANOSLEEP.SYNCS 0x989680 ;  /* 0x009896800000895d */ /* 0x004fea0003900000 */
[----:B------:R-:W2:Y:S02]  /*3fa0*/  @!P0 SYNCS.PHASECHK.TRANS64 P0, [R0+URZ], R3 ;  /* 0x00000003000085a7 */ /* 0x000ea400080010ff */
[----:B--2---:R-:W-:Y:S05]  /*3fb0*/  @P0 BRA `(.L_x_84) ;  /* 0x0000000000200947 */ /* 0x004fea0003800000 */
.L_x_85:
[----:B--2---:R2:W1:Y:S02]  /*3fc0*/  SYNCS.PHASECHK.TRANS64.TRYWAIT P0, [R0+URZ], R3 ;  /* 0x00000003000075a7 */ /* 0x00446400080011ff */
[----:B-1----:R-:W-:Y:S05]  /*3fd0*/  @!P0 NANOSLEEP.SYNCS 0x989680 ;  /* 0x009896800000895d */ /* 0x002fea0003900000 */
[----:B------:R-:W1:Y:S02]  /*3fe0*/  @!P0 SYNCS.PHASECHK.TRANS64 P0, [R0+URZ], R3 ;  /* 0x00000003000085a7 */ /* 0x000e6400080010ff */
[----:B-1----:R-:W-:Y:S05]  /*3ff0*/  @!P0 BRA `(.L_x_85) ;  /* 0xfffffffc00f08947 */ /* 0x002fea000383ffff */
[----:B------:R-:W-:Y:S05]  /*4000*/  BRA `(.L_x_84) ;  /* 0x00000000000c7947 */ /* 0x000fea0003800000 */
.L_x_82:
[----:B------:R-:W-:-:S04]  /*4010*/  UIADD3 UR5, UPT, UPT, UR8, 0x150, URZ ;  /* 0x0000015008057890 */ /* 0x000fc8000fffe0ff */
[----:B------:R-:W-:-:S09]  /*4020*/  UPRMT UR5, UR4, 0x654, UR5 ;  /* 0x0000065404057896 */ /* 0x000fd20008000005 */
[----:B------:R-:W-:Y:S03]  /*4030*/  SYNCS.ARRIVE.TRANS64.RED.A1T0 RZ, [UR5], RZ ;  /* 0x000000ffffff79a7 */ /* 0x000fe60008100405 */
.L_x_84:
[----:B-12---:R-:W-:Y:S01]  /*4040*/  SHF.L.U32 R3, RZ, 0x1f, RZ ;  /* 0x0000001fff037819 */ /* 0x006fe200000006ff */
[----:B------:R-:W-:Y:S01]  /*4050*/  UIADD3 UR5, UPT, UPT, UR8, 0x150, URZ ;  /* 0x0000015008057890 */ /* 0x000fe2000fffe0ff */
[----:B------:R-:W-:Y:S02]  /*4060*/  PLOP3.LUT P0, PT, PT, PT, UP0, 0x80, 0x8 ;  /* 0x000000000008781c */ /* 0x000fe40003f0f008 */
[----:B------:R-:W1:Y:S02]  /*4070*/  SYNCS.PHASECHK.TRANS64.TRYWAIT P1, [UR8+0x150], R3 ;  /* 0x00015003ff0075a7 */ /* 0x000e640008021108 */
[----:B-1----:R-:W-:Y:S09]  /*4080*/  @!P1 BRA `(.L_x_86) ;  /* 0x0000007c00e49947 */ /* 0x002ff20003800000 */
.L_x_191:
[----:B------:R-:W-:Y:S01]  /*4090*/  @!UP0 UPRMT UR5, UR4, 0x654, UR5 ;  /* 0x0000065404058896 */ /* 0x000fe20008000005 */
[----:B------:R-:W-:Y:S02]  /*40a0*/  UMOV UR8, 0xffff ;  /* 0x0000ffff00087882 */ /* 0x000fe40000000000 */
[----:B------:R-:W-:-:S06]  /*40b0*/  UMOV UR4, 0x1 ;  /* 0x0000000100047882 */ /* 0x000fcc0000000000 */
[----:B------:R-:W-:Y:S01]  /*40c0*/  @!P0 SYNCS.ARRIVE.TRANS64.RED.A1T0 RZ, [UR5], RZ ;  /* 0x000000ffffff89a7 */ /* 0x000fe20008100405 */
[----:B------:R-:W-:Y:S01]  /*40d0*/  NOP ;  /* 0x0000000000007918 */ /* 0x000fe20000000000 */
[----:B-1----:R-:W1:Y:S01]  /*40e0*/  LDS R0, [UR6+0x14] ;  /* 0x00001406ff007984 */ /* 0x002e620008000800 */
[----:B------:R-:W-:-:S04]  /*40f0*/  ULOP3.LUT UR5, UR24, 0xffff, URZ, 0xc0, !UPT ;  /* 0x0000ffff18057892 */ /* 0x000fc8000f8ec0ff */
[----:B------:R-:W-:-:S04]  /*4100*/  USHF.R.U32.HI UR5, URZ, 0x5, UR5 ;  /* 0x00000005ff057899 */ /* 0x000fc80008011605 */
[----:B------:R-:W-:Y:S02]  /*4110*/  USHF.L.U32 UR8, UR8, UR5, URZ ;  /* 0x0000000508087299 */ /* 0x000fe400080006ff */
[----:B------:R-:W-:-:S04]  /*4120*/  USHF.L.U32 UR4, UR4, UR5, URZ ;  /* 0x0000000504047299 */ /* 0x000fc800080006ff */
[----:B-1----:R-:W-:-:S04]  /*4130*/  LOP3.LUT R0, R0, UR8, RZ, 0xc0, !PT ;  /* 0x0000000800007c12 */ /* 0x002fc8000f8ec0ff */
[----:B------:R-:W-:-:S13]  /*4140*/  ISETP.NE.AND P0, PT, R0, UR8, PT ;  /* 0x0000000800007c0c */ /* 0x000fda000bf05270 */
[----:B------:R-:W-:Y:S05]  /*4150*/  @P0 BRA `(.L_x_87) ;  /* 0x0000000000580947 */ /* 0x000fea0003800000 */
[----:B------:R-:W1:Y:S02]  /*4160*/  LDS R0, [UR6+0x18] ;  /* 0x00001806ff007984 */ /* 0x000e640008000800 */
[----:B-1----:R-:W-:-:S04]  /*4170*/  LOP3.LUT R0, R0, UR4, RZ, 0xc0, !PT ;  /* 0x0000000400007c12 */ /* 0x002fc8000f8ec0ff */
[----:B------:R-:W-:-:S13]  /*4180*/  ISETP.NE.AND P0, PT, R0, UR4, PT ;  /* 0x0000000400007c0c */ /* 0x000fda000bf05270 */
[----:B------:R-:W-:Y:S05]  /*4190*/  @P0 BRA `(.L_x_88) ;  /* 0x00000000003c0947 */ /* 0x000fea0003800000 */
[----:B------:R-:W1:Y:S01]  /*41a0*/  S2R R2, SR_LANEID ;  /* 0x0000000000027919 */ /* 0x000e620000000000 */
[----:B------:R-:W-:Y:S01]  /*41b0*/  ULOP3.LUT UR8, URZ, UR8, URZ, 0x33, !UPT ;  /* 0x00000008ff087292 */ /* 0x000fe2000f8e33ff */
[----:B------:R-:W-:Y:S01]  /*41c0*/  LOP3.LUT R4, RZ, UR4, RZ, 0x33, !PT ;  /* 0x00000004ff047c12 */ /* 0x000fe2000f8e33ff */
[----:B------:R-:W-:Y:S02]  /*41d0*/  VOTEU.ANY UR7, UPT, PT ;  /* 0x0000000000077886 */ /* 0x000fe400038e0100 */
[----:B------:R-:W-:Y:S01]  /*41e0*/  UFLO.U32 UR7, UR7 ;  /* 0x00000007000772bd */ /* 0x000fe200080e0000 */
[----:B------:R-:W2:Y:S01]  /*41f0*/  REDUX UR4, R4 ;  /* 0x00000000040473c4 */ /* 0x000ea20000000000 */
[----:B------:R-:W-:-:S06]  /*4200*/  IMAD.U32 R0, RZ, RZ, UR8 ;  /* 0x00000008ff007e24 */ /* 0x000fcc000f8e00ff */
[----:B------:R1:W-:Y:S01]  /*4210*/  UTCATOMSWS.AND URZ, UR8 ;  /* 0x0000000800ff79e3 */ /* 0x0003e20008000000 */
[----:B------:R-:W3:Y:S01]  /*4220*/  REDUX UR5, R0 ;  /* 0x00000000000573c4 */ /* 0x000ee20000000000 */
[----:B-1----:R-:W-:Y:S01]  /*4230*/  ISETP.EQ.U32.AND P0, PT, R2, UR7, PT ;  /* 0x0000000702007c0c */ /* 0x002fe2000bf02070 */
[----:B--2---:R-:W-:Y:S01]  /*4240*/  IMAD.U32 R2, RZ, RZ, UR4 ;  /* 0x00000004ff027e24 */ /* 0x004fe2000f8e00ff */
[----:B---3--:R-:W-:-:S11]  /*4250*/  MOV R3, UR5 ;  /* 0x0000000500037c02 */ /* 0x008fd60008000f00 */
[----:B------:R1:W-:Y:S04]  /*4260*/  @P0 ATOMS.AND RZ, [UR6+0x14], R3 ;  /* 0x00001403ffff098c */ /* 0x0003e8000a800006 */
[----:B------:R1:W-:Y:S01]  /*4270*/  @P0 ATOMS.AND RZ, [UR6+0x18], R2 ;  /* 0x00001802ffff098c */ /* 0x0003e2000a800006 */
[----:B------:R-:W-:Y:S05]  /*4280*/  BRA `(.L_x_89) ;  /* 0x0000000000147947 */ /* 0x000fea0003800000 */
.L_x_88:
[----:B------:R-:W-:Y:S02]  /*4290*/  MOV R2, 0x42b0 ;  /* 0x000042b000027802 */ /* 0x000fe40000000f00 */
[----:B---345:R-:W-:Y:S05]  /*42a0*/  CALL.REL.NOINC `($__internal_0_$__cuda_sm10x_tcgen05_guardrail_trap_col_being_dealloced_not_returned_by_alloc) ;  /* 0x0000008000c47944 */ /* 0x038fea0003c00000 */
[----:B------:R-:W-:Y:S05]  /*42b0*/  BRA `(.L_x_89) ;  /* 0x0000000000087947 */ /* 0x000fea0003800000 */
.L_x_87:
[----:B------:R-:W-:Y:S02]  /*42c0*/  MOV R2, 0x42e0 ;  /* 0x000042e000027802 */ /* 0x000fe40000000f00 */
[----:B---345:R-:W-:Y:S05]  /*42d0*/  CALL.REL.NOINC `($__internal_2_$__cuda_sm10x_tcgen05_guardrail_trap_unallocated_columns_being_dealloced) ;  /* 0x0000008000d07944 */ /* 0x038fea0003c00000 */
.L_x_89:
[----:B------:R-:W-:Y:S01]  /*42e0*/  NOP ;  /* 0x0000000000007918 */ /* 0x000fe20000000000 */
[----:B----4-:R-:W-:Y:S05]  /*42f0*/  EXIT ;  /* 0x000000000000794d */ /* 0x010fea0003800000 */
.L_x_62:
[----:B------:R-:W-:-:S09]  /*4300*/  UISETP.NE.OR UP5, UPT, UR10, 0x3, !UP5 ;  /* 0x000000030a00788c */ /* 0x000fd2000efa5670 */
[----:B------:R-:W-:Y:S05]  /*4310*/  BRA.U UP5, `(.L_x_90) ;  /* 0x0000001105147547 */ /* 0x000fea000b800000 */
[----:B------:R-:W1:Y:S01]  /*4320*/  LDC R0, c[0x0][0xb30] ;  /* 0x0002cc00ff007b82 */ /* 0x000e620000000800 */
[----:B------:R-:W2:Y:S01]  /*4330*/  LDCU.64 UR8, c[0x0][0x888] ;  /* 0x00011100ff0877ac */ /* 0x000ea20008000a00 */
[----:B------:R-:W-:Y:S02]  /*4340*/  HFMA2 R29, -RZ, RZ, 0, 0 ;  /* 0x00000000ff1d7431 */ /* 0x000fe400000001ff */
[----:B------:R-:W-:Y:S01]  /*4350*/  IMAD.MOV.U32 R31, RZ, RZ, 0x1 ;  /* 0x00000001ff1f7424 */ /* 0x000fe200078e00ff */
[----:B------:R-:W-:Y:S01]  /*4360*/  MOV R23, 0x4000 ;  /* 0x0000400000177802 */ /* 0x000fe20000000f00 */
[----:B------:R-:W3:Y:S01]  /*4370*/  LDCU.64 UR4, c[0x0][0x890] ;  /* 0x00011200ff0477ac */ /* 0x000ee20008000a00 */
[----:B------:R-:W-:Y:S01]  /*4380*/  IMAD.MOV.U32 R30, RZ, RZ, RZ ;  /* 0x000000ffff1e7224 */ /* 0x000fe200078e00ff */
[----:B------:R-:W4:Y:S01]  /*4390*/  LDC R19, c[0x0][0x370] ;  /* 0x0000dc00ff137b82 */ /* 0x000f220000000800 */
[----:B------:R-:W-:Y:S01]  /*43a0*/  UMOV UR7, 0x400 ;  /* 0x0000040000077882 */ /* 0x000fe20000000000 */
[----:B------:R-:W-:-:S02]  /*43b0*/  UPLOP3.LUT UP1, UPT, UPT, UPT, UPT, 0x40, 0x4 ;  /* 0x000000000004789c */ /* 0x000fc40003f2e870 */
[----:B------:R-:W-:-:S04]  /*43c0*/  ULEA UR7, UR37, UR7, 0x18 ;  /* 0x0000000725077291 */ /* 0x000fc8000f8ec0ff */
[----:B------:R-:W4:Y:S01]  /*43d0*/  LDC R2, c[0x0][0xb0c] ;  /* 0x0002c300ff027b82 */ /* 0x000f220000000800 */
[----:B------:R-:W-:Y:S02]  /*43e0*/  UIADD3 UR13, UPT, UPT, UR7, 0xb8, URZ ;  /* 0x000000b8070d7890 */ /* 0x000fe4000fffe0ff */
[----:B--2---:R-:W-:Y:S02]  /*43f0*/  UISETP.NE.U32.AND UP2, UPT, UR8, URZ, UPT ;  /* 0x000000ff0800728c */ /* 0x004fe4000bf45070 */
[----:B------:R-:W-:Y:S02]  /*4400*/  UIADD3 UR33, UPT, UPT, UR7, 0xa0, URZ ;  /* 0x000000a007217890 */ /* 0x000fe4000fffe0ff */
[----:B---3--:R-:W-:Y:S01]  /*4410*/  UISETP.NE.U32.AND UP3, UPT, UR4, URZ, UPT ;  /* 0x000000ff0400728c */ /* 0x008fe2000bf65070 */
[----:B------:R-:W2:Y:S01]  /*4420*/  LDC R18, c[0x0][0xb20] ;  /* 0x0002c800ff127b82 */ /* 0x000ea20000000800 */
[----:B-1----:R-:W-:Y:S01]  /*4430*/  ISETP.NE.AND P1, PT, R0, 0x1, PT ;  /* 0x000000010000780c */ /* 0x002fe20003f25270 */
[----:B------:R-:W-:-:S02]  /*4440*/  UISETP.NE.AND.EX UP2, UPT, UR9, URZ, UPT, UP2 ;  /* 0x000000ff0900728c */ /* 0x000fc4000bf45320 */
[----:B------:R-:W-:Y:S02]  /*4450*/  UIADD3 UR25, UPT, UPT, UR7, 0xa8, URZ ;  /* 0x000000a807197890 */ /* 0x000fe4000fffe0ff */
[----:B------:R-:W-:Y:S02]  /*4460*/  UIADD3 UR17, UPT, UPT, UR7, 0xb0, URZ ;  /* 0x000000b007117890 */ /* 0x000fe4000fffe0ff */
[----:B------:R-:W1:Y:S01]  /*4470*/  LDC.64 R32, c[0x0][0x348] ;  /* 0x0000d200ff207b82 */ /* 0x000e620000000a00 */
[----:B------:R-:W-:Y:S02]  /*4480*/  UPRMT UR13, UR37, 0x654, UR13 ;  /* 0x00000654250d7896 */ /* 0x000fe4000800000d */
[----:B------:R-:W-:-:S05]  /*4490*/  UISETP.NE.AND.EX UP3, UPT, UR5, URZ, UPT, UP3 ;  /* 0x000000ff0500728c */ /* 0x000fca000bf65330 */
[----:B------:R-:W3:Y:S08]  /*44a0*/  LDC.64 R16, c[0x0][0xb10] ;  /* 0x0002c400ff107b82 */ /* 0x000ef00000000a00 */
[----:B------:R-:W1:Y:S08]  /*44b0*/  LDC.64 R6, c[0x0][0xb18] ;  /* 0x0002c600ff067b82 */ /* 0x000e700000000a00 */
[----:B------:R-:W1:Y:S08]  /*44c0*/  LDC.64 R4, c[0x0][0xb28] ;  /* 0x0002ca00ff047b82 */ /* 0x000e700000000a00 */
[----:B--2-4-:R-:W1:Y:S02]  /*44d0*/  LDC R22, c[0x0][0x374] ;  /* 0x0000dd00ff167b82 */ /* 0x014e640000000800 */
.L_x_101:
[C---:B------:R-:W-:Y:S02]  /*44e0*/  LEA R0, R30.reuse, UR7, 0x3 ;  /* 0x000000071e007c11 */ /* 0x040fe4000f8e18ff */
[----:B------:R-:W-:Y:S02]  /*44f0*/  SHF.L.U32 R3, R29, 0x1f, RZ ;  /* 0x0000001f1d037819 */ /* 0x000fe400000006ff */
[----:B------:R-:W-:Y:S02]  /*4500*/  LEA R24, R30, UR7, 0x4 ;  /* 0x000000071e187c11 */ /* 0x000fe4000f8e20ff */
[----:B--2---:R-:W2:Y:S02]  /*4510*/  SYNCS.PHASECHK.TRANS64.TRYWAIT P0, [R0+URZ+0xf0], R3 ;  /* 0x0000f003000075a7 */ /* 0x004ea400080011ff */
[----:B--2---:R-:W-:Y:S05]  /*4520*/  @!P0 BRA `(.L_x_91) ;  /* 0x0000007800d48947 */ /* 0x004fea0003800000 */
.L_x_192:
[----:B------:R-:W-:Y:S01]  /*4530*/  ISETP.GE.AND P0, PT, R72, 0x1, PT ;  /* 0x000000014800780c */ /* 0x000fe20003f06270 */
[----:B------:R-:W4:Y:S01]  /*4540*/  LDS.128 R24, [R24+0x160] ;  /* 0x0001600018187984 */ /* 0x000f220000000c00 */
[----:B--2---:R-:W-:Y:S01]  /*4550*/  VIADD R0, R0, 0x100 ;  /* 0x0000010000007836 */ /* 0x004fe20000000000 */
[----:B------:R-:W-:Y:S01]  /*4560*/  @!PT LDS RZ, [RZ] ;  /* 0x00000000fffff984 */ /* 0x000fe20000000800 */
[----:B------:R-:W-:Y:S01]  /*4570*/  @!PT LDS RZ, [RZ] ;  /* 0x00000000fffff984 */ /* 0x000fe20000000800 */
[----:B------:R-:W-:Y:S01]  /*4580*/  @!PT LDS RZ, [RZ] ;  /* 0x00000000fffff984 */ /* 0x000fe20000000800 */
[----:B------:R-:W-:Y:S01]  /*4590*/  @!PT LDS RZ, [RZ] ;  /* 0x00000000fffff984 */ /* 0x000fe20000000800 */
[----:B------:R2:W-:Y:S06]  /*45a0*/  MEMBAR.ALL.CTA ;  /* 0x0000000000007992 */ /* 0x0005ec0000008000 */
[----:B--2---:R-:W2:Y:S01]  /*45b0*/  FENCE.VIEW.ASYNC.S ;  /* 0x00000000000073c6 */ /* 0x004ea20000000000 */
[----:B------:R-:W-:Y:S04]  /*45c0*/  PRMT R0, RZ, 0x654, R0 ;  /* 0x00000654ff007816 */ /* 0x000fe80000000000 */
[----:B--2---:R2:W-:Y:S01]  /*45d0*/  SYNCS.ARRIVE.TRANS64.RED.A1T0 RZ, [R0+URZ], RZ ;  /* 0x000000ff00ff79a7 */ /* 0x0045e200081004ff */
[----:B----4-:R-:W-:Y:S11]  /*45e0*/  LOP3.LUT P3, RZ, R26, 0x1, RZ, 0xc0, !PT ;  /* 0x000000011aff7812 */ /* 0x010ff6000786c0ff */
[----:B------:R-:W-:Y:S02]  /*45f0*/  @!UPT UIADD3 URZ, UPT, UPT, URZ, URZ, URZ ;  /* 0x000000fffffff290 */ /* 0x000fe4000fffe0ff */
[----:B------:R-:W-:Y:S02]  /*4600*/  @P3 MOV R13, R24 ;  /* 0x00000018000d3202 */ /* 0x000fe40000000f00 */
[----:B------:R-:W-:Y:S01]  /*4610*/  @P3 LOP3.LUT R8, R25, 0xffff, RZ, 0xc0, !PT ;  /* 0x0000ffff19083812 */ /* 0x000fe200078ec0ff */
[----:B--2---:R-:W-:Y:S06]  /*4620*/  @!P0 BRA `(.L_x_92) ;  /* 0x0000000000a48947 */ /* 0x004fec0003800000 */
[----:B-1----:R-:W-:Y:S01]  /*4630*/  IMAD.HI.U32 R35, R22, R7, RZ ;  /* 0x0000000716237227 */ /* 0x002fe200078e00ff */
[----:B------:R-:W-:Y:S02]  /*4640*/  ISETP.NE.AND P0, PT, R6, 0x1, PT ;  /* 0x000000010600780c */ /* 0x000fe40003f05270 */
[----:B------:R-:W-:Y:S01]  /*4650*/  ISETP.NE.AND P2, PT, R72, 0x1, PT ;  /* 0x000000014800780c */ /* 0x000fe20003f45270 */
[----:B---3--:R-:W-:Y:S01]  /*4660*/  IMAD.HI.U32 R34, R19, R16, RZ ;  /* 0x0000001013227227 */ /* 0x008fe200078e00ff */
[----:B------:R-:W-:Y:S02]  /*4670*/  SHF.R.U32.HI R35, RZ, R18, R35 ;  /* 0x00000012ff237219 */ /* 0x000fe40000011623 */
[----:B------:R-:W-:Y:S01]  /*4680*/  ISETP.NE.AND P4, PT, R2, 0x1, PT ;  /* 0x000000010200780c */ /* 0x000fe20003f85270 */
[----:B------:R-:W-:Y:S01]  /*4690*/  IMAD.HI.U32 R36, R13, R16, RZ ;  /* 0x000000100d247227 */ /* 0x000fe200078e00ff */
[----:B------:R-:W-:Y:S02]  /*46a0*/  SHF.R.U32.HI R34, RZ, R17, R34 ;  /* 0x00000011ff227219 */ /* 0x000fe40000011622 */
[----:B------:R-:W-:Y:S01]  /*46b0*/  SEL R3, R22, R35, !P0 ;  /* 0x0000002316037207 */ /* 0x000fe20004000000 */
[C---:B------:R-:W-:Y:S01]  /*46c0*/  IMAD.HI.U32 R35, R8.reuse, R7, RZ ;  /* 0x0000000708237227 */ /* 0x040fe200078e00ff */
[----:B------:R-:W-:Y:S02]  /*46d0*/  SEL R11, R19, R34, !P4 ;  /* 0x00000022130b7207 */ /* 0x000fe40006000000 */
[----:B------:R-:W-:Y:S01]  /*46e0*/  SHF.R.U32.HI R36, RZ, R17, R36 ;  /* 0x00000011ff247219 */ /* 0x000fe20000011624 */
[----:B------:R-:W-:Y:S01]  /*46f0*/  IMAD.HI.U32 R38, R3, R4, RZ ;  /* 0x0000000403267227 */ /* 0x000fe200078e00ff */
[----:B------:R-:W-:Y:S03]  /*4700*/  SHF.R.U32.HI R35, RZ, R18, R35 ;  /* 0x00000012ff237219 */ /* 0x000fe60000011623 */
[----:B------:R-:W-:Y:S01]  /*4710*/  IMAD.HI.U32 R34, R11, R4, RZ ;  /* 0x000000040b227227 */ /* 0x000fe200078e00ff */
[----:B------:R-:W-:Y:S02]  /*4720*/  @P2 SHF.R.U32.HI R3, RZ, R5, R38 ;  /* 0x00000005ff032219 */ /* 0x000fe40000011626 */
[----:B------:R-:W-:Y:S02]  /*4730*/  SEL R9, R8, R35, !P0 ;  /* 0x0000002308097207 */ /* 0x000fe40004000000 */
[----:B------:R-:W-:Y:S01]  /*4740*/  @P2 SHF.R.U32.HI R11, RZ, R5, R34 ;  /* 0x00000005ff0b2219 */ /* 0x000fe20000011622 */
[C---:B------:R-:W-:Y:S01]  /*4750*/  IMAD R10, R72.reuse, R3, RZ ;  /* 0x00000003480a7224 */ /* 0x040fe200078e02ff */
[----:B------:R-:W-:Y:S01]  /*4760*/  SEL R3, R13, R36, !P4 ;  /* 0x000000240d037207 */ /* 0x000fe20006000000 */
[C---:B------:R-:W-:Y:S03]  /*4770*/  IMAD.HI.U32 R14, R9.reuse, R4, RZ ;  /* 0x00000004090e7227 */ /* 0x040fe600078e00ff */
[----:B------:R-:W-:Y:S01]  /*4780*/  ISETP.GE.AND P0, PT, R9, R10, PT ;  /* 0x0000000a0900720c */ /* 0x000fe20003f06270 */
[C---:B------:R-:W-:Y:S01]  /*4790*/  IMAD R12, R72.reuse, R11, RZ ;  /* 0x0000000b480c7224 */ /* 0x040fe200078e02ff */
[-C--:B------:R-:W-:Y:S04]  /*47a0*/  SHF.R.U32.HI R14, RZ, R5.reuse, R14 ;  /* 0x00000005ff0e7219 */ /* 0x080fe8000001160e */
[----:B------:R-:W-:Y:S02]  /*47b0*/  ISETP.GE.OR P0, PT, R3, R12, P0 ;  /* 0x0000000c0300720c */ /* 0x000fe40000706670 */
[----:B------:R-:W-:Y:S05]  /*47c0*/  SEL R15, R9, R14, !P2 ;  /* 0x0000000e090f7207 */ /* 0x000fea0005000000 */
[----:B------:R-:W-:Y:S04]  /*47d0*/  IMAD.MOV R14, RZ, RZ, -R15 ;  /* 0x000000ffff0e7224 */ /* 0x000fe800078e0a0f */
[----:B------:R-:W-:Y:S02]  /*47e0*/  IMAD R14, R72, R14, R9 ;  /* 0x0000000e480e7224 */ /* 0x000fe400078e0209 */
[C---:B------:R-:W-:Y:S05]  /*47f0*/  @!P0 IMAD.HI.U32 R10, R3.reuse, R4, RZ ;  /* 0x00000004030a8227 */ /* 0x040fea00078e00ff */
[----:B------:R-:W-:Y:S04]  /*4800*/  @!P0 SHF.R.U32.HI R10, RZ, R5, R10 ;  /* 0x00000005ff0a8219 */ /* 0x000fe8000001160a */
[----:B------:R-:W-:Y:S01]  /*4810*/  @!P0 SEL R0, R3, R10, !P2 ;  /* 0x0000000a03008207 */ /* 0x000fe20005000000 */
[----:B------:R-:W-:Y:S03]  /*4820*/  IMAD.MOV R10, RZ, RZ, -R3 ;  /* 0x000000ffff0a7224 */ /* 0x000fe600078e0a03 */
[----:B------:R-:W-:Y:S01]  /*4830*/  @!P0 IADD3 R15, PT, PT, R15, -R0, RZ ;  /* 0x800000000f0f8210 */ /* 0x000fe20007ffe0ff */
[----:B------:R-:W-:Y:S01]  /*4840*/  @!P0 IMAD R0, R11, R14, R0 ;  /* 0x0000000e0b008224 */ /* 0x000fe200078e0200 */
[----:B------:R-:W-:Y:S01]  /*4850*/  IADD3 R11, PT, PT, -R9, RZ, RZ ;  /* 0x000000ff090b7210 */ /* 0x000fe20007ffe1ff */
[----:B------:R-:W-:Y:S02]  /*4860*/  IMAD R13, R2, R10, R13 ;  /* 0x0000000a020d7224 */ /* 0x000fe400078e020d */
[----:B------:R-:W-:Y:S02]  /*4870*/  @!P0 IMAD R9, R15, R72, R3 ;  /* 0x000000480f098224 */ /* 0x000fe400078e0203 */
[----:B------:R-:W-:Y:S02]  /*4880*/  @!P0 IMAD.MOV.U32 R3, RZ, RZ, R0 ;  /* 0x000000ffff038224 */ /* 0x000fe400078e0000 */
[----:B------:R-:W-:Y:S02]  /*4890*/  IMAD R8, R6, R11, R8 ;  /* 0x0000000b06087224 */ /* 0x000fe400078e0208 */
[----:B------:R-:W-:Y:S02]  /*48a0*/  IMAD R13, R3, R2, R13 ;  /* 0x00000002030d7224 */ /* 0x000fe400078e020d */
[----:B------:R-:W-:Y:S02]  /*48b0*/  IMAD R8, R9, R6, R8 ;  /* 0x0000000609087224 */ /* 0x000fe400078e0208 */
.L_x_92:
[----:B------:R-:W-:Y:S05]  /*48c0*/  BRA.U UP1, `(.L_x_93) ;  /* 0x0000000101107547 */ /* 0x000fea000b800000 */
[----:B------:R-:W-:Y:S04]  /*48d0*/  MOV R0, UR6 ;  /* 0x0000000600007c02 */ /* 0x000fe80008000f00 */
[----:B------:R-:W-:Y:S04]  /*48e0*/  SHF.L.U32 R3, R0, 0x1f, RZ ;  /* 0x0000001f00037819 */ /* 0x000fe800000006ff */
[----:B------:R-:W2:Y:S02]  /*48f0*/  SYNCS.PHASECHK.TRANS64.TRYWAIT P0, [UR7+0xe8], R3 ;  /* 0x0000e803ff0075a7 */ /* 0x000ea40008001107 */
[----:B--2---:R-:W-:Y:S05]  /*4900*/  @!P0 BRA `(.L_x_94) ;  /* 0x0000007400f08947 */ /* 0x004fea0003800000 */
.L_x_93:
[----:B------:R-:W-:Y:S02]  /*4910*/  R2UR UR35, R21 ;  /* 0x00000000152372ca */ /* 0x000fe400000e0000 */
[----:B------:R-:W-:Y:S02]  /*4920*/  R2UR UR34, R20 ;  /* 0x00000000142272ca */ /* 0x000fe400000e0000 */
[----:B------:R-:W-:Y:S02]  /*4930*/  ISETP.NE.U32.AND P2, PT, RZ, UR4, PT ;  /* 0x00000004ff007c0c */ /* 0x000fe4000bf45070 */
[----:B------:R-:W-:Y:S02]  /*4940*/  SHF.L.U32 R12, R31, 0x1f, RZ ;  /* 0x0000001f1f0c7819 */ /* 0x000fe400000006ff */
[----:B------:R-:W-:Y:S05]  /*4950*/  ISETP.NE.AND.EX P2, PT, RZ, UR5, PT, P2 ;  /* 0x00000005ff007c0c */ /* 0x000fea000bf45320 */
[----:B------:R-:W-:Y:S02]  /*4960*/  USHF.L.U32 UR35, UR35, 0x7, URZ ;  /* 0x0000000723237899 */ /* 0x000fe400080006ff */
[----:B------:R-:W-:Y:S01]  /*4970*/  USHF.L.U32 UR34, UR34, 0x8, URZ ;  /* 0x0000000822227899 */ /* 0x000fe200080006ff */
[----:B------:R-:W-:Y:S11]  /*4980*/  BRA.U !UP3, `(.L_x_95) ;  /* 0x000000010b347547 */ /* 0x000ff6000b800000 */
[----:B------:R-:W-:Y:S01]  /*4990*/  UPLOP3.LUT UP0, UPT, UPT, UPT, UP2, 0x80, 0x8 ;  /* 0x000000000008789c */ /* 0x000fe20003f0f020 */
[----:B--2---:R-:W-:Y:S02]  /*49a0*/  HFMA2 R0, -RZ, RZ, 0, 5.9604644775390625e-08 ;  /* 0x00000001ff007431 */ /* 0x004fe400000001ff */
[----:B------:R-:W-:Y:S03]  /*49b0*/  IMAD.MOV.U32 R155, RZ, RZ, 0x1 ;  /* 0x00000001ff9b7424 */ /* 0x000fe600078e00ff */
[----:B------:R-:W-:Y:S05]  /*49c0*/  PLOP3.LUT P0, PT, PT, PT, UP0, 0x80, 0x8 ;  /* 0x000000000008781c */ /* 0x000fea0003f0f008 */
[----:B------:R-:W2:Y:S01]  /*49d0*/  @UP0 LDCU.64 UR10, c[0x0][0x888] ;  /* 0x00011100ff0a07ac */ /* 0x000ea20008000a00 */
[----:B------:R-:W-:Y:S07]  /*49e0*/  @UP0 UIMAD UR8, UR36, UR4, URZ ;  /* 0x00000004240802a4 */ /* 0x000fee000f8e02ff */
[----:B------:R-:W-:Y:S01]  /*49f0*/  @!P0 PRMT R155, R0, 0x7610, R155 ;  /* 0x00007610009b8816 */ /* 0x000fe2000000009b */
[----:B--2---:R-:W-:Y:S03]  /*4a00*/  @UP0 UIMAD.WIDE UR10, UR8, 0x4, UR10 ;  /* 0x00000004080a08a5 */ /* 0x004fe6000f8e020a */
[----:B------:R-:W2:Y:S03]  /*4a10*/  @!UP0 LDCU UR8, c[0x0][0x880] ;  /* 0x00011000ff0887ac */ /* 0x000ea60008000800 */
[----:B------:R-:W-:Y:S01]  /*4a20*/  IMAD.U32 R10, RZ, RZ, UR10 ;  /* 0x0000000aff0a7e24 */ /* 0x000fe2000f8e00ff */
[----:B------:R-:W-:Y:S05]  /*4a30*/  MOV R11, UR11 ;  /* 0x0000000b000b7c02 */ /* 0x000fea0008000f00 */
[----:B-----5:R4:W5:Y:S02]  /*4a40*/  @P0 LDG.E R81, desc[UR46][R10.64] ;  /* 0x0000002e0a510981 */ /* 0x020964000c1e1900 */
[----:B--2-4-:R-:W-:Y:S07]  /*4a50*/  @!P0 IMAD.U32 R81, RZ, RZ, UR8 ;  /* 0x00000008ff518e24 */ /* 0x014fee000f8e00ff */
.L_x_95:
[----:B-----5:R-:W-:Y:S01]  /*4a60*/  @!P2 FSETP.EQ.AND P0, PT, R81, RZ, PT ;  /* 0x000000ff5100a20b */ /* 0x020fe20003f02000 */
[----:B------:R-:W-:Y:S01]  /*4a70*/  @!UPT UIADD3 URZ, UPT, UPT, URZ, URZ, URZ ;  /* 0x000000fffffff290 */ /* 0x000fe2000fffe0ff */
[----:B------:R-:W-:Y:S11]  /*4a80*/  @!P2 BRA `(.L_x_96) ;  /* 0x000000000014a947 */ /* 0x000ff60003800000 */
[----:B------:R-:W-:Y:S02]  /*4a90*/  LOP3.LUT P2, RZ, R155, 0xff, RZ, 0xc0, !PT ;  /* 0x000000ff9bff7812 */ /* 0x000fe4000784c0ff */
[----:B------:R-:W-:Y:S04]  /*4aa0*/  PLOP3.LUT P0, PT, PT, PT, UP0, 0x80, 0x8 ;  /* 0x000000000008781c */ /* 0x000fe80003f0f008 */
[----:B------:R-:W-:Y:S07]  /*4ab0*/  PLOP3.LUT P0, PT, P0, PT, PT, 0x8, 0x80 ;  /* 0x000000000080781c */ /* 0x000fee000070e170 */
[----:B------:R-:W-:Y:S11]  /*4ac0*/  @P2 FSETP.EQ.AND P0, PT, R81, RZ, PT ;  /* 0x000000ff5100220b */ /* 0x000ff60003f02000 */
[----:B------:R-:W-:Y:S02]  /*4ad0*/  @!UPT UIADD3 URZ, UPT, UPT, URZ, URZ, URZ ;  /* 0x000000fffffff290 */ /* 0x000fe4000fffe0ff */
.L_x_96:
[----:B------:R-:W4:Y:S01]  /*4ae0*/  SYNCS.PHASECHK.TRANS64.TRYWAIT P2, [UR7+0xc0], R12 ;  /* 0x0000c00cff0075a7 */ /* 0x000f220008041107 */
[----:B------:R-:W-:Y:S04]  /*4af0*/  ELECT P4, URZ, PT ;  /* 0x0000000000ff782f */ /* 0x000fe80003880000 */
[----:B------:R-:W-:Y:S11]  /*4b00*/  PLOP3.LUT P4, PT, P0, P4, PT, 0xf2, 0x2f ;  /* 0x00000000002f781c */ /* 0x000ff60000789e72 */
[----:B------:R-:W-:Y:S02]  /*4b10*/  @!UPT UIADD3 URZ, UPT, UPT, URZ, URZ, URZ ;  /* 0x000000fffffff290 */ /* 0x000fe4000fffe0ff */
[----:B-1----:R-:W-:Y:S05]  /*4b20*/  @!P4 IADD3 R9, P0, PT, R32, 0x580, RZ ;  /* 0x000005802009c810 */ /* 0x002fea0007f1e0ff */
[----:B--2---:R-:W-:Y:S01]  /*4b30*/  @!P4 IMAD.X R0, RZ, RZ, R33, P0 ;  /* 0x000000ffff00c224 */ /* 0x004fe200000e0621 */
[----:B----4-:R-:W-:Y:S07]  /*4b40*/  @!P2 BRA `(.L_x_97) ;  /* 0x000000740078a947 */ /* 0x010fee0003800000 */
.L_x_195:
[----:B------:R-:W-:Y:S01]  /*4b50*/  @!P4 R2UR UR8, R0 ;  /* 0x000000000008c2ca */ /* 0x000fe200000e0000 */
[----:B------:R-:W-:Y:S01]  /*4b60*/  VOTEU.ALL UP1, P4 ;  /* 0x0000000000ff7886 */ /* 0x000fe20002020000 */
[----:B------:R-:W-:Y:S01]  /*4b70*/  @!P4 R2UR UR9, R9 ;  /* 0x000000000909c2ca */ /* 0x000fe200000e0000 */
[----:B------:R-:W-:Y:S01]  /*4b80*/  @!P4 IMAD.MOV.U32 R0, RZ, RZ, 0x4000 ;  /* 0x00004000ff00c424 */ /* 0x000fe200078e00ff */
[----:B------:R-:W-:Y:S01]  /*4b90*/  UMOV UR10, 0x0 ;  /* 0x00000000000a7882 */ /* 0x000fe20000000000 */
[----:B------:R-:W-:Y:S01]  /*4ba0*/  UMOV UR11, 0x10000000 ;  /* 0x10000000000b7882 */ /* 0x000fe20000000000 */
[----:B------:R-:W-:Y:S01]  /*4bb0*/  @!UP1 UIADD3 UR32, UPT, UPT, UR7, 0x400, URZ ;  /* 0x0000040007209890 */ /* 0x000fe2000fffe0ff */
[----:B------:R-:W-:Y:S01]  /*4bc0*/  @!P4 IADD3 R9, P0, PT, R32, 0x580, RZ ;  /* 0x000005802009c810 */ /* 0x000fe20007f1e0ff */
[----:B------:R-:W-:Y:S05]  /*4bd0*/  VOTEU.ALL UP1, P4 ;  /* 0x0000000000ff7886 */ /* 0x000fea0002020000 */
[----:B------:R-:W-:Y:S01]  /*4be0*/  IMAD.U32 R11, RZ, RZ, UR8 ;  /* 0x00000008ff0b7e24 */ /* 0x000fe2000f8e00ff */
[----:B------:R-:W-:Y:S01]  /*4bf0*/  UPRMT UR8, UR37, 0x654, UR33 ;  /* 0x0000065425087896 */ /* 0x000fe20008000021 */
[----:B------:R-:W-:Y:S03]  /*4c00*/  IMAD.U32 R10, RZ, RZ, UR9 ;  /* 0x00000009ff0a7e24 */ /* 0x000fe6000f8e00ff */
[----:B------:R-:W-:Y:S02]  /*4c10*/  @!P4 R2UR UR15, R11 ;  /* 0x000000000b0fc2ca */ /* 0x000fe400000e0000 */
[----:B------:R-:W-:Y:S11]  /*4c20*/  @!P4 R2UR UR14, R10 ;  /* 0x000000000a0ec2ca */ /* 0x000ff600000e0000 */
[----:B------:R-:W-:Y:S02]  /*4c30*/  @!UPT UIADD3 URZ, UPT, UPT, URZ, URZ, URZ ;  /* 0x000000fffffff290 */ /* 0x000fe4000fffe0ff */
[----:B------:R2:W-:Y:S01]  /*4c40*/  @!UP1 UTMALDG.3D [UR32], [UR14], desc[UR10] ;  /* 0x00000a200e0095b4 */ /* 0x0005e20008011000 */
[----:B------:R4:W-:Y:S01]  /*4c50*/  @!P4 SYNCS.ARRIVE.TRANS64.RED.A0TR RZ, [UR7+0xa0], R0 ;  /* 0x0000a000ffffc9a7 */ /* 0x0009e20008300407 */
[----:B------:R-:W-:Y:S01]  /*4c60*/  SYNCS.ARRIVE.TRANS64.RED.A1T0 RZ, [UR8], RZ ;  /* 0x000000ffffff79a7 */ /* 0x000fe20008100408 */
[----:B----4-:R-:W-:Y:S01]  /*4c70*/  @!P4 IMAD.X R0, RZ, RZ, R33, P0 ;  /* 0x000000ffff00c224 */ /* 0x010fe200000e0621 */
[----:B------:R-:W4:Y:S02]  /*4c80*/  SYNCS.PHASECHK.TRANS64.TRYWAIT P2, [UR7+0xc8], R12 ;  /* 0x0000c80cff0075a7 */ /* 0x000f240008041107 */
[----:B--2-4-:R-:W-:Y:S05]  /*4c90*/  @!P2 BRA `(.L_x_98) ;  /* 0x00000074003ca947 */ /* 0x014fea0003800000 */
.L_x_197:
        /* <DEDUP_REMOVED lines=8> */
[----:B------:R-:W-:Y:S01]  /*4d20*/  @!UP1 UIADD3 UR24, UPT, UPT, UR7, 0x4400, URZ ;  /* 0x0000440007189890 */ /* 0x000fe2000fffe0ff */
[----:B------:R-:W-:Y:S01]  /*4d30*/  VOTEU.ALL UP1, P4 ;  /* 0x0000000000ff7886 */ /* 0x000fe20002020000 */
[----:B------:R-:W-:Y:S01]  /*4d40*/  UMOV UR27, UR35 ;  /* 0x00000023001b7c82 */ /* 0x000fe20008000000 */
[----:B------:R-:W-:Y:S02]  /*4d50*/  UMOV UR28, UR36 ;  /* 0x00000024001c7c82 */ /* 0x000fe40008000000 */
[----:B------:R-:W-:Y:S01]  /*4d60*/  IMAD.U32 R11, RZ, RZ, UR8 ;  /* 0x00000008ff0b7e24 */ /* 0x000fe2000f8e00ff */
[----:B------:R-:W-:Y:S01]  /*4d70*/  UPRMT UR8, UR37, 0x654, UR25 ;  /* 0x0000065425087896 */ /* 0x000fe20008000019 */
[----:B------:R-:W-:Y:S02]  /*4d80*/  IMAD.U32 R10, RZ, RZ, UR9 ;  /* 0x00000009ff0a7e24 */ /* 0x000fe4000f8e00ff */
[----:B------:R-:W-:Y:S01]  /*4d90*/  @!P4 IMAD.X R20, RZ, RZ, R33, P0 ;  /* 0x000000ffff14c224 */ /* 0x000fe200000e0621 */
[----:B------:R-:W-:Y:S02]  /*4da0*/  @!P4 R2UR UR15, R11 ;  /* 0x000000000b0fc2ca */ /* 0x000fe400000e0000 */
[----:B------:R-:W-:Y:S11]  /*4db0*/  @!P4 R2UR UR14, R10 ;  /* 0x000000000a0ec2ca */ /* 0x000ff600000e0000 */
[----:B------:R-:W-:Y:S02]  /*4dc0*/  @!UPT UIADD3 URZ, UPT, UPT, URZ, URZ, URZ ;  /* 0x000000fffffff290 */ /* 0x000fe4000fffe0ff */
[----:B------:R2:W-:Y:S01]  /*4dd0*/  @!UP1 UTMALDG.3D [UR24], [UR14], desc[UR10] ;  /* 0x00000a180e0095b4 */ /* 0x0005e20008011000 */
[----:B------:R2:W-:Y:S01]  /*4de0*/  @!P4 SYNCS.ARRIVE.TRANS64.RED.A0TR RZ, [UR7+0xa8], R0 ;  /* 0x0000a800ffffc9a7 */ /* 0x0005e20008300407 */
[----:B------:R-:W-:Y:S01]  /*4df0*/  SYNCS.ARRIVE.TRANS64.RED.A1T0 RZ, [UR8], RZ ;  /* 0x000000ffffff79a7 */ /* 0x000fe20008100408 */
[----:B------:R-:W4:Y:S02]  /*4e00*/  SYNCS.PHASECHK.TRANS64.TRYWAIT P2, [UR7+0xd0], R12 ;  /* 0x0000d00cff0075a7 */ /* 0x000f240008041107 */
[----:B--2-4-:R-:W-:Y:S05]  /*4e10*/  @!P2 BRA `(.L_x_99) ;  /* 0x0000007000f4a947 */ /* 0x014fea0003800000 */
.L_x_199:
[----:B------:R-:W2:Y:S01]  /*4e20*/  LDC.64 R14, c[0x0][0xb10] ;  /* 0x0002c400ff0e7b82 */ /* 0x000ea20000000a00 */
[----:B------:R-:W-:Y:S01]  /*4e30*/  @!P4 R2UR UR8, R20 ;  /* 0x000000001408c2ca */ /* 0x000fe200000e0000 */
[----:B------:R-:W-:Y:S01]  /*4e40*/  VOTEU.ALL UP1, P4 ;  /* 0x0000000000ff7886 */ /* 0x000fe20002020000 */
[----:B------:R-:W-:Y:S01]  /*4e50*/  @!P4 R2UR UR9, R21 ;  /* 0x000000001509c2ca */ /* 0x000fe200000e0000 */
[----:B------:R-:W-:Y:S01]  /*4e60*/  UMOV UR10, 0x0 ;  /* 0x00000000000a7882 */ /* 0x000fe20000000000 */
[----:B------:R-:W-:Y:S03]  /*4e70*/  UMOV UR11, 0x10000000 ;  /* 0x10000000000b7882 */ /* 0x000fe60000000000 */
[----:B------:R-:W4:Y:S01]  /*4e80*/  LDC.64 R10, c[0x0][0xb18] ;  /* 0x0002c600ff0a7b82 */ /* 0x000f220000000a00 */
[----:B------:R-:W-:Y:S01]  /*4e90*/  @!UP1 UIADD3 UR18, UPT, UPT, UR34, 0x80, URZ ;  /* 0x0000008022129890 */ /* 0x000fe2000fffe0ff */
[----:B------:R-:W-:Y:S01]  /*4ea0*/  @P3 SHF.R.U32.HI R28, RZ, 0x10, R25 ;  /* 0x00000010ff1c3819 */ /* 0x000fe20000011619 */
[----:B------:R-:W-:Y:S01]  /*4eb0*/  @!UP1 UIADD3 UR16, UPT, UPT, UR7, 0x8400, URZ ;  /* 0x0000840007109890 */ /* 0x000fe2000fffe0ff */
[----:B------:R-:W-:Y:S01]  /*4ec0*/  VIADD R30, R30, 0x1 ;  /* 0x000000011e1e7836 */ /* 0x000fe20000000000 */
[----:B------:R-:W-:Y:S03]  /*4ed0*/  VOTEU.ALL UP1, P4 ;  /* 0x0000000000ff7886 */ /* 0x000fe60002020000 */
[----:B------:R-:W5:Y:S01]  /*4ee0*/  @!P1 LDC R0, c[0x0][0xb20] ;  /* 0x0002c800ff009b82 */ /* 0x000f620000000800 */
[----:B------:R-:W-:Y:S01]  /*4ef0*/  UMOV UR19, UR35 ;  /* 0x0000002300137c82 */ /* 0x000fe20008000000 */
[----:B------:R-:W-:Y:S01]  /*4f00*/  IMAD.U32 R21, RZ, RZ, UR8 ;  /* 0x00000008ff157e24 */ /* 0x000fe2000f8e00ff */
[----:B------:R-:W-:Y:S05]  /*4f10*/  UMOV UR20, UR36 ;  /* 0x0000002400147c82 */ /* 0x000fea0008000000 */
[----:B-1----:R-:W1:Y:S01]  /*4f20*/  @!P1 LDC R3, c[0x0][0xb0c] ;  /* 0x0002c300ff039b82 */ /* 0x002e620000000800 */
[----:B------:R-:W-:Y:S01]  /*4f30*/  IMAD.U32 R20, RZ, RZ, UR9 ;  /* 0x00000009ff147e24 */ /* 0x000fe2000f8e00ff */
[----:B------:R-:W-:Y:S01]  /*4f40*/  UPRMT UR8, UR37, 0x654, UR17 ;  /* 0x0000065425087896 */ /* 0x000fe20008000011 */
[----:B------:R-:W-:Y:S03]  /*4f50*/  @!P4 R2UR UR15, R21 ;  /* 0x00000000150fc2ca */ /* 0x000fe600000e0000 */
[----:B------:R-:W-:Y:S01]  /*4f60*/  @!P4 R2UR UR14, R20 ;  /* 0x00000000140ec2ca */ /* 0x000fe200000e0000 */
[----:B------:R-:W-:Y:S11]  /*4f70*/  @!P4 IMAD.MOV.U32 R20, RZ, RZ, 0x4000 ;  /* 0x00004000ff14c424 */ /* 0x000ff600078e00ff */
[----:B------:R-:W-:Y:S01]  /*4f80*/  @!UPT UIADD3 URZ, UPT, UPT, URZ, URZ, URZ ;  /* 0x000000fffffff290 */ /* 0x000fe2000fffe0ff */
[----:B------:R1:W-:Y:S01]  /*4f90*/  @!UP1 UTMALDG.3D [UR16], [UR14], desc[UR10] ;  /* 0x00000a100e0095b4 */ /* 0x0003e20008011000 */
[----:B------:R1:W-:Y:S02]  /*4fa0*/  @!P4 SYNCS.ARRIVE.TRANS64.RED.A0TR RZ, [UR7+0xb0], R20 ;  /* 0x0000b014ffffc9a7 */ /* 0x0003e40008300407 */
[----:B-1----:R-:W-:Y:S01]  /*4fb0*/  @!P1 ISETP.NE.AND P2, PT, R3, 0x1, PT ;  /* 0x000000010300980c */ /* 0x002fe20003f45270 */
[C---:B--2---:R-:W-:Y:S01]  /*4fc0*/  @!P1 IMAD.HI.U32 R14, R13.reuse, R14, RZ ;  /* 0x0000000e0d0e9227 */ /* 0x044fe200078e00ff */
[----:B----4-:R-:W-:Y:S03]  /*4fd0*/  @!P1 ISETP.NE.AND P0, PT, R10, 0x1, PT ;  /* 0x000000010a00980c */ /* 0x010fe60003f05270 */
[C---:B------:R-:W-:Y:S01]  /*4fe0*/  @!P1 IMAD.HI.U32 R11, R8.reuse, R11, RZ ;  /* 0x0000000b080b9227 */ /* 0x040fe200078e00ff */
[----:B------:R-:W-:Y:S04]  /*4ff0*/  @!P1 SHF.R.U32.HI R14, RZ, R15, R14 ;  /* 0x0000000fff0e9219 */ /* 0x000fe8000001160e */
[----:B-----5:R-:W-:Y:S01]  /*5000*/  @!P1 SHF.R.U32.HI R9, RZ, R0, R11 ;  /* 0x00000000ff099219 */ /* 0x020fe2000001160b */
[----:B------:R-:W-:Y:S01]  /*5010*/  SYNCS.ARRIVE.TRANS64.RED.A1T0 RZ, [UR8], RZ ;  /* 0x000000ffffff79a7 */ /* 0x000fe20008100408 */
[----:B------:R-:W-:Y:S02]  /*5020*/  @!P1 SEL R14, R13, R14, !P2 ;  /* 0x0000000e0d0e9207 */ /* 0x000fe40005000000 */
[----:B------:R-:W-:Y:S01]  /*5030*/  @!P1 SEL R9, R8, R9, !P0 ;  /* 0x0000000908099207 */ /* 0x000fe20004000000 */
[----:B------:R-:W1:Y:S04]  /*5040*/  SYNCS.PHASECHK.TRANS64.TRYWAIT P5, [UR7+0xd8], R12 ;  /* 0x0000d80cff0075a7 */ /* 0x000e6800080a1107 */
[----:B------:R-:W-:Y:S02]  /*5050*/  @!P1 IMAD.IADD R0, R9, 0x1, -R14 ;  /* 0x0000000109009824 */ /* 0x000fe400078e0a0e */
[----:B------:R-:W-:Y:S02]  /*5060*/  @!P1 IMAD.IADD R9, R14, 0x1, -R9 ;  /* 0x000000010e099824 */ /* 0x000fe400078e0a09 */
[----:B------:R-:W-:Y:S02]  /*5070*/  @!P1 IMAD R13, R0, R3, R13 ;  /* 0x00000003000d9224 */ /* 0x000fe400078e020d */
[----:B------:R-:W-:Y:S01]  /*5080*/  @!P1 IMAD R8, R9, R10, R8 ;  /* 0x0000000a09089224 */ /* 0x000fe200078e0208 */
[----:B-1----:R-:W-:Y:S06]  /*5090*/  @!P5 BRA `(.L_x_100) ;  /* 0x00000070006cd947 */ /* 0x002fec0003800000 */
.L_x_201:
[----:B-1----:R-:W-:Y:S01]  /*50a0*/  @!P4 IADD3 R3, P0, PT, R32, 0x580, RZ ;  /* 0x000005802003c810 */ /* 0x002fe20007f1e0ff */
[----:B------:R-:W-:Y:S01]  /*50b0*/  VOTEU.ALL UP1, P4 ;  /* 0x0000000000ff7886 */ /* 0x000fe20002020000 */
[----:B------:R-:W-:Y:S01]  /*50c0*/  UMOV UR18, 0x0 ;  /* 0x0000000000127882 */ /* 0x000fe20000000000 */
[----:B------:R-:W-:Y:S01]  /*50d0*/  UMOV UR19, 0x10000000 ;  /* 0x1000000000137882 */ /* 0x000fe20000000000 */
[----:B------:R-:W-:Y:S01]  /*50e0*/  @!P4 R2UR UR9, R3 ;  /* 0x000000000309c2ca */ /* 0x000fe200000e0000 */
[----:B------:R-:W-:Y:S01]  /*50f0*/  @!P4 IMAD.X R0, RZ, RZ, R33, P0 ;  /* 0x000000ffff00c224 */ /* 0x000fe200000e0621 */
[----:B------:R-:W-:Y:S01]  /*5100*/  @!UP1 UIADD3 UR10, UPT, UPT, UR34, 0xc0, URZ ;  /* 0x000000c0220a9890 */ /* 0x000fe2000fffe0ff */
[----:B------:R-:W-:Y:S01]  /*5110*/  ISETP.NE.AND P0, PT, R30, 0x2, PT ;  /* 0x000000021e00780c */ /* 0x000fe20003f05270 */
[----:B------:R-:W-:Y:S01]  /*5120*/  UMOV UR11, UR35 ;  /* 0x00000023000b7c82 */ /* 0x000fe20008000000 */
[----:B------:R-:W-:Y:S01]  /*5130*/  UMOV UR12, UR36 ;  /* 0x00000024000c7c82 */ /* 0x000fe20008000000 */
[----:B------:R-:W-:Y:S01]  /*5140*/  @!P4 R2UR UR8, R0 ;  /* 0x000000000008c2ca */ /* 0x000fe200000e0000 */
[----:B------:R-:W-:Y:S01]  /*5150*/  IMAD.IADD R20, R8, 0x1, R154 ;  /* 0x0000000108147824 */ /* 0x000fe200078e029a */
[----:B------:R-:W-:Y:S01]  /*5160*/  @P3 R2UR UR36, R28 ;  /* 0x000000001c2432ca */ /* 0x000fe200000e0000 */
[----:B------:R-:W-:Y:S01]  /*5170*/  IMAD.IADD R21, R13, 0x1, R156 ;  /* 0x000000010d157824 */ /* 0x000fe200078e029c */
[----:B------:R-:W-:Y:S02]  /*5180*/  SEL R0, RZ, 0x1, P0 ;  /* 0x00000001ff007807 */ /* 0x000fe40000000000 */
[----:B------:R-:W-:Y:S01]  /*5190*/  LOP3.LUT R31, R31, 0x1, RZ, 0x3c, !PT ;  /* 0x000000011f1f7812 */ /* 0x000fe200078e3cff */
[----:B------:R-:W-:Y:S01]  /*51a0*/  IMAD.U32 R10, RZ, RZ, UR9 ;  /* 0x00000009ff0a7e24 */ /* 0x000fe2000f8e00ff */
[----:B------:R-:W-:Y:S01]  /*51b0*/  @!UP1 UIADD3 UR9, UPT, UPT, UR7, 0xb8, URZ ;  /* 0x000000b807099890 */ /* 0x000fe2000fffe0ff */
[----:B------:R-:W-:Y:S02]  /*51c0*/  LOP3.LUT R29, R29, R0, RZ, 0x3c, !PT ;  /* 0x000000001d1d7212 */ /* 0x000fe400078e3cff */
[----:B------:R-:W-:Y:S02]  /*51d0*/  SEL R30, R30, RZ, P0 ;  /* 0x000000ff1e1e7207 */ /* 0x000fe40000000000 */
[----:B------:R-:W-:Y:S01]  /*51e0*/  IMAD.U32 R11, RZ, RZ, UR8 ;  /* 0x00000008ff0b7e24 */ /* 0x000fe2000f8e00ff */
[----:B------:R-:W-:Y:S01]  /*51f0*/  @!P4 R2UR UR14, R10 ;  /* 0x000000000a0ec2ca */ /* 0x000fe200000e0000 */
[----:B------:R-:W-:Y:S01]  /*5200*/  @!UP1 UIADD3 UR8, UPT, UPT, UR7, 0xc400, URZ ;  /* 0x0000c40007089890 */ /* 0x000fe2000fffe0ff */
[----:B------:R-:W-:Y:S02]  /*5210*/  VOTEU.ALL UP1, P4 ;  /* 0x0000000000ff7886 */ /* 0x000fe40002020000 */
[----:B------:R-:W-:Y:S11]  /*5220*/  @!P4 R2UR UR15, R11 ;  /* 0x000000000b0fc2ca */ /* 0x000ff600000e0000 */
[----:B------:R-:W-:Y:S02]  /*5230*/  @!UPT UIADD3 URZ, UPT, UPT, URZ, URZ, URZ ;  /* 0x000000fffffff290 */ /* 0x000fe4000fffe0ff */
[----:B------:R2:W-:Y:S01]  /*5240*/  @!UP1 UTMALDG.3D [UR8], [UR14], desc[UR18] ;  /* 0x000012080e0095b4 */ /* 0x0005e20008011000 */
[----:B------:R2:W-:Y:S01]  /*5250*/  @!P4 SYNCS.ARRIVE.TRANS64.RED.A0TR RZ, [UR7+0xb8], R23 ;  /* 0x0000b817ffffc9a7 */ /* 0x0005e20008300407 */
[----:B------:R-:W-:Y:S01]  /*5260*/  UPLOP3.LUT UP1, UPT, UPT, UPT, UPT, 0x80, 0x8 ;  /* 0x000000000008789c */ /* 0x000fe20003f2f070 */
[----:B------:R-:W-:Y:S01]  /*5270*/  SYNCS.ARRIVE.TRANS64.RED.A1T0 RZ, [UR13], RZ ;  /* 0x000000ffffff79a7 */ /* 0x000fe2000810040d */
[----:B------:R-:W-:Y:S09]  /*5280*/  @P3 BRA `(.L_x_101) ;  /* 0xfffffff000943947 */ /* 0x000ff2000383ffff */
[----:B------:R-:W-:-:S04]  /*5290*/  SHF.L.U32 R3, R31, 0x1f, RZ ;  /* 0x0000001f1f037819 */ /* 0x000fc800000006ff */
[----:B------:R-:W1:Y:S02]  /*52a0*/  SYNCS.PHASECHK.TRANS64.TRYWAIT P0, [UR7+0xc0], R3 ;  /* 0x0000c003ff0075a7 */ /* 0x000e640008001107 */
[----:B-1----:R-:W-:Y:S05]  /*52b0*/  @!P0 BRA `(.L_x_102) ;  /* 0x0000006c00fc8947 */ /* 0x002fea0003800000 */
.L_x_203:
[----:B------:R-:W4:Y:S02]  /*52c0*/  SYNCS.PHASECHK.TRANS64.TRYWAIT P0, [UR7+0xc8], R3 ;  /* 0x0000c803ff0075a7 */ /* 0x000f240008001107 */
[----:B----4-:R-:W-:Y:S05]  /*52d0*/  @!P0 BRA `(.L_x_103) ;  /* 0x00000070000c8947 */ /* 0x010fea0003800000 */
.L_x_205:
[----:B------:R-:W4:Y:S02]  /*52e0*/  SYNCS.PHASECHK.TRANS64.TRYWAIT P0, [UR7+0xd0], R3 ;  /* 0x0000d003ff0075a7 */ /* 0x000f240008001107 */
[----:B----4-:R-:W-:Y:S05]  /*52f0*/  @!P0 BRA `(.L_x_104) ;  /* 0x00000070001c8947 */ /* 0x010fea0003800000 */
.L_x_207:
[----:B-1----:R-:W-:-:S07]  /*5300*/  MOV R0, UR7 ;  /* 0x0000000700007c02 */ /* 0x002fce0008000f00 */
.L_x_105:
[----:B-1----:R-:W-:-:S04]  /*5310*/  SHF.L.U32 R3, R31, 0x1f, RZ ;  /* 0x0000001f1f037819 */ /* 0x002fc800000006ff */
[----:B------:R1:W4:Y:S03]  /*5320*/  SYNCS.PHASECHK.TRANS64.TRYWAIT P0, [R0+URZ+0xd8], R3 ;  /* 0x0000d803000075a7 */ /* 0x00032600080011ff */
[----:B----4-:R-:W-:Y:S05]  /*5330*/  @!P0 NANOSLEEP.SYNCS 0x989680 ;  /* 0x009896800000895d */ /* 0x010fea0003900000 */
[----:B------:R-:W4:Y:S02]  /*5340*/  @!P0 SYNCS.PHASECHK.TRANS64 P0, [R0+URZ+0xd8], R3 ;  /* 0x0000d803000085a7 */ /* 0x000f2400080010ff */
[----:B--2-4-:R-:W-:Y:S05]  /*5350*/  @P0 EXIT ;  /* 0x000000000000094d */ /* 0x014fea0003800000 */
[----:B------:R-:W-:Y:S05]  /*5360*/  BRA `(.L_x_105) ;  /* 0xfffffffc00e87947 */ /* 0x000fea000383ffff */
.L_x_90:
[----:B------:R-:W-:-:S06]  /*5370*/  UISETP.GE.AND UP1, UPT, UR10, 0x4, UPT ;  /* 0x000000040a00788c */ /* 0x000fcc000bf26270 */
[----:B------:R-:W-:-:S13]  /*5380*/  PLOP3.LUT P0, PT, PT, PT, UP1, 0x80, 0x8 ;  /* 0x000000000008781c */ /* 0x000fda0003f0f018 */
[----:B------:R-:W-:Y:S05]  /*5390*/  @!P0 EXIT ;  /* 0x000000000000894d */ /* 0x000fea0003800000 */
[----:B------:R-:W-:Y:S01]  /*53a0*/  BAR.SYNC.DEFER_BLOCKING 0x6, 0xa0 ;  /* 0x0182800000007b1d */ /* 0x000fe20000010000 */
[C---:B------:R-:W-:Y:S01]  /*53b0*/  IMAD.SHL.U32 R3, R170.reuse, 0x40, RZ ;  /* 0x00000040aa037824 */ /* 0x040fe200078e00ff */
[C---:B------:R-:W-:Y:S01]  /*53c0*/  LOP3.LUT R161, R170.reuse, 0x1, RZ, 0xc0, !PT ;  /* 0x00000001aaa17812 */ /* 0x040fe200078ec0ff */
[C---:B------:R-:W-:Y:S02]  /*53d0*/  IMAD.U32 R79, R170.reuse, 0x10000, RZ ;  /* 0x00010000aa4f7824 */ /* 0x040fe400078e00ff */
[----:B------:R-:W-:Y:S02]  /*53e0*/  HFMA2 R167, -RZ, RZ, 0, 5.9604644775390625e-08 ;  /* 0x00000001ffa77431 */ /* 0x000fe400000001ff */
[C---:B------:R-:W-:Y:S01]  /*53f0*/  IMAD.SHL.U32 R160, R170.reuse, 0x8, RZ ;  /* 0x00000008aaa07824 */ /* 0x040fe200078e00ff */
[----:B------:R-:W-:Y:S01]  /*5400*/  UMOV UR48, 0x400 ;  /* 0x0000040000307882 */ /* 0x000fe20000000000 */
[----:B------:R-:W1:Y:S01]  /*5410*/  LDC R159, c[0x0][0x370] ;  /* 0x0000dc00ff9f7b82 */ /* 0x000e620000000800 */
[----:B------:R-:W-:Y:S01]  /*5420*/  ULEA UR48, UR37, UR48, 0x18 ;  /* 0x0000003025307291 */ /* 0x000fe2000f8ec0ff */
[----:B------:R-:W-:Y:S01]  /*5430*/  ISETP.NE.U32.AND P0, PT, R161, 0x1, PT ;  /* 0x00000001a100780c */ /* 0x000fe20003f05070 */
[----:B------:R-:W-:Y:S01]  /*5440*/  IMAD.MOV.U32 R169, RZ, RZ, 0x2 ;  /* 0x00000002ffa97424 */ /* 0x000fe200078e00ff */
[----:B------:R-:W-:Y:S01]  /*5450*/  LOP3.LUT R5, R3, 0x1c0, RZ, 0xc0, !PT ;  /* 0x000001c003057812 */ /* 0x000fe200078ec0ff */
[----:B------:R-:W-:Y:S01]  /*5460*/  UIADD3 UR4, UPT, UPT, UR48, 0x400, URZ ;  /* 0x0000040030047890 */ /* 0x000fe2000fffe0ff */
[----:B------:R-:W-:Y:S01]  /*5470*/  LOP3.LUT R79, R79, 0x600000, RZ, 0xc0, !PT ;  /* 0x006000004f4f7812 */ /* 0x000fe200078ec0ff */
[----:B------:R-:W-:Y:S01]  /*5480*/  IMAD.MOV.U32 R168, RZ, RZ, 0x4 ;  /* 0x00000004ffa87424 */ /* 0x000fe200078e00ff */
[----:B------:R-:W2:Y:S01]  /*5490*/  LDC R74, c[0x0][0xb0c] ;  /* 0x0002c300ff4a7b82 */ /* 0x000ea20000000800 */
[----:B------:R-:W-:Y:S01]  /*54a0*/  R2P PR, R170, 0x6 ;  /* 0x00000006aa007804 */ /* 0x000fe20000000000 */
[----:B------:R-:W-:Y:S01]  /*54b0*/  IMAD.MOV.U32 R76, RZ, RZ, RZ ;  /* 0x000000ffff4c7224 */ /* 0x000fe200078e00ff */
[----:B------:R-:W-:Y:S01]  /*54c0*/  LOP3.LUT R160, R5, 0x38, R160, 0xf8, !PT ;  /* 0x0000003805a07812 */ /* 0x000fe200078ef8a0 */
[----:B------:R-:W-:Y:S01]  /*54d0*/  IMAD.MOV.U32 R166, RZ, RZ, RZ ;  /* 0x000000ffffa67224 */ /* 0x000fe200078e00ff */
[----:B------:R-:W-:Y:S01]  /*54e0*/  P2R R2, PR, RZ, 0x1 ;  /* 0x00000001ff027803 */ /* 0x000fe20000000000 */
[----:B------:R-:W-:Y:S01]  /*54f0*/  IMAD.MOV.U32 R173, RZ, RZ, RZ ;  /* 0x000000ffffad7224 */ /* 0x000fe200078e00ff */
[----:B------:R-:W-:Y:S01]  /*5500*/  LOP3.LUT R160, R160, 0x1e00, R3, 0xf8, !PT ;  /* 0x00001e00a0a07812 */ /* 0x000fe200078ef803 */
[----:B------:R-:W3:Y:S01]  /*5510*/  LDC R157, c[0x0][0xb20] ;  /* 0x0002c800ff9d7b82 */ /* 0x000ee20000000800 */
[----:B------:R-:W4:Y:S01]  /*5520*/  LDS R0, [UR48+0x180] ;  /* 0x00018030ff007984 */ /* 0x000f220008000800 */
[----:B------:R-:W-:Y:S01]  /*5530*/  LOP3.LUT R170, R170, 0x60, RZ, 0xc0, !PT ;  /* 0x00000060aaaa7812 */ /* 0x000fe200078ec0ff */
[----:B------:R-:W-:Y:S01]  /*5540*/  IMAD.U32 R163, RZ, RZ, UR4 ;  /* 0x00000004ffa37e24 */ /* 0x000fe2000f8e00ff */
[----:B------:R-:W-:Y:S01]  /*5550*/  MOV R165, RZ ;  /* 0x000000ff00a57202 */ /* 0x000fe20000000f00 */
[----:B------:R-:W1:Y:S01]  /*5560*/  LDCU.64 UR52, c[0x0][0x348] ;  /* 0x00006900ff3477ac */ /* 0x000e620008000a00 */
[----:B------:R-:W-:-:S02]  /*5570*/  SEL R169, R169, 0xfffffffe, !P1 ;  /* 0xfffffffea9a97807 */ /* 0x000fc40004800000 */
[----:B------:R-:W1:Y:S01]  /*5580*/  LDC R73, c[0x0][0xb30] ;  /* 0x0002cc00ff497b82 */ /* 0x000e620000000800 */
[----:B------:R-:W-:Y:S01]  /*5590*/  SEL R168, R168, 0xfffffffc, !P2 ;  /* 0xfffffffca8a87807 */ /* 0x000fe20005000000 */
[----:B------:R-:W1:Y:S01]  /*55a0*/  LDCU.64 UR38, c[0x0][0x888] ;  /* 0x00011100ff2677ac */ /* 0x000e620008000a00 */
[----:B------:R-:W1:Y:S05]  /*55b0*/  LDCU.64 UR44, c[0x0][0x890] ;  /* 0x00011200ff2c77ac */ /* 0x000e6a0008000a00 */
[----:B------:R-:W1:Y:S01]  /*55c0*/  LDC.64 R152, c[0x0][0xb10] ;  /* 0x0002c400ff987b82 */ /* 0x000e620000000a00 */
[----:B------:R-:W-:Y:S01]  /*55d0*/  UMOV UR49, URZ ;  /* 0x000000ff00317c82 */ /* 0x000fe20008000000 */
[----:B------:R-:W-:-:S06]  /*55e0*/  UMOV UR51, URZ ;  /* 0x000000ff00337c82 */ /* 0x000fcc0008000000 */
[----:B------:R-:W1:Y:S08]  /*55f0*/  LDC.64 R70, c[0x0][0xb18] ;  /* 0x0002c600ff467b82 */ /* 0x000e700000000a00 */
[----:B------:R-:W1:Y:S08]  /*5600*/  LDC.64 R68, c[0x0][0xb28] ;  /* 0x0002ca00ff447b82 */ /* 0x000e700000000a00 */
[----:B------:R-:W1:Y:S01]  /*5610*/  LDC.64 R150, c[0x0][0x8b0] ;  /* 0x00022c00ff967b82 */ /* 0x000e620000000a00 */
[----:B----4-:R-:W-:-:S07]  /*5620*/  IMAD.IADD R79, R0, 0x1, R79 ;  /* 0x00000001004f7824 */ /* 0x010fce00078e024f */
[----:B------:R-:W4:Y:S08]  /*5630*/  LDC.64 R148, c[0x0][0x8a8] ;  /* 0x00022a00ff947b82 */ /* 0x000f300000000a00 */
[----:B--23--:R-:W1:Y:S02]  /*5640*/  LDC R158, c[0x0][0x374] ;  /* 0x0000dd00ff9e7b82 */ /* 0x00ce640000000800 */
.L_x_149:
[----:B------:R-:W-:Y:S02]  /*5650*/  LEA R0, R173, UR48, 0x3 ;  /* 0x00000030ad007c11 */ /* 0x000fe4000f8e18ff */
[----:B------:R-:W-:Y:S02]  /*5660*/  SHF.L.U32 R3, R165, 0x1f, RZ ;  /* 0x0000001fa5037819 */ /* 0x000fe400000006ff */
[----:B-1----:R-:W-:Y:S02]  /*5670*/  LEA R16, R173, UR48, 0x4 ;  /* 0x00000030ad107c11 */ /* 0x002fe4000f8e20ff */
[----:B------:R-:W2:Y:S02]  /*5680*/  SYNCS.PHASECHK.TRANS64.TRYWAIT P0, [R0+URZ+0xf0], R3 ;  /* 0x0000f003000075a7 */ /* 0x000ea400080011ff */
[----:B--23--:R-:W-:Y:S05]  /*5690*/  @!P0 BRA `(.L_x_106) ;  /* 0x0000006c004c8947 */ /* 0x00cfea0003800000 */
.L_x_208:
[----:B------:R-:W3:Y:S01]  /*56a0*/  LDC.64 R12, c[0x0][0xb10] ;  /* 0x0002c400ff0c7b82 */ /* 0x000ee20000000a00 */
[----:B------:R-:W4:Y:S01]  /*56b0*/  LDS.128 R16, [R16+0x160] ;  /* 0x0001600010107984 */ /* 0x000f220000000c00 */
[----:B-1----:R-:W-:Y:S01]  /*56c0*/  ISETP.NE.AND P1, PT, R73, 0x1, PT ;  /* 0x000000014900780c */ /* 0x002fe20003f25270 */
[----:B--2---:R-:W-:Y:S01]  /*56d0*/  VIADD R0, R0, 0x100 ;  /* 0x0000010000007836 */ /* 0x004fe20000000000 */
[----:B------:R-:W-:Y:S04]  /*56e0*/  ISETP.GE.AND P0, PT, R72, 0x1, PT ;  /* 0x000000014800780c */ /* 0x000fe80003f06270 */
[----:B------:R-:W1:Y:S01]  /*56f0*/  LDC.64 R10, c[0x0][0xb18] ;  /* 0x0002c600ff0a7b82 */ /* 0x000e620000000a00 */
[----:B------:R-:W-:Y:S01]  /*5700*/  PRMT R0, RZ, 0x654, R0 ;  /* 0x00000654ff007816 */ /* 0x000fe20000000000 */
[----:B------:R-:W-:Y:S01]  /*5710*/  @!PT LDS RZ, [RZ] ;  /* 0x00000000fffff984 */ /* 0x000fe20000000800 */
[----:B------:R-:W-:Y:S01]  /*5720*/  @!PT LDS RZ, [RZ] ;  /* 0x00000000fffff984 */ /* 0x000fe20000000800 */
[----:B------:R-:W-:Y:S01]  /*5730*/  @!PT LDS RZ, [RZ] ;  /* 0x00000000fffff984 */ /* 0x000fe20000000800 */
[----:B------:R-:W-:Y:S01]  /*5740*/  @!PT LDS RZ, [RZ] ;  /* 0x00000000fffff984 */ /* 0x000fe20000000800 */
[----:B------:R2:W-:Y:S06]  /*5750*/  MEMBAR.ALL.CTA ;  /* 0x0000000000007992 */ /* 0x0005ec0000008000 */
[----:B--2---:R-:W2:Y:S01]  /*5760*/  FENCE.VIEW.ASYNC.S ;  /* 0x00000000000073c6 */ /* 0x004ea20000000000 */
[----:B------:R-:W1:Y:S08]  /*5770*/  @!P1 LDC R14, c[0x0][0xb20] ;  /* 0x0002c800ff0e9b82 */ /* 0x000e700000000800 */
[----:B------:R-:W1:Y:S01]  /*5780*/  @!P1 LDC R9, c[0x0][0xb0c] ;  /* 0x0002c300ff099b82 */ /* 0x000e620000000800 */
[----:B--2---:R2:W-:Y:S01]  /*5790*/  SYNCS.ARRIVE.TRANS64.RED.A1T0 RZ, [R0+URZ], RZ ;  /* 0x000000ff00ff79a7 */ /* 0x0045e200081004ff */
[----:B----4-:R-:W-:Y:S04]  /*57a0*/  LOP3.LUT P4, RZ, R18, 0x1, RZ, 0xc0, !PT ;  /* 0x0000000112ff7812 */ /* 0x010fe8000788c0ff */
[----:B------:R-:W-:Y:S09]  /*57b0*/  P2R R171, PR, RZ, 0x10 ;  /* 0x00000010ffab7803 */ /* 0x000ff20000000000 */
[----:B------:R-:W-:Y:S02]  /*57c0*/  @P4 MOV R77, R16 ;  /* 0x00000010004d4202 */ /* 0x000fe40000000f00 */
[----:B------:R-:W-:Y:S01]  /*57d0*/  @P4 LOP3.LUT R75, R17, 0xffff, RZ, 0xc0, !PT ;  /* 0x0000ffff114b4812 */ /* 0x000fe200078ec0ff */
[----:B--23--:R-:W-:Y:S06]  /*57e0*/  @!P0 BRA `(.L_x_107) ;  /* 0x0000000000a48947 */ /* 0x00cfec0003800000 */
[----:B------:R-:W-:Y:S01]  /*57f0*/  IMAD.HI.U32 R24, R158, R71, RZ ;  /* 0x000000479e187227 */ /* 0x000fe200078e00ff */
[----:B------:R-:W-:Y:S02]  /*5800*/  ISETP.NE.AND P0, PT, R70, 0x1, PT ;  /* 0x000000014600780c */ /* 0x000fe40003f05270 */
[----:B------:R-:W-:Y:S01]  /*5810*/  ISETP.NE.AND P2, PT, R72, 0x1, PT ;  /* 0x000000014800780c */ /* 0x000fe20003f45270 */
[-C--:B------:R-:W-:Y:S01]  /*5820*/  IMAD.HI.U32 R22, R159, R152.reuse, RZ ;  /* 0x000000989f167227 */ /* 0x080fe200078e00ff */
[----:B------:R-:W-:Y:S02]  /*5830*/  SHF.R.U32.HI R23, RZ, R157, R24 ;  /* 0x0000009dff177219 */ /* 0x000fe40000011618 */
[----:B------:R-:W-:Y:S01]  /*5840*/  ISETP.NE.AND P3, PT, R74, 0x1, PT ;  /* 0x000000014a00780c */ /* 0x000fe20003f65270 */
[----:B------:R-:W-:Y:S01]  /*5850*/  IMAD.HI.U32 R28, R75, R71, RZ ;  /* 0x000000474b1c7227 */ /* 0x000fe200078e00ff */
[----:B------:R-:W-:Y:S02]  /*5860*/  SHF.R.U32.HI R22, RZ, R153, R22 ;  /* 0x00000099ff167219 */ /* 0x000fe40000011616 */
[----:B------:R-:W-:Y:S01]  /*5870*/  SEL R3, R158, R23, !P0 ;  /* 0x000000179e037207 */ /* 0x000fe20004000000 */
[----:B------:R-:W-:Y:S01]  /*5880*/  IMAD.HI.U32 R26, R77, R152, RZ ;  /* 0x000000984d1a7227 */ /* 0x000fe200078e00ff */
[----:B------:R-:W-:Y:S03]  /*5890*/  SEL R7, R159, R22, !P3 ;  /* 0x000000169f077207 */ /* 0x000fe60005800000 */
[-C--:B------:R-:W-:Y:S01]  /*58a0*/  IMAD.HI.U32 R22, R3, R68.reuse, RZ ;  /* 0x0000004403167227 */ /* 0x080fe200078e00ff */
[----:B------:R-:W-:Y:S03]  /*58b0*/  SHF.R.U32.HI R26, RZ, R153, R26 ;  /* 0x00000099ff1a7219 */ /* 0x000fe6000001161a */
[----:B------:R-:W-:Y:S01]  /*58c0*/  IMAD.HI.U32 R24, R7, R68, RZ ;  /* 0x0000004407187227 */ /* 0x000fe200078e00ff */
[----:B------:R-:W-:Y:S02]  /*58d0*/  @P2 SHF.R.U32.HI R3, RZ, R69, R22 ;  /* 0x00000045ff032219 */ /* 0x000fe40000011616 */
[----:B------:R-:W-:Y:S02]  /*58e0*/  SHF.R.U32.HI R22, RZ, R157, R28 ;  /* 0x0000009dff167219 */ /* 0x000fe4000001161c */
[----:B------:R-:W-:Y:S01]  /*58f0*/  @P2 SHF.R.U32.HI R7, RZ, R69, R24 ;  /* 0x00000045ff072219 */ /* 0x000fe20000011618 */
[C---:B------:R-:W-:Y:S01]  /*5900*/  IMAD R2, R72.reuse, R3, RZ ;  /* 0x0000000348027224 */ /* 0x040fe200078e02ff */
[----:B------:R-:W-:Y:S02]  /*5910*/  SEL R5, R75, R22, !P0 ;  /* 0x000000164b057207 */ /* 0x000fe40004000000 */
[----:B------:R-:W-:Y:S01]  /*5920*/  SEL R3, R77, R26, !P3 ;  /* 0x0000001a4d037207 */ /* 0x000fe20005800000 */
[----:B------:R-:W-:Y:S01]  /*5930*/  IMAD R4, R72, R7, RZ ;  /* 0x0000000748047224 */ /* 0x000fe200078e02ff */
[C---:B------:R-:W-:Y:S01]  /*5940*/  ISETP.GE.AND P0, PT, R5.reuse, R2, PT ;  /* 0x000000020500720c */ /* 0x040fe20003f06270 */
[----:B------:R-:W-:Y:S03]  /*5950*/  IMAD.HI.U32 R6, R5, R68, RZ ;  /* 0x0000004405067227 */ /* 0x000fe600078e00ff */
[----:B------:R-:W-:Y:S01]  /*5960*/  ISETP.GE.OR P0, PT, R3, R4, P0 ;  /* 0x000000040300720c */ /* 0x000fe20000706670 */
[----:B------:R-:W-:Y:S01]  /*5970*/  IMAD.MOV R4, RZ, RZ, -R3 ;  /* 0x000000ffff047224 */ /* 0x000fe200078e0a03 */
[-C--:B------:R-:W-:Y:S03]  /*5980*/  SHF.R.U32.HI R6, RZ, R69.reuse, R6 ;  /* 0x00000045ff067219 */ /* 0x080fe60000011606 */
[----:B------:R-:W-:Y:S01]  /*5990*/  IMAD R77, R74, R4, R77 ;  /* 0x000000044a4d7224 */ /* 0x000fe200078e024d */
[----:B------:R-:W-:Y:S05]  /*59a0*/  SEL R15, R5, R6, !P2 ;  /* 0x00000006050f7207 */ /* 0x000fea0005000000 */
[----:B------:R-:W-:Y:S02]  /*59b0*/  IMAD.MOV R6, RZ, RZ, -R15 ;  /* 0x000000ffff067224 */ /* 0x000fe400078e0a0f */
[C---:B------:R-:W-:Y:S04]  /*59c0*/  @!P0 IMAD.HI.U32 R2, R3.reuse, R68, RZ ;  /* 0x0000004403028227 */ /* 0x040fe800078e00ff */
[----:B------:R-:W-:Y:S01]  /*59d0*/  IMAD R6, R72, R6, R5 ;  /* 0x0000000648067224 */ /* 0x000fe200078e0205 */
[----:B------:R-:W-:Y:S04]  /*59e0*/  @!P0 SHF.R.U32.HI R2, RZ, R69, R2 ;  /* 0x00000045ff028219 */ /* 0x000fe80000011602 */
[----:B------:R-:W-:Y:S02]  /*59f0*/  @!P0 SEL R0, R3, R2, !P2 ;  /* 0x0000000203008207 */ /* 0x000fe40005000000 */
[----:B------:R-:W-:Y:S02]  /*5a00*/  IADD3 R2, PT, PT, -R5, RZ, RZ ;  /* 0x000000ff05027210 */ /* 0x000fe40007ffe1ff */
[----:B------:R-:W-:Y:S01]  /*5a10*/  @!P0 IADD3 R8, PT, PT, R15, -R0, RZ ;  /* 0x800000000f088210 */ /* 0x000fe20007ffe0ff */
[----:B------:R-:W-:Y:S02]  /*5a20*/  @!P0 IMAD R0, R7, R6, R0 ;  /* 0x0000000607008224 */ /* 0x000fe400078e0200 */
[----:B------:R-:W-:Y:S02]  /*5a30*/  IMAD R75, R70, R2, R75 ;  /* 0x00000002464b7224 */ /* 0x000fe400078e024b */
[----:B------:R-:W-:Y:S02]  /*5a40*/  @!P0 IMAD R5, R8, R72, R3 ;  /* 0x0000004808058224 */ /* 0x000fe400078e0203 */
[----:B------:R-:W-:Y:S04]  /*5a50*/  @!P0 IMAD.MOV.U32 R3, RZ, RZ, R0 ;  /* 0x000000ffff038224 */ /* 0x000fe800078e0000 */
[----:B------:R-:W-:Y:S02]  /*5a60*/  IMAD R77, R3, R74, R77 ;  /* 0x0000004a034d7224 */ /* 0x000fe400078e024d */
[----:B------:R-:W-:Y:S07]  /*5a70*/  IMAD R75, R5, R70, R75 ;  /* 0x00000046054b7224 */ /* 0x000fee00078e024b */
.L_x_107:
[----:B-1----:R-:W-:Y:S01]  /*5a80*/  @!P1 ISETP.NE.AND P0, PT, R10, 0x1, PT ;  /* 0x000000010a00980c */ /* 0x002fe20003f05270 */
[----:B------:R-:W-:Y:S01]  /*5a90*/  @!P1 IMAD.HI.U32 R3, R75, R11, RZ ;  /* 0x0000000b4b039227 */ /* 0x000fe200078e00ff */
[----:B------:R-:W-:Y:S01]  /*5aa0*/  R2UR UR42, R21 ;  /* 0x00000000152a72ca */ /* 0x000fe200000e0000 */
[----:B------:R-:W-:Y:S01]  /*5ab0*/  BSSY.RECONVERGENT B6, `(.L_x_108) ;  /* 0x0000031000067945 */ /* 0x000fe20003800200 */
[----:B------:R-:W-:Y:S01]  /*5ac0*/  R2UR UR41, R20 ;  /* 0x00000000142972ca */ /* 0x000fe200000e0000 */
[----:B------:R-:W-:Y:S01]  /*5ad0*/  @!P1 IMAD.HI.U32 R0, R77, R12, RZ ;  /* 0x0000000c4d009227 */ /* 0x000fe200078e00ff */
[----:B------:R-:W-:Y:S02]  /*5ae0*/  @!P1 SHF.R.U32.HI R2, RZ, R14, R3 ;  /* 0x0000000eff029219 */ /* 0x000fe40000011603 */
[----:B------:R-:W-:Y:S01]  /*5af0*/  @!P1 ISETP.NE.AND P2, PT, R9, 0x1, PT ;  /* 0x000000010900980c */ /* 0x000fe20003f45270 */
[----:B------:R-:W-:Y:S01]  /*5b00*/  VIADD R173, R173, 0x1 ;  /* 0x00000001adad7836 */ /* 0x000fe20000000000 */
[----:B------:R-:W-:Y:S02]  /*5b10*/  @!P1 SEL R2, R75, R2, !P0 ;  /* 0x000000024b029207 */ /* 0x000fe40004000000 */
[----:B------:R-:W-:Y:S02]  /*5b20*/  @!P1 SHF.R.U32.HI R0, RZ, R13, R0 ;  /* 0x0000000dff009219 */ /* 0x000fe40000011600 */
[----:B------:R-:W-:Y:S01]  /*5b30*/  LOP3.LUT P0, RZ, R163, 0x3f0, RZ, 0xc0, !PT ;  /* 0x000003f0a3ff7812 */ /* 0x000fe2000780c0ff */
[----:B------:R-:W-:Y:S01]  /*5b40*/  USHF.L.U32 UR42, UR42, 0x7, URZ ;  /* 0x000000072a2a7899 */ /* 0x000fe200080006ff */
[----:B------:R-:W-:Y:S01]  /*5b50*/  @!P1 SEL R3, R77, R0, !P2 ;  /* 0x000000004d039207 */ /* 0x000fe20005000000 */
[----:B------:R-:W-:Y:S01]  /*5b60*/  USHF.L.U32 UR41, UR41, 0x8, URZ ;  /* 0x0000000829297899 */ /* 0x000fe200080006ff */
[----:B------:R-:W-:Y:S03]  /*5b70*/  @P4 SHF.R.U32.HI R164, RZ, 0x10, R17 ;  /* 0x00000010ffa44819 */ /* 0x000fe60000011611 */
[----:B------:R-:W-:Y:S02]  /*5b80*/  @!P1 IMAD.IADD R0, R2, 0x1, -R3 ;  /* 0x0000000102009824 */ /* 0x000fe400078e0a03 */
[----:B------:R-:W-:Y:S02]  /*5b90*/  @!P1 IMAD.IADD R2, R3, 0x1, -R2 ;  /* 0x0000000103029824 */ /* 0x000fe400078e0a02 */
[----:B------:R-:W-:Y:S02]  /*5ba0*/  @!P1 IMAD R77, R0, R9, R77 ;  /* 0x00000009004d9224 */ /* 0x000fe400078e024d */
[----:B------:R-:W-:Y:S01]  /*5bb0*/  @!P1 IMAD R75, R2, R10, R75 ;  /* 0x0000000a024b9224 */ /* 0x000fe200078e024b */
[----:B------:R-:W-:Y:S06]  /*5bc0*/  @!P0 BRA `(.L_x_109) ;  /* 0x00000000007c8947 */ /* 0x000fec0003800000 */
[----:B------:R-:W1:Y:S01]  /*5bd0*/  LDCU.64 UR8, c[0x4][0x80] ;  /* 0x01001000ff0877ac */ /* 0x000e620008000a00 */
[----:B------:R-:W-:Y:S01]  /*5be0*/  MOV R2, 0x0 ;  /* 0x0000000000027802 */ /* 0x000fe20000000f00 */
[----:B------:R-:W-:Y:S02]  /*5bf0*/  HFMA2 R12, -RZ, RZ, 0, 5.9604644775390625e-08 ;  /* 0x00000001ff0c7431 */ /* 0x000fe400000001ff */
[----:B------:R-:W-:Y:S01]  /*5c00*/  IMAD.MOV.U32 R8, RZ, RZ, 0x70 ;  /* 0x00000070ff087424 */ /* 0x000fe200078e00ff */
[----:B------:R2:W3:Y:S01]  /*5c10*/  LDC.64 R14, c[0x4][R2] ;  /* 0x01000000020e7b82 */ /* 0x0004e20000000a00 */
[----:B------:R-:W4:Y:S01]  /*5c20*/  LDCU.64 UR6, c[0x4][0x88] ;  /* 0x01001100ff0677ac */ /* 0x000f220008000a00 */
[----:B------:R-:W-:Y:S01]  /*5c30*/  IMAD.MOV.U32 R13, RZ, RZ, RZ ;  /* 0x000000ffff0d7224 */ /* 0x000fe200078e00ff */
[----:B------:R-:W2:Y:S01]  /*5c40*/  LDCU.64 UR4, c[0x4][0x8] ;  /* 0x01000100ff0477ac */ /* 0x000ea20008000a00 */
[----:B-1----:R-:W-:Y:S01]  /*5c50*/  MOV R5, UR9 ;  /* 0x0000000900057c02 */ /* 0x002fe20008000f00 */
[----:B------:R-:W-:Y:S01]  /*5c60*/  IMAD.U32 R4, RZ, RZ, UR8 ;  /* 0x00000008ff047e24 */ /* 0x000fe2000f8e00ff */
[----:B----4-:R-:W-:Y:S01]  /*5c70*/  MOV R7, UR7 ;  /* 0x0000000700077c02 */ /* 0x010fe20008000f00 */
[----:B------:R-:W-:Y:S01]  /*5c80*/  IMAD.U32 R6, RZ, RZ, UR6 ;  /* 0x00000006ff067e24 */ /* 0x000fe2000f8e00ff */
[----:B--2---:R-:W-:Y:S01]  /*5c90*/  MOV R11, UR5 ;  /* 0x00000005000b7c02 */ /* 0x004fe20008000f00 */
[----:B------:R-:W-:Y:S02]  /*5ca0*/  IMAD.U32 R10, RZ, RZ, UR4 ;  /* 0x00000004ff0a7e24 */ /* 0x000fe4000f8e00ff */
[----:B------:R-:W-:Y:S07]  /*5cb0*/  LEPC R20, `(.L_x_110) ;  /* 0x000000001014794e */ /* 0x000fee0000000000 */
[----:B---3-5:R-:W-:Y:S05]  /*5cc0*/  CALL.ABS.NOINC R14 ;  /* 0x000000000e007343 */ /* 0x028fea0003c00000 */
.L_x_110:
[----:B------:R-:W1:Y:S01]  /*5cd0*/  LDCU.64 UR8, c[0x4][0x80] ;  /* 0x01001000ff0877ac */ /* 0x000e620008000a00 */
[----:B------:R-:W2:Y:S01]  /*5ce0*/  LDC.64 R2, c[0x4][R2] ;  /* 0x0100000002027b82 */ /* 0x000ea20000000a00 */
[----:B------:R-:W-:Y:S02]  /*5cf0*/  HFMA2 R12, -RZ, RZ, 0, 5.9604644775390625e-08 ;  /* 0x00000001ff0c7431 */ /* 0x000fe400000001ff */
[----:B------:R-:W-:Y:S02]  /*5d00*/  IMAD.MOV.U32 R8, RZ, RZ, 0x70 ;  /* 0x00000070ff087424 */ /* 0x000fe400078e00ff */
[----:B------:R-:W-:Y:S01]  /*5d10*/  IMAD.MOV.U32 R13, RZ, RZ, RZ ;  /* 0x000000ffff0d7224 */ /* 0x000fe200078e00ff */
[----:B------:R-:W3:Y:S01]  /*5d20*/  LDCU.64 UR6, c[0x4][0x88] ;  /* 0x01001100ff0677ac */ /* 0x000ee20008000a00 */
[----:B------:R-:W4:Y:S01]  /*5d30*/  LDCU.64 UR4, c[0x4][0x8] ;  /* 0x01000100ff0477ac */ /* 0x000f220008000a00 */
[----:B-1----:R-:W-:Y:S02]  /*5d40*/  MOV R4, UR8 ;  /* 0x0000000800047c02 */ /* 0x002fe40008000f00 */
[----:B------:R-:W-:Y:S02]  /*5d50*/  MOV R5, UR9 ;  /* 0x0000000900057c02 */ /* 0x000fe40008000f00 */
[----:B---3--:R-:W-:Y:S01]  /*5d60*/  MOV R7, UR7 ;  /* 0x0000000700077c02 */ /* 0x008fe20008000f00 */
[----:B------:R-:W-:Y:S01]  /*5d70*/  IMAD.U32 R6, RZ, RZ, UR6 ;  /* 0x00000006ff067e24 */ /* 0x000fe2000f8e00ff */
[----:B----4-:R-:W-:Y:S01]  /*5d80*/  MOV R11, UR5 ;  /* 0x00000005000b7c02 */ /* 0x010fe20008000f00 */
[----:B------:R-:W-:Y:S02]  /*5d90*/  IMAD.U32 R10, RZ, RZ, UR4 ;  /* 0x00000004ff0a7e24 */ /* 0x000fe4000f8e00ff */
[----:B------:R-:W-:Y:S07]  /*5da0*/  LEPC R20, `(.L_x_109) ;  /* 0x000000001014794e */ /* 0x000fee0000000000 */
[----:B--2---:R-:W-:Y:S05]  /*5db0*/  CALL.ABS.NOINC R2 ;  /* 0x0000000002007343 */ /* 0x004fea0003c00000 */
.L_x_109:
[----:B------:R-:W-:Y:S05]  /*5dc0*/  BSYNC.RECONVERGENT B6 ;  /* 0x0000000000067941 */ /* 0x000fea0003800200 */
.L_x_108:
[----:B------:R-:W-:Y:S01]  /*5dd0*/  ISETP.NE.U32.AND P4, PT, R150, RZ, PT ;  /* 0x000000ff9600720c */ /* 0x000fe20003f85070 */
[----:B------:R-:W-:Y:S01]  /*5de0*/  UISETP.NE.AND UP2, UPT, UR50, URZ, UPT ;  /* 0x000000ff3200728c */ /* 0x000fe2000bf45270 */
[----:B------:R-:W-:Y:S01]  /*5df0*/  ISETP.NE.U32.AND P2, PT, RZ, UR38, PT ;  /* 0x00000026ff007c0c */ /* 0x000fe2000bf45070 */
[----:B------:R-:W-:Y:S01]  /*5e00*/  UISETP.NE.U32.AND UP1, UPT, UR44, URZ, UPT ;  /* 0x000000ff2c00728c */ /* 0x000fe2000bf25070 */
[----:B------:R-:W-:Y:S01]  /*5e10*/  ISETP.NE.AND.EX P4, PT, R151, RZ, PT, P4 ;  /* 0x000000ff9700720c */ /* 0x000fe20003f85340 */
[----:B------:R-:W-:Y:S01]  /*5e20*/  UPLOP3.LUT UP0, UPT, UPT, UPT, UPT, 0x40, 0x4 ;  /* 0x000000000004789c */ /* 0x000fe20003f0e870 */
[----:B------:R-:W-:Y:S01]  /*5e30*/  ISETP.NE.AND.EX P2, PT, RZ, UR39, PT, P2 ;  /* 0x00000027ff007c0c */ /* 0x000fe2000bf45320 */
[----:B------:R-:W-:Y:S01]  /*5e40*/  UISETP.NE.AND.EX UP1, UPT, UR45, URZ, UPT, UP1 ;  /* 0x000000ff2d00728c */ /* 0x000fe2000bf25310 */
[----:B------:R-:W-:Y:S04]  /*5e50*/  PLOP3.LUT P1, PT, PT, PT, UP2, 0x80, 0x8 ;  /* 0x000000000008781c */ /* 0x000fe80003f2f028 */
[----:B------:R-:W-:Y:S06]  /*5e60*/  @UP2 UPLOP3.LUT UP0, UPT, UPT, UPT, UP1, 0x80, 0x8 ;  /* 0x000000000008289c */ /* 0x000fec0003f0f010 */
[----:B------:R-:W-:Y:S01]  /*5e70*/  PLOP3.LUT P0, PT, PT, PT, UP0, 0x80, 0x8 ;  /* 0x000000000008781c */ /* 0x000fe20003f0f008 */
[----:B------:R-:W-:Y:S01]  /*5e80*/  @!UPT UIADD3 URZ, UPT, UPT, URZ, URZ, URZ ;  /* 0x000000fffffff290 */ /* 0x000fe2000fffe0ff */
[----:B------:R-:W-:Y:S11]  /*5e90*/  BRA.U !UP1, `(.L_x_111) ;  /* 0x0000000109387547 */ /* 0x000ff6000b800000 */
[----:B------:R-:W-:Y:S01]  /*5ea0*/  UISETP.NE.U32.AND UP0, UPT, UR38, URZ, UPT ;  /* 0x000000ff2600728c */ /* 0x000fe2000bf05070 */
[----:B------:R-:W-:Y:S02]  /*5eb0*/  HFMA2 R0, -RZ, RZ, 0, 5.9604644775390625e-08 ;  /* 0x00000001ff007431 */ /* 0x000fe400000001ff */
[----:B------:R-:W-:Y:S01]  /*5ec0*/  IMAD.MOV.U32 R155, RZ, RZ, 0x1 ;  /* 0x00000001ff9b7424 */ /* 0x000fe200078e00ff */
[----:B------:R-:W-:Y:S06]  /*5ed0*/  UISETP.NE.AND.EX UP0, UPT, UR39, URZ, UPT, UP0 ;  /* 0x000000ff2700728c */ /* 0x000fec000bf05300 */
[----:B------:R-:W-:Y:S05]  /*5ee0*/  PLOP3.LUT P3, PT, PT, PT, UP0, 0x80, 0x8 ;  /* 0x000000000008781c */ /* 0x000fea0003f6f008 */
[----:B------:R-:W1:Y:S01]  /*5ef0*/  @UP0 LDCU.64 UR6, c[0x0][0x888] ;  /* 0x00011100ff0607ac */ /* 0x000e620008000a00 */
[----:B------:R-:W-:Y:S07]  /*5f00*/  @UP0 UIMAD UR4, UR36, UR44, URZ ;  /* 0x0000002c240402a4 */ /* 0x000fee000f8e02ff */
[----:B------:R-:W-:Y:S01]  /*5f10*/  @!P3 PRMT R155, R0, 0x7610, R155 ;  /* 0x00007610009bb816 */ /* 0x000fe2000000009b */
[----:B-1----:R-:W-:Y:S03]  /*5f20*/  @UP0 UIMAD.WIDE UR6, UR4, 0x4, UR6 ;  /* 0x00000004040608a5 */ /* 0x002fe6000f8e0206 */
[----:B------:R-:W1:Y:S03]  /*5f30*/  @!UP0 LDCU UR4, c[0x0][0x880] ;  /* 0x00011000ff0487ac */ /* 0x000e660008000800 */
[----:B------:R-:W-:Y:S01]  /*5f40*/  IMAD.U32 R2, RZ, RZ, UR6 ;  /* 0x00000006ff027e24 */ /* 0x000fe2000f8e00ff */
[----:B------:R-:W-:Y:S05]  /*5f50*/  MOV R3, UR7 ;  /* 0x0000000700037c02 */ /* 0x000fea0008000f00 */
[----:B-----5:R2:W5:Y:S02]  /*5f60*/  @P3 LDG.E R81, desc[UR46][R2.64] ;  /* 0x0000002e02513981 */ /* 0x020564000c1e1900 */
[----:B-12---:R-:W-:Y:S02]  /*5f70*/  @!P3 IMAD.U32 R81, RZ, RZ, UR4 ;  /* 0x00000004ff51be24 */ /* 0x006fe4000f8e00ff */
.L_x_111:
[----:B------:R-:W-:Y:S05]  /*5f80*/  @!P4 BRA `(.L_x_112) ;  /* 0x000000000020c947 */ /* 0x000fea0003800000 */
[----:B------:R-:W-:Y:S04]  /*5f90*/  ISETP.NE.U32.AND P3, PT, R148, RZ, PT ;  /* 0x000000ff9400720c */ /* 0x000fe80003f65070 */
[----:B------:R-:W-:Y:S11]  /*5fa0*/  ISETP.NE.AND.EX P3, PT, R149, RZ, PT, P3 ;  /* 0x000000ff9500720c */ /* 0x000ff60003f65330 */
[----:B------:R-:W-:Y:S02]  /*5fb0*/  @!UPT UIADD3 URZ, UPT, UPT, URZ, URZ, URZ ;  /* 0x000000fffffff290 */ /* 0x000fe4000fffe0ff */
[----:B------:R-:W1:Y:S01]  /*5fc0*/  @P3 LDC.64 R2, c[0x0][0x8a8] ;  /* 0x00022a00ff023b82 */ /* 0x000e620000000a00 */
[----:B------:R-:W-:Y:S04]  /*5fd0*/  @P3 IMAD R0, R150, UR36, RZ ;  /* 0x0000002496003c24 */ /* 0x000fe8000f8e02ff */
[----:B-1----:R-:W-:Y:S05]  /*5fe0*/  @P3 IMAD.WIDE R2, R0, 0x4, R2 ;  /* 0x0000000400023825 */ /* 0x002fea00078e0202 */
[----:B-----5:R1:W5:Y:S02]  /*5ff0*/  @P3 LDG.E R78, desc[UR46][R2.64] ;  /* 0x0000002e024e3981 */ /* 0x020364000c1e1900 */
[----:B-1----:R-:W2:Y:S02]  /*6000*/  @!P3 LDC R78, c[0x0][0x8a0] ;  /* 0x00022800ff4ebb82 */ /* 0x002ea40000000800 */
.L_x_112:
[----:B-----5:R-:W-:Y:S01]  /*6010*/  FSETP.NEU.AND P3, PT, R81, RZ, PT ;  /* 0x000000ff5100720b */ /* 0x020fe20003f6d000 */
[----:B------:R-:W-:Y:S01]  /*6020*/  IMAD.SHL.U32 R182, R160, 0x2, RZ ;  /* 0x00000002a0b67824 */ /* 0x000fe200078e00ff */
[----:B------:R-:W-:Y:S01]  /*6030*/  SEL R3, RZ, 0xffffffff, P2 ;  /* 0xffffffffff037807 */ /* 0x000fe20001000000 */
[----:B------:R-:W-:Y:S01]  /*6040*/  IMAD.SHL.U32 R100, R168, 0x10, RZ ;  /* 0x00000010a8647824 */ /* 0x000fe200078e00ff */
[----:B------:R-:W-:Y:S01]  /*6050*/  @P1 LOP3.LUT P2, RZ, R155, 0xff, RZ, 0xc0, !PT ;  /* 0x000000ff9bff1812 */ /* 0x000fe2000784c0ff */
[----:B------:R-:W-:Y:S01]  /*6060*/  VIADD R181, R182, UR48 ;  /* 0x00000030b6b57c36 */ /* 0x000fe20008000000 */
[----:B------:R-:W-:Y:S01]  /*6070*/  @P1 SEL R2, RZ, 0xffffffff, P3 ;  /* 0xffffffffff021807 */ /* 0x000fe20001800000 */
[----:B------:R-:W-:Y:S01]  /*6080*/  IMAD.MOV.U32 R108, RZ, RZ, -0x10 ;  /* 0xfffffff0ff6c7424 */ /* 0x000fe200078e00ff */
[----:B------:R-:W-:Y:S01]  /*6090*/  LOP3.LUT R167, R167, 0x1, RZ, 0x3c, !PT ;  /* 0x00000001a7a77812 */ /* 0x000fe200078e3cff */
[----:B------:R-:W-:Y:S01]  /*60a0*/  IMAD.SHL.U32 R102, R169, 0x10, RZ ;  /* 0x00000010a9667824 */ /* 0x000fe200078e00ff */
[----:B------:R-:W-:Y:S01]  /*60b0*/  @P0 SEL R2, R3, R2, !P2 ;  /* 0x0000000203020207 */ /* 0x000fe20005000000 */
[C---:B------:R-:W-:Y:S01]  /*60c0*/  IMAD.IADD R177, R181.reuse, 0x1, R100 ;  /* 0x00000001b5b17824 */ /* 0x040fe200078e0264 */
[----:B------:R-:W-:Y:S01]  /*60d0*/  LEA R183, R76, UR48, 0x3 ;  /* 0x000000304cb77c11 */ /* 0x000fe2000f8e18ff */
[----:B------:R-:W-:Y:S01]  /*60e0*/  IMAD.IADD R180, R181, 0x1, R102 ;  /* 0x00000001b5b47824 */ /* 0x000fe200078e0266 */
[----:B------:R-:W-:Y:S01]  /*60f0*/  @P1 LOP3.LUT R2, R2, 0x1, RZ, 0xc0, !PT ;  /* 0x0000000102021812 */ /* 0x000fe200078ec0ff */
[----:B------:R-:W-:Y:S01]  /*6100*/  IMAD.IADD R175, R102, 0x1, R177 ;  /* 0x0000000166af7824 */ /* 0x000fe200078e02b1 */
[----:B------:R-:W-:Y:S01]  /*6110*/  SHF.L.U32 R0, R166, 0x1f, RZ ;  /* 0x0000001fa6007819 */ /* 0x000fe200000006ff */
[----:B------:R-:W-:Y:S01]  /*6120*/  BSSY B1, `(.L_x_113) ;  /* 0x000004a000017945 */ /* 0x000fe20003800000 */
[----:B------:R-:W-:Y:S01]  /*6130*/  ISETP.NE.U32.OR P4, PT, R2, 0x1, !P1 ;  /* 0x000000010200780c */ /* 0x000fe20004f85470 */
[----:B------:R-:W-:Y:S01]  /*6140*/  IMAD.MOV.U32 R101, RZ, RZ, 0x1 ;  /* 0x00000001ff657424 */ /* 0x000fe200078e00ff */
[----:B------:R-:W-:Y:S01]  /*6150*/  PLOP3.LUT P2, PT, PT, PT, UP1, 0x80, 0x8 ;  /* 0x000000000008781c */ /* 0x000fe20003f4f018 */
[----:B------:R-:W-:Y:S01]  /*6160*/  IMAD R80, R76, 0x100, R79 ;  /* 0x000001004c507824 */ /* 0x000fe200078e024f */
[----:B------:R-:W-:Y:S01]  /*6170*/  SEL R2, RZ, 0xffffffff, P3 ;  /* 0xffffffffff027807 */ /* 0x000fe20001800000 */
[----:B------:R-:W-:Y:S01]  /*6180*/  IMAD.MOV.U32 R87, RZ, RZ, RZ ;  /* 0x000000ffff577224 */ /* 0x000fe200078e00ff */
[----:B------:R-:W-:Y:S02]  /*6190*/  LOP3.LUT P3, R172, R155, 0xff, RZ, 0xc0, !PT ;  /* 0x000000ff9bac7812 */ /* 0x000fe4000786c0ff */
[----:B------:R-:W-:Y:S02]  /*61a0*/  CS2R R146, SRZ ;  /* 0x0000000000927805 */ /* 0x000fe4000001ff00 */
[----:B------:R-:W-:Y:S02]  /*61b0*/  P2R R179, PR, RZ, 0x10 ;  /* 0x00000010ffb37803 */ /* 0x000fe40000000000 */
[----:B------:R-:W-:Y:S02]  /*61c0*/  CS2R R144, SRZ ;  /* 0x0000000000907805 */ /* 0x000fe4000001ff00 */
[----:B------:R-:W-:Y:S02]  /*61d0*/  CS2R R138, SRZ ;  /* 0x00000000008a7805 */ /* 0x000fe4000001ff00 */
[----:B------:R-:W-:Y:S02]  /*61e0*/  CS2R R136, SRZ ;  /* 0x0000000000887805 */ /* 0x000fe4000001ff00 */
[----:B------:R-:W-:Y:S02]  /*61f0*/  CS2R R130, SRZ ;  /* 0x0000000000827805 */ /* 0x000fe4000001ff00 */
[----:B------:R-:W-:Y:S02]  /*6200*/  @P4 SHF.L.U32 R4, R167, 0x1f, RZ ;  /* 0x0000001fa7044819 */ /* 0x000fe400000006ff */
[----:B------:R-:W-:Y:S02]  /*6210*/  CS2R R128, SRZ ;  /* 0x0000000000807805 */ /* 0x000fe4000001ff00 */
[----:B------:R-:W-:Y:S02]  /*6220*/  @P2 SEL R2, R3, R2, !P3 ;  /* 0x0000000203022207 */ /* 0x000fe40005800000 */
[----:B------:R-:W-:Y:S01]  /*6230*/  CS2R R122, SRZ ;  /* 0x00000000007a7805 */ /* 0x000fe2000001ff00 */
[----:B------:R-:W1:Y:S01]  /*6240*/  @P4 SYNCS.PHASECHK.TRANS64.TRYWAIT P1, [UR48+0xa0], R4 ;  /* 0x0000a004ff0045a7 */ /* 0x000e620008021130 */
[----:B------:R-:W-:Y:S02]  /*6250*/  CS2R R120, SRZ ;  /* 0x0000000000787805 */ /* 0x000fe4000001ff00 */
[----:B------:R-:W-:Y:S02]  /*6260*/  LOP3.LUT R2, R2, 0x1, RZ, 0xc0, !PT ;  /* 0x0000000102027812 */ /* 0x000fe400078ec0ff */
[----:B------:R-:W-:Y:S02]  /*6270*/  CS2R R114, SRZ ;  /* 0x0000000000727805 */ /* 0x000fe4000001ff00 */
[----:B------:R-:W-:Y:S02]  /*6280*/  CS2R R112, SRZ ;  /* 0x0000000000707805 */ /* 0x000fe4000001ff00 */
[----:B------:R-:W-:Y:S02]  /*6290*/  CS2R R106, SRZ ;  /* 0x00000000006a7805 */ /* 0x000fe4000001ff00 */
[----:B------:R-:W-:Y:S02]  /*62a0*/  ISETP.NE.U32.AND P2, PT, R2, 0x1, PT ;  /* 0x000000010200780c */ /* 0x000fe40003f45070 */
[----:B------:R-:W-:Y:S02]  /*62b0*/  CS2R R104, SRZ ;  /* 0x0000000000687805 */ /* 0x000fe4000001ff00 */
[----:B------:R-:W-:Y:S02]  /*62c0*/  CS2R R98, SRZ ;  /* 0x0000000000627805 */ /* 0x000fe4000001ff00 */
[----:B------:R-:W-:Y:S02]  /*62d0*/  CS2R R96, SRZ ;  /* 0x0000000000607805 */ /* 0x000fe4000001ff00 */
[----:B------:R-:W-:Y:S02]  /*62e0*/  P2R R103, PR, RZ, 0x4 ;  /* 0x00000004ff677803 */ /* 0x000fe40000000000 */
[----:B------:R-:W-:Y:S02]  /*62f0*/  CS2R R90, SRZ ;  /* 0x00000000005a7805 */ /* 0x000fe4000001ff00 */
[----:B------:R-:W-:Y:S02]  /*6300*/  ISETP.NE.U32.AND P2, PT, R161, 0x1, PT ;  /* 0x00000001a100780c */ /* 0x000fe40003f45070 */
[----:B------:R-:W-:Y:S01]  /*6310*/  CS2R R88, SRZ ;  /* 0x0000000000587805 */ /* 0x000fe2000001ff00 */
[----:B------:R3:W4:Y:S01]  /*6320*/  SYNCS.PHASECHK.TRANS64.TRYWAIT P0, [R183+URZ+0x110], R0 ;  /* 0x00011000b70075a7 */ /* 0x00072200080011ff */
[----:B------:R-:W-:Y:S05]  /*6330*/  SEL R108, R108, 0x10, !P2 ;  /* 0x000000106c6c7807 */ /* 0x000fea0005000000 */
[----:B------:R-:W-:Y:S02]  /*6340*/  IMAD.IADD R181, R181, 0x1, R108 ;  /* 0x00000001b5b57824 */ /* 0x000fe400078e026c */
[C---:B------:R-:W-:Y:S02]  /*6350*/  IMAD.IADD R178, R108.reuse, 0x1, R180 ;  /* 0x000000016cb27824 */ /* 0x040fe400078e02b4 */
[C---:B------:R-:W-:Y:S02]  /*6360*/  IMAD.IADD R176, R108.reuse, 0x1, R177 ;  /* 0x000000016cb07824 */ /* 0x040fe400078e02b1 */
[----:B------:R-:W-:Y:S01]  /*6370*/  IMAD.IADD R174, R108, 0x1, R175 ;  /* 0x000000016cae7824 */ /* 0x000fe200078e02af */
[----:B-1----:R-:W-:Y:S01]  /*6380*/  @P4 SEL R101, RZ, 0x1, !P1 ;  /* 0x00000001ff654807 */ /* 0x002fe20004800000 */
[----:B---3--:R-:W-:Y:S06]  /*6390*/  @!P4 BRA `(.L_x_114) ;  /* 0x000000000088c947 */ /* 0x008fec0003800000 */
[----:B------:R-:W-:Y:S01]  /*63a0*/  IMAD.MOV.U32 R147, RZ, RZ, RZ ;  /* 0x000000ffff937224 */ /* 0x000fe200078e00ff */
[----:B------:R-:W-:Y:S01]  /*63b0*/  ISETP.NE.AND P1, PT, R101, RZ, PT ;  /* 0x000000ff6500720c */ /* 0x000fe20003f25270 */
[----:B------:R-:W-:Y:S01]  /*63c0*/  BSSY B0, `(.L_x_115) ;  /* 0x0000014000007945 */ /* 0x000fe20003800000 */
[----:B------:R-:W-:Y:S02]  /*63d0*/  CS2R R90, SRZ ;  /* 0x00000000005a7805 */ /* 0x000fe4000001ff00 */
        /* <DEDUP_REMOVED lines=13> */
[----:B------:R-:W-:Y:S01]  /*64b0*/  CS2R R144, SRZ ;  /* 0x0000000000907805 */ /* 0x000fe2000001ff00 */
[----:B------:R-:W-:Y:S06]  /*64c0*/  @P1 BRA `(.L_x_116) ;  /* 0x00000000000c1947 */ /* 0x000fec0003800000 */
[----:B------:R-:W-:Y:S04]  /*64d0*/  SHF.L.U32 R3, R167, 0x1f, RZ ;  /* 0x0000001fa7037819 */ /* 0x000fe800000006ff */
[----:B------:R-:W1:Y:S02]  /*64e0*/  SYNCS.PHASECHK.TRANS64.TRYWAIT P1, [UR48+0xa0], R3 ;  /* 0x0000a003ff0075a7 */ /* 0x000e640008021130 */
[----:B-1----:R-:W-:Y:S05]  /*64f0*/  @!P1 BRA `(.L_x_117) ;  /* 0x0000005c00c89947 */ /* 0x002fea0003800000 */
.L_x_116:
[----:B------:R-:W-:Y:S05]  /*6500*/  BSYNC B0 ;  /* 0x0000000000007941 */ /* 0x000fea0003800000 */
.L_x_115:
[----:B------:R-:W-:Y:S01]  /*6510*/  ISETP.NE.AND P1, PT, R103, RZ, PT ;  /* 0x000000ff6700720c */ /* 0x000fe20003f25270 */
[----:B------:R-:W-:Y:S11]  /*6520*/  HFMA2 R87, -RZ, RZ, 0, 5.9604644775390625e-08 ;  /* 0x00000001ff577431 */ /* 0x000ff600000001ff */
[----:B------:R-:W-:Y:S01]  /*6530*/  @!UPT UIADD3 URZ, UPT, UPT, URZ, URZ, URZ ;  /* 0x000000fffffff290 */ /* 0x000fe2000fffe0ff */
[----:B------:R3:W1:Y:S04]  /*6540*/  @P1 LDS.128 R88, [R182+UR48+0x400] ;  /* 0x00040030b6581984 */ /* 0x0006680008000c00 */
[----:B------:R3:W1:Y:S04]  /*6550*/  @P1 LDS.128 R96, [R181+0x400] ;  /* 0x00040000b5601984 */ /* 0x0006680000000c00 */
[----:B------:R3:W1:Y:S04]  /*6560*/  @P1 LDS.128 R104, [R180+0x400] ;  /* 0x00040000b4681984 */ /* 0x0006680000000c00 */
[----:B------:R3:W1:Y:S04]  /*6570*/  @P1 LDS.128 R112, [R178+0x400] ;  /* 0x00040000b2701984 */ /* 0x0006680000000c00 */
[----:B------:R3:W1:Y:S04]  /*6580*/  @P1 LDS.128 R120, [R177+0x400] ;  /* 0x00040000b1781984 */ /* 0x0006680000000c00 */
[----:B------:R3:W1:Y:S04]  /*6590*/  @P1 LDS.128 R128, [R176+0x400] ;  /* 0x00040000b0801984 */ /* 0x0006680000000c00 */
[----:B------:R3:W1:Y:S04]  /*65a0*/  @P1 LDS.128 R136, [R175+0x400] ;  /* 0x00040000af881984 */ /* 0x0006680000000c00 */
[----:B------:R3:W1:Y:S02]  /*65b0*/  @P1 LDS.128 R144, [R174+0x400] ;  /* 0x00040000ae901984 */ /* 0x0006640000000c00 */
.L_x_114:
[----:B------:R-:W-:Y:S05]  /*65c0*/  BSYNC B1 ;  /* 0x0000000000017941 */ /* 0x000fea0003800000 */
.L_x_113:
[----:B-1----:R-:W-:Y:S04]  /*65d0*/  SHF.R.U32.HI R3, RZ, 0x15, R80 ;  /* 0x00000015ff037819 */ /* 0x002fe80000011650 */
[----:B------:R-:W-:Y:S01]  /*65e0*/  LOP3.LUT P1, RZ, R3, 0x3, R162, 0x48, !PT ;  /* 0x0000000303ff7812 */ /* 0x000fe200078248a2 */
[----:B------:R-:W-:Y:S01]  /*65f0*/  @!UPT UIADD3 URZ, UPT, UPT, URZ, URZ, URZ ;  /* 0x000000fffffff290 */ /* 0x000fe2000fffe0ff */
[----:B----4-:R-:W-:Y:S11]  /*6600*/  @P0 BRA `(.L_x_118) ;  /* 0x0000000000080947 */ /* 0x010ff60003800000 */
[----:B------:R-:W1:Y:S02]  /*6610*/  SYNCS.PHASECHK.TRANS64.TRYWAIT P0, [R183+URZ+0x110], R0 ;  /* 0x00011000b70075a7 */ /* 0x000e6400080011ff */
[----:B-1----:R-:W-:Y:S05]  /*6620*/  @!P0 BRA `(.L_x_119) ;  /* 0x0000005c00948947 */ /* 0x002fea0003800000 */
.L_x_118:
[----:B------:R-:W-:Y:S05]  /*6630*/  @!P1 BRA `(.L_x_120) ;  /* 0x0000000000409947 */ /* 0x000fea0003800000 */
[----:B------:R-:W4:Y:S01]  /*6640*/  LDCU.64 UR8, c[0x4][0x70] ;  /* 0x01000e00ff0877ac */ /* 0x000f220008000a00 */
[----:B------:R-:W-:Y:S01]  /*6650*/  MOV R3, 0x0 ;  /* 0x0000000000037802 */ /* 0x000fe20000000f00 */
[----:B------:R-:W-:Y:S02]  /*6660*/  HFMA2 R12, -RZ, RZ, 0, 5.9604644775390625e-08 ;  /* 0x00000001ff0c7431 */ /* 0x000fe400000001ff */
[----:B------:R-:W-:Y:S02]  /*6670*/  IMAD.MOV.U32 R8, RZ, RZ, 0x192 ;  /* 0x00000192ff087424 */ /* 0x000fe400078e00ff */
[----:B------:R-:W-:Y:S01]  /*6680*/  IMAD.MOV.U32 R13, RZ, RZ, RZ ;  /* 0x000000ffff0d7224 */ /* 0x000fe200078e00ff */
[----:B------:R-:W5:Y:S01]  /*6690*/  LDCU.64 UR6, c[0x4][0x78] ;  /* 0x01000f00ff0677ac */ /* 0x000f620008000a00 */
[----:B------:R-:W1:Y:S01]  /*66a0*/  LDC.64 R2, c[0x4][R3] ;  /* 0x0100000003027b82 */ /* 0x000e620000000a00 */
[----:B------:R-:W2:Y:S01]  /*66b0*/  LDCU.64 UR4, c[0x4][0x10] ;  /* 0x01000200ff0477ac */ /* 0x000ea20008000a00 */
[----:B----4-:R-:W-:Y:S01]  /*66c0*/  MOV R5, UR9 ;  /* 0x0000000900057c02 */ /* 0x010fe20008000f00 */
[----:B------:R-:W-:Y:S01]  /*66d0*/  IMAD.U32 R4, RZ, RZ, UR8 ;  /* 0x00000008ff047e24 */ /* 0x000fe2000f8e00ff */
[----:B-----5:R-:W-:Y:S01]  /*66e0*/  MOV R7, UR7 ;  /* 0x0000000700077c02 */ /* 0x020fe20008000f00 */
[----:B------:R-:W-:Y:S01]  /*66f0*/  IMAD.U32 R6, RZ, RZ, UR6 ;  /* 0x00000006ff067e24 */ /* 0x000fe2000f8e00ff */
[----:B--2---:R-:W-:Y:S01]  /*6700*/  MOV R11, UR5 ;  /* 0x00000005000b7c02 */ /* 0x004fe20008000f00 */
[----:B------:R-:W-:Y:S02]  /*6710*/  IMAD.U32 R10, RZ, RZ, UR4 ;  /* 0x00000004ff0a7e24 */ /* 0x000fe4000f8e00ff */
[----:B------:R-:W-:Y:S07]  /*6720*/  LEPC R20, `(.L_x_120) ;  /* 0x000000001014794e */ /* 0x000fee0000000000 */
[----:B-1-3--:R-:W-:Y:S05]  /*6730*/  CALL.ABS.NOINC R2 ;  /* 0x0000000002007343 */ /* 0x00afea0003c00000 */
.L_x_120:
[----:B------:R-:W-:Y:S01]  /*6740*/  SHF.L.U32 R82, R88, 0x10, RZ ;  /* 0x0000001058527819 */ /* 0x000fe200000006ff */
[----:B------:R-:W-:Y:S05]  /*6750*/  WARPSYNC.ALL ;  /* 0x0000000000007948 */ /* 0x000fea0003800000 */
[----:B------:R-:W-:Y:S01]  /*6760*/  R2UR UR4, R80 ;  /* 0x00000000500472ca */ /* 0x000fe200000e0000 */
[----:B------:R-:W-:Y:S01]  /*6770*/  BSSY.RECONVERGENT B0, `(.L_x_121) ;  /* 0x00000fc000007945 */ /* 0x000fe20003800200 */
[----:B------:R-:W-:Y:S02]  /*6780*/  LOP3.LUT R83, R88, 0xffff0000, RZ, 0xc0, !PT ;  /* 0xffff000058537812 */ /* 0x000fe400078ec0ff */
[----:B------:R-:W-:Y:S02]  /*6790*/  LOP3.LUT R84, R89, 0xffff0000, RZ, 0xc0, !PT ;  /* 0xffff000059547812 */ /* 0x000fe400078ec0ff */
[C---:B------:R-:W-:Y:S02]  /*67a0*/  SHF.L.U32 R85, R107.reuse, 0x10, RZ ;  /* 0x000000106b557819 */ /* 0x040fe400000006ff */
[----:B------:R-:W-:Y:S02]  /*67b0*/  LOP3.LUT R86, R107, 0xffff0000, RZ, 0xc0, !PT ;  /* 0xffff00006b567812 */ /* 0x000fe400078ec0ff */
[----:B------:R-:W-:Y:S03]  /*67c0*/  ISETP.NE.AND P0, PT, R170, RZ, PT ;  /* 0x000000ffaa00720c */ /* 0x000fe60003f05270 */
[----:B------:R-:W1:Y:S02]  /*67d0*/  LDTM.x64 R4, tmem[UR4] ;  /* 0x00000004000479ee */ /* 0x000e640008340000 */
[C---:B-12---:R-:W-:Y:S01]  /*67e0*/  FMUL R0, R78.reuse, R4 ;  /* 0x000000044e007220 */ /* 0x046fe20000400000 */
[C---:B------:R-:W-:Y:S01]  /*67f0*/  FMUL R2, R78.reuse, R5 ;  /* 0x000000054e027220 */ /* 0x040fe20000400000 */
[C---:B------:R-:W-:Y:S01]  /*6800*/  FMUL R3, R78.reuse, R6 ;  /* 0x000000064e037220 */ /* 0x040fe20000400000 */
[----:B------:R-:W-:Y:S01]  /*6810*/  FMUL R7, R78, R7 ;  /* 0x000000074e077220 */ /* 0x000fe20000400000 */
[----:B------:R-:W-:Y:S01]  /*6820*/  FFMA R0, R81, R82, R0 ;  /* 0x0000005251007223 */ /* 0x000fe20000000000 */
[----:B------:R-:W-:Y:S01]  /*6830*/  SHF.L.U32 R82, R89, 0x10, RZ ;  /* 0x0000001059527819 */ /* 0x000fe200000006ff */
[C---:B------:R-:W-:Y:S01]  /*6840*/  FFMA R2, R81.reuse, R83, R2 ;  /* 0x0000005351027223 */ /* 0x040fe20000000002 */
[----:B------:R-:W-:Y:S01]  /*6850*/  SHF.L.U32 R83, R90, 0x10, RZ ;  /* 0x000000105a537819 */ /* 0x000fe200000006ff */
[C---:B------:R-:W-:Y:S01]  /*6860*/  FMUL R4, R78.reuse, R8 ;  /* 0x000000084e047220 */ /* 0x040fe20000400000 */
[----:B------:R-:W-:Y:S01]  /*6870*/  FMUL R5, R78, R9 ;  /* 0x000000094e057220 */ /* 0x000fe20000400000 */
[C---:B------:R-:W-:Y:S01]  /*6880*/  FFMA R3, R81.reuse, R82, R3 ;  /* 0x0000005251037223 */ /* 0x040fe20000000003 */
[----:B------:R-:W-:Y:S01]  /*6890*/  LOP3.LUT R82, R90, 0xffff0000, RZ, 0xc0, !PT ;  /* 0xffff00005a527812 */ /* 0x000fe200078ec0ff */
[----:B------:R-:W-:Y:S01]  /*68a0*/  FFMA R7, R81, R84, R7 ;  /* 0x0000005451077223 */ /* 0x000fe20000000007 */
[----:B------:R-:W-:Y:S01]  /*68b0*/  LOP3.LUT R84, R91, 0xffff0000, RZ, 0xc0, !PT ;  /* 0xffff00005b547812 */ /* 0x000fe200078ec0ff */
[----:B------:R-:W-:Y:S01]  /*68c0*/  FFMA R4, R81, R83, R4 ;  /* 0x0000005351047223 */ /* 0x000fe20000000004 */
[----:B------:R-:W-:Y:S01]  /*68d0*/  SHF.L.U32 R83, R91, 0x10, RZ ;  /* 0x000000105b537819 */ /* 0x000fe200000006ff */
[----:B------:R-:W-:Y:S01]  /*68e0*/  FMUL R6, R78, R10 ;  /* 0x0000000a4e067220 */ /* 0x000fe20000400000 */
[----:B------:R-:W-:Y:S01]  /*68f0*/  F2FP.BF16.F32.PACK_AB R92, R2, R0 ;  /* 0x00000000025c723e */ /* 0x000fe200000010ff */
[----:B------:R-:W-:Y:S01]  /*6900*/  FMUL R11, R78, R11 ;  /* 0x0000000b4e0b7220 */ /* 0x000fe20000400000 */
[----:B------:R-:W-:Y:S01]  /*6910*/  F2FP.BF16.F32.PACK_AB R93, R7, R3 ;  /* 0x00000003075d723e */ /* 0x000fe200000010ff */
[C---:B------:R-:W-:Y:S01]  /*6920*/  FFMA R5, R81.reuse, R82, R5 ;  /* 0x0000005251057223 */ /* 0x040fe20000000005 */
[----:B------:R-:W-:Y:S01]  /*6930*/  SHF.L.U32 R82, R96, 0x10, RZ ;  /* 0x0000001060527819 */ /* 0x000fe200000006ff */
[----:B------:R-:W-:Y:S01]  /*6940*/  FFMA R6, R81, R83, R6 ;  /* 0x0000005351067223 */ /* 0x000fe20000000006 */
[----:B------:R-:W-:Y:S01]  /*6950*/  SHF.L.U32 R83, R98, 0x10, RZ ;  /* 0x0000001062537819 */ /* 0x000fe200000006ff */
[----:B------:R-:W-:Y:S01]  /*6960*/  FMUL R8, R78, R12 ;  /* 0x0000000c4e087220 */ /* 0x000fe20000400000 */
[----:B------:R-:W-:Y:S01]  /*6970*/  F2FP.BF16.F32.PACK_AB R94, R5, R4 ;  /* 0x00000004055e723e */ /* 0x000fe200000010ff */
[C---:B------:R-:W-:Y:S01]  /*6980*/  FFMA R11, R81.reuse, R84, R11 ;  /* 0x00000054510b7223 */ /* 0x040fe2000000000b */
[----:B------:R-:W-:Y:S01]  /*6990*/  LOP3.LUT R84, R96, 0xffff0000, RZ, 0xc0, !PT ;  /* 0xffff000060547812 */ /* 0x000fe200078ec0ff */
[C---:B------:R-:W-:Y:S01]  /*69a0*/  FMUL R9, R78.reuse, R13 ;  /* 0x0000000d4e097220 */ /* 0x040fe20000400000 */
[----:B------:R-:W-:Y:S01]  /*69b0*/  FFMA R8, R81, R82, R8 ;  /* 0x0000005251087223 */ /* 0x000fe20000000008 */
[----:B------:R-:W-:Y:S01]  /*69c0*/  SHF.L.U32 R82, R97, 0x10, RZ ;  /* 0x0000001061527819 */ /* 0x000fe200000006ff */
[C---:B------:R-:W-:Y:S01]  /*69d0*/  FMUL R10, R78.reuse, R14 ;  /* 0x0000000e4e0a7220 */ /* 0x040fe20000400000 */
[----:B------:R-:W-:Y:S01]  /*69e0*/  F2FP.BF16.F32.PACK_AB R95, R11, R6 ;  /* 0x000000060b5f723e */ /* 0x000fe200000010ff */
[----:B------:R-:W-:Y:S01]  /*69f0*/  FFMA R9, R81, R84, R9 ;  /* 0x0000005451097223 */ /* 0x000fe20000000009 */
[----:B------:R-:W-:Y:S01]  /*6a00*/  LOP3.LUT R84, R97, 0xffff0000, RZ, 0xc0, !PT ;  /* 0xffff000061547812 */ /* 0x000fe200078ec0ff */
[----:B------:R-:W-:Y:S01]  /*6a10*/  FMUL R15, R78, R15 ;  /* 0x0000000f4e0f7220 */ /* 0x000fe20000400000 */
[----:B------:R-:W-:Y:S01]  /*6a20*/  FFMA R10, R81, R82, R10 ;  /* 0x00000052510a7223 */ /* 0x000fe2000000000a */
[----:B------:R-:W-:Y:S01]  /*6a30*/  LOP3.LUT R82, R98, 0xffff0000, RZ, 0xc0, !PT ;  /* 0xffff000062527812 */ /* 0x000fe200078ec0ff */
[C---:B------:R-:W-:Y:S01]  /*6a40*/  FMUL R12, R78.reuse, R16 ;  /* 0x000000104e0c7220 */ /* 0x040fe20000400000 */
[----:B------:R-:W-:Y:S01]  /*6a50*/  F2FP.BF16.F32.PACK_AB R116, R9, R8 ;  /* 0x000000080974723e */ /* 0x000fe200000010ff */
[----:B------:R-:W-:Y:S01]  /*6a60*/  FMUL R13, R78, R17 ;  /* 0x000000114e0d7220 */ /* 0x000fe20000400000 */
[----:B------:R-:W-:Y:S01]  /*6a70*/  FFMA R15, R81, R84, R15 ;  /* 0x00000054510f7223 */ /* 0x000fe2000000000f */
[----:B------:R-:W-:Y:S01]  /*6a80*/  LOP3.LUT R84, R99, 0xffff0000, RZ, 0xc0, !PT ;  /* 0xffff000063547812 */ /* 0x000fe200078ec0ff */
[----:B------:R-:W-:Y:S01]  /*6a90*/  FFMA R12, R81, R83, R12 ;  /* 0x00000053510c7223 */ /* 0x000fe2000000000c */
[----:B------:R-:W-:Y:S01]  /*6aa0*/  SHF.L.U32 R83, R99, 0x10, RZ ;  /* 0x0000001063537819 */ /* 0x000fe200000006ff */
[----:B------:R-:W-:Y:S01]  /*6ab0*/  FFMA R13, R81, R82, R13 ;  /* 0x00000052510d7223 */ /* 0x000fe2000000000d */
[----:B------:R-:W-:Y:S01]  /*6ac0*/  SHF.L.U32 R82, R104, 0x10, RZ ;  /* 0x0000001068527819 */ /* 0x000fe200000006ff */
[C---:B------:R-:W-:Y:S01]  /*6ad0*/  FMUL R14, R78.reuse, R18 ;  /* 0x000000124e0e7220 */ /* 0x040fe20000400000 */
[----:B------:R-:W-:Y:S01]  /*6ae0*/  F2FP.BF16.F32.PACK_AB R117, R15, R10 ;  /* 0x0000000a0f75723e */ /* 0x000fe200000010ff */
[C---:B------:R-:W-:Y:S01]  /*6af0*/  FMUL R19, R78.reuse, R19 ;  /* 0x000000134e137220 */ /* 0x040fe20000400000 */
[----:B------:R-:W-:Y:S01]  /*6b00*/  F2FP.BF16.F32.PACK_AB R118, R13, R12 ;  /* 0x0000000c0d76723e */ /* 0x000fe200000010ff */
[----:B------:R-:W-:Y:S01]  /*6b10*/  FMUL R16, R78, R20 ;  /* 0x000000144e107220 */ /* 0x000fe20000400000 */
[C---:B------:R-:W-:Y:S01]  /*6b20*/  FFMA R14, R81.reuse, R83, R14 ;  /* 0x00000053510e7223 */ /* 0x040fe2000000000e */
[----:B------:R-:W-:Y:S01]  /*6b30*/  SHF.L.U32 R83, R106, 0x10, RZ ;  /* 0x000000106a537819 */ /* 0x000fe200000006ff */
[C---:B------:R-:W-:Y:S01]  /*6b40*/  FFMA R19, R81.reuse, R84, R19 ;  /* 0x0000005451137223 */ /* 0x040fe20000000013 */
[----:B------:R-:W-:Y:S01]  /*6b50*/  LOP3.LUT R84, R104, 0xffff0000, RZ, 0xc0, !PT ;  /* 0xffff000068547812 */ /* 0x000fe200078ec0ff */
[----:B------:R-:W-:Y:S01]  /*6b60*/  FFMA R16, R81, R82, R16 ;  /* 0x0000005251107223 */ /* 0x000fe20000000010 */
[----:B------:R-:W-:Y:S01]  /*6b70*/  SHF.L.U32 R82, R105, 0x10, RZ ;  /* 0x0000001069527819 */ /* 0x000fe200000006ff */
[C---:B------:R-:W-:Y:S01]  /*6b80*/  FMUL R17, R78.reuse, R21 ;  /* 0x000000154e117220 */ /* 0x040fe20000400000 */
[----:B------:R-:W-:Y:S01]  /*6b90*/  F2FP.BF16.F32.PACK_AB R119, R19, R14 ;  /* 0x0000000e1377723e */ /* 0x000fe200000010ff */
[C---:B------:R-:W-:Y:S01]  /*6ba0*/  FMUL R18, R78.reuse, R22 ;  /* 0x000000164e127220 */ /* 0x040fe20000400000 */
[----:B------:R-:W-:Y:S01]  /*6bb0*/  FMUL R23, R78, R23 ;  /* 0x000000174e177220 */ /* 0x000fe20000400000 */
[C---:B------:R-:W-:Y:S01]  /*6bc0*/  FFMA R17, R81.reuse, R84, R17 ;  /* 0x0000005451117223 */ /* 0x040fe20000000011 */
[----:B------:R-:W-:Y:S01]  /*6bd0*/  LOP3.LUT R84, R106, 0xffff0000, RZ, 0xc0, !PT ;  /* 0xffff00006a547812 */ /* 0x000fe200078ec0ff */
[----:B------:R-:W-:Y:S01]  /*6be0*/  FFMA R18, R81, R82, R18 ;  /* 0x0000005251127223 */ /* 0x000fe20000000012 */
[----:B------:R-:W-:Y:S01]  /*6bf0*/  LOP3.LUT R82, R105, 0xffff0000, RZ, 0xc0, !PT ;  /* 0xffff000069527812 */ /* 0x000fe200078ec0ff */
[C---:B------:R-:W-:Y:S01]  /*6c00*/  FMUL R20, R78.reuse, R24 ;  /* 0x000000184e147220 */ /* 0x040fe20000400000 */
[----:B------:R-:W-:Y:S01]  /*6c10*/  F2FP.BF16.F32.PACK_AB R124, R17, R16 ;  /* 0x00000010117c723e */ /* 0x000fe200000010ff */
[C---:B------:R-:W-:Y:S01]  /*6c20*/  FMUL R21, R78.reuse, R25 ;  /* 0x000000194e157220 */ /* 0x040fe20000400000 */
[----:B------:R-:W-:Y:S01]  /*6c30*/  FMUL R22, R78, R26 ;  /* 0x0000001a4e167220 */ /* 0x000fe20000400000 */
[C---:B------:R-:W-:Y:S01]  /*6c40*/  FFMA R23, R81.reuse, R82, R23 ;  /* 0x0000005251177223 */ /* 0x040fe20000000017 */
[----:B------:R-:W-:Y:S01]  /*6c50*/  SHF.L.U32 R82, R112, 0x10, RZ ;  /* 0x0000001070527819 */ /* 0x000fe200000006ff */
[C---:B------:R-:W-:Y:S01]  /*6c60*/  FMUL R27, R78.reuse, R27 ;  /* 0x0000001b4e1b7220 */ /* 0x040fe20000400000 */
[----:B------:R-:W-:Y:S01]  /*6c70*/  FFMA R20, R81, R83, R20 ;  /* 0x0000005351147223 */ /* 0x000fe20000000014 */
[----:B------:R-:W-:Y:S01]  /*6c80*/  SHF.L.U32 R83, R113, 0x10, RZ ;  /* 0x0000001071537819 */ /* 0x000fe200000006ff */
[----:B------:R-:W-:Y:S01]  /*6c90*/  FMUL R24, R78, R28 ;  /* 0x0000001c4e187220 */ /* 0x000fe20000400000 */
[----:B------:R-:W-:Y:S01]  /*6ca0*/  F2FP.BF16.F32.PACK_AB R125, R23, R18 ;  /* 0x00000012177d723e */ /* 0x000fe200000010ff */
[C---:B------:R-:W-:Y:S01]  /*6cb0*/  FFMA R21, R81.reuse, R84, R21 ;  /* 0x0000005451157223 */ /* 0x040fe20000000015 */
[----:B------:R-:W-:Y:S01]  /*6cc0*/  LOP3.LUT R84, R112, 0xffff0000, RZ, 0xc0, !PT ;  /* 0xffff000070547812 */ /* 0x000fe200078ec0ff */
[----:B------:R-:W-:Y:S01]  /*6cd0*/  FFMA R22, R81, R85, R22 ;  /* 0x0000005551167223 */ /* 0x000fe20000000016 */
[----:B------:R-:W-:Y:S01]  /*6ce0*/  SHF.L.U32 R85, R115, 0x10, RZ ;  /* 0x0000001073557819 */ /* 0x000fe200000006ff */
[----:B------:R-:W-:Y:S01]  /*6cf0*/  FFMA R27, R81, R86, R27 ;  /* 0x00000056511b7223 */ /* 0x000fe2000000001b */
[----:B------:R-:W-:Y:S01]  /*6d00*/  F2FP.BF16.F32.PACK_AB R126, R21, R20 ;  /* 0x00000014157e723e */ /* 0x000fe200000010ff */
[----:B------:R-:W-:Y:S01]  /*6d10*/  FFMA R24, R81, R82, R24 ;  /* 0x0000005251187223 */ /* 0x000fe20000000018 */
[----:B------:R-:W-:Y:S01]  /*6d20*/  LOP3.LUT R82, R113, 0xffff0000, RZ, 0xc0, !PT ;  /* 0xffff000071527812 */ /* 0x000fe200078ec0ff */
[C---:B------:R-:W-:Y:S01]  /*6d30*/  FMUL R25, R78.reuse, R29 ;  /* 0x0000001d4e197220 */ /* 0x040fe20000400000 */
[----:B------:R-:W-:Y:S01]  /*6d40*/  F2FP.BF16.F32.PACK_AB R127, R27, R22 ;  /* 0x000000161b7f723e */ /* 0x000fe200000010ff */
[C---:B------:R-:W-:Y:S01]  /*6d50*/  FMUL R26, R78.reuse, R30 ;  /* 0x0000001e4e1a7220 */ /* 0x040fe20000400000 */
[----:B------:R-:W-:Y:S01]  /*6d60*/  LOP3.LUT R86, R147, 0xffff0000, RZ, 0xc0, !PT ;  /* 0xffff000093567812 */ /* 0x000fe200078ec0ff */
[----:B------:R-:W-:Y:S01]  /*6d70*/  FMUL R31, R78, R31 ;  /* 0x0000001f4e1f7220 */ /* 0x000fe20000400000 */
[----:B------:R-:W-:Y:S01]  /*6d80*/  FFMA R25, R81, R84, R25 ;  /* 0x0000005451197223 */ /* 0x000fe20000000019 */
[----:B------:R-:W-:Y:S01]  /*6d90*/  LOP3.LUT R84, R115, 0xffff0000, RZ, 0xc0, !PT ;  /* 0xffff000073547812 */ /* 0x000fe200078ec0ff */
[C---:B------:R-:W-:Y:S01]  /*6da0*/  FFMA R26, R81.reuse, R83, R26 ;  /* 0x00000053511a7223 */ /* 0x040fe2000000001a */
[C---:B------:R-:W-:Y:S01]  /*6db0*/  SHF.L.U32 R83, R114.reuse, 0x10, RZ ;  /* 0x0000001072537819 */ /* 0x040fe200000006ff */
[C---:B------:R-:W-:Y:S01]  /*6dc0*/  FFMA R31, R81.reuse, R82, R31 ;  /* 0x00000052511f7223 */ /* 0x040fe2000000001f */
[----:B------:R-:W-:Y:S01]  /*6dd0*/  LOP3.LUT R82, R114, 0xffff0000, RZ, 0xc0, !PT ;  /* 0xffff000072527812 */ /* 0x000fe200078ec0ff */
[C---:B------:R-:W-:Y:S01]  /*6de0*/  FMUL R28, R78.reuse, R32 ;  /* 0x000000204e1c7220 */ /* 0x040fe20000400000 */
[C---:B------:R-:W-:Y:S01]  /*6df0*/  FMUL R29, R78.reuse, R33 ;  /* 0x000000214e1d7220 */ /* 0x040fe20000400000 */
[C---:B------:R-:W-:Y:S01]  /*6e00*/  FMUL R30, R78.reuse, R34 ;  /* 0x000000224e1e7220 */ /* 0x040fe20000400000 */
[----:B------:R-:W-:Y:S01]  /*6e10*/  FMUL R35, R78, R35 ;  /* 0x000000234e237220 */ /* 0x000fe20000400000 */
[----:B------:R-:W-:Y:S01]  /*6e20*/  FFMA R28, R81, R83, R28 ;  /* 0x00000053511c7223 */ /* 0x000fe2000000001c */
[----:B------:R-:W-:Y:S01]  /*6e30*/  SHF.L.U32 R83, R121, 0x10, RZ ;  /* 0x0000001079537819 */ /* 0x000fe200000006ff */
[C---:B------:R-:W-:Y:S01]  /*6e40*/  FFMA R29, R81.reuse, R82, R29 ;  /* 0x00000052511d7223 */ /* 0x040fe2000000001d */
[C---:B------:R-:W-:Y:S01]  /*6e50*/  SHF.L.U32 R82, R120.reuse, 0x10, RZ ;  /* 0x0000001078527819 */ /* 0x040fe200000006ff */
[----:B------:R-:W-:Y:S01]  /*6e60*/  FFMA R30, R81, R85, R30 ;  /* 0x00000055511e7223 */ /* 0x000fe2000000001e */
[----:B------:R-:W-:Y:S01]  /*6e70*/  SHF.L.U32 R85, R123, 0x10, RZ ;  /* 0x000000107b557819 */ /* 0x000fe200000006ff */
[C---:B------:R-:W-:Y:S01]  /*6e80*/  FFMA R35, R81.reuse, R84, R35 ;  /* 0x0000005451237223 */ /* 0x040fe20000000023 */
[----:B------:R-:W-:Y:S01]  /*6e90*/  LOP3.LUT R84, R120, 0xffff0000, RZ, 0xc0, !PT ;  /* 0xffff000078547812 */ /* 0x000fe200078ec0ff */
[C---:B------:R-:W-:Y:S01]  /*6ea0*/  FMUL R32, R78.reuse, R36 ;  /* 0x000000244e207220 */ /* 0x040fe20000400000 */
[C---:B------:R-:W-:Y:S01]  /*6eb0*/  FMUL R33, R78.reuse, R37 ;  /* 0x000000254e217220 */ /* 0x040fe20000400000 */
[----:B------:R-:W-:Y:S01]  /*6ec0*/  FMUL R34, R78, R38 ;  /* 0x000000264e227220 */ /* 0x000fe20000400000 */
[----:B------:R1:W-:Y:S01]  /*6ed0*/  STS.128 [R182+UR48+0x400], R92 ;  /* 0x0004005cb6007988 */ /* 0x0003e20008000c30 */
[----:B------:R-:W-:Y:S01]  /*6ee0*/  FFMA R32, R81, R82, R32 ;  /* 0x0000005251207223 */ /* 0x000fe20000000020 */
[----:B------:R-:W-:Y:S01]  /*6ef0*/  LOP3.LUT R82, R121, 0xffff0000, RZ, 0xc0, !PT ;  /* 0xffff000079527812 */ /* 0x000fe200078ec0ff */
[C---:B------:R-:W-:Y:S01]  /*6f00*/  FFMA R33, R81.reuse, R84, R33 ;  /* 0x0000005451217223 */ /* 0x040fe20000000021 */
[----:B------:R-:W-:Y:S01]  /*6f10*/  LOP3.LUT R84, R122, 0xffff0000, RZ, 0xc0, !PT ;  /* 0xffff00007a547812 */ /* 0x000fe200078ec0ff */
[----:B------:R-:W-:Y:S01]  /*6f20*/  FMUL R39, R78, R39 ;  /* 0x000000274e277220 */ /* 0x000fe20000400000 */
[C---:B------:R-:W-:Y:S01]  /*6f30*/  FFMA R34, R81.reuse, R83, R34 ;  /* 0x0000005351227223 */ /* 0x040fe20000000022 */
[----:B------:R-:W-:Y:S01]  /*6f40*/  SHF.L.U32 R83, R122, 0x10, RZ ;  /* 0x000000107a537819 */ /* 0x000fe200000006ff */
[C---:B------:R-:W-:Y:S01]  /*6f50*/  FMUL R36, R78.reuse, R40 ;  /* 0x000000284e247220 */ /* 0x040fe20000400000 */
[----:B------:R-:W-:Y:S01]  /*6f60*/  FFMA R39, R81, R82, R39 ;  /* 0x0000005251277223 */ /* 0x000fe20000000027 */
[----:B------:R-:W-:Y:S01]  /*6f70*/  LOP3.LUT R82, R123, 0xffff0000, RZ, 0xc0, !PT ;  /* 0xffff00007b527812 */ /* 0x000fe200078ec0ff */
[C---:B------:R-:W-:Y:S01]  /*6f80*/  FMUL R37, R78.reuse, R41 ;  /* 0x000000294e257220 */ /* 0x040fe20000400000 */
[C---:B------:R-:W-:Y:S01]  /*6f90*/  FMUL R38, R78.reuse, R42 ;  /* 0x0000002a4e267220 */ /* 0x040fe20000400000 */
[----:B------:R-:W-:Y:S01]  /*6fa0*/  FMUL R43, R78, R43 ;  /* 0x0000002b4e2b7220 */ /* 0x000fe20000400000 */
[C---:B------:R-:W-:Y:S01]  /*6fb0*/  FFMA R36, R81.reuse, R83, R36 ;  /* 0x0000005351247223 */ /* 0x040fe20000000024 */
[C---:B------:R-:W-:Y:S01]  /*6fc0*/  SHF.L.U32 R83, R128.reuse, 0x10, RZ ;  /* 0x0000001080537819 */ /* 0x040fe200000006ff */
[----:B------:R2:W-:Y:S01]  /*6fd0*/  STS.128 [R181+0x400], R116 ;  /* 0x00040074b5007388 */ /* 0x0005e20000000c00 */
[----:B------:R-:W-:Y:S01]  /*6fe0*/  FFMA R37, R81, R84, R37 ;  /* 0x0000005451257223 */ /* 0x000fe20000000025 */
[----:B------:R-:W-:Y:S01]  /*6ff0*/  LOP3.LUT R84, R129, 0xffff0000, RZ, 0xc0, !PT ;  /* 0xffff000081547812 */ /* 0x000fe200078ec0ff */
[----:B------:R-:W-:Y:S01]  /*7000*/  FFMA R38, R81, R85, R38 ;  /* 0x0000005551267223 */ /* 0x000fe20000000026 */
[----:B------:R-:W-:Y:S01]  /*7010*/  SHF.L.U32 R85, R129, 0x10, RZ ;  /* 0x0000001081557819 */ /* 0x000fe200000006ff */
        /* <DEDUP_REMOVED lines=8> */
[----:B------:R4:W-:Y:S01]  /*70a0*/  STS.128 [R180+0x400], R124 ;  /* 0x0004007cb4007388 */ /* 0x0009e20000000c00 */
[C---:B------:R-:W-:Y:S01]  /*70b0*/  FFMA R41, R81.reuse, R82, R41 ;  /* 0x0000005251297223 */ /* 0x040fe20000000029 */
[C---:B------:R-:W-:Y:S01]  /*70c0*/  SHF.L.U32 R82, R130.reuse, 0x10, RZ ;  /* 0x0000001082527819 */ /* 0x040fe200000006ff */
[----:B------:R-:W-:Y:S01]  /*70d0*/  FFMA R42, R81, R85, R42 ;  /* 0x00000055512a7223 */ /* 0x000fe2000000002a */
[----:B------:R-:W-:Y:S01]  /*70e0*/  SHF.L.U32 R85, R137, 0x10, RZ ;  /* 0x0000001089557819 */ /* 0x000fe200000006ff */
[----:B------:R-:W-:Y:S01]  /*70f0*/  FFMA R47, R81, R84, R47 ;  /* 0x00000054512f7223 */ /* 0x000fe2000000002f */
[----:B------:R-:W-:Y:S01]  /*7100*/  LOP3.LUT R84, R130, 0xffff0000, RZ, 0xc0, !PT ;  /* 0xffff000082547812 */ /* 0x000fe200078ec0ff */
[C---:B------:R-:W-:Y:S01]  /*7110*/  FMUL R44, R78.reuse, R48 ;  /* 0x000000304e2c7220 */ /* 0x040fe20000400000 */
[----:B-1----:R-:W-:Y:S01]  /*7120*/  F2FP.BF16.F32.PACK_AB R92, R25, R24 ;  /* 0x00000018195c723e */ /* 0x002fe200000010ff */
[C---:B------:R-:W-:Y:S01]  /*7130*/  FMUL R45, R78.reuse, R49 ;  /* 0x000000314e2d7220 */ /* 0x040fe20000400000 */
[----:B------:R-:W-:Y:S01]  /*7140*/  F2FP.BF16.F32.PACK_AB R93, R31, R26 ;  /* 0x0000001a1f5d723e */ /* 0x000fe200000010ff */
[----:B------:R-:W-:Y:S01]  /*7150*/  FMUL R46, R78, R50 ;  /* 0x000000324e2e7220 */ /* 0x000fe20000400000 */
[----:B------:R-:W-:Y:S01]  /*7160*/  F2FP.BF16.F32.PACK_AB R94, R29, R28 ;  /* 0x0000001c1d5e723e */ /* 0x000fe200000010ff */
[----:B------:R-:W-:Y:S01]  /*7170*/  FFMA R44, R81, R82, R44 ;  /* 0x00000052512c7223 */ /* 0x000fe2000000002c */
[----:B------:R-:W-:Y:S01]  /*7180*/  LOP3.LUT R82, R131, 0xffff0000, RZ, 0xc0, !PT ;  /* 0xffff000083527812 */ /* 0x000fe200078ec0ff */
[----:B------:R-:W-:Y:S01]  /*7190*/  FFMA R45, R81, R84, R45 ;  /* 0x00000054512d7223 */ /* 0x000fe2000000002d */
[----:B------:R-:W-:Y:S01]  /*71a0*/  LOP3.LUT R84, R136, 0xffff0000, RZ, 0xc0, !PT ;  /* 0xffff000088547812 */ /* 0x000fe200078ec0ff */
[----:B------:R-:W-:Y:S01]  /*71b0*/  FMUL R51, R78, R51 ;  /* 0x000000334e337220 */ /* 0x000fe20000400000 */
[----:B------:R-:W-:Y:S01]  /*71c0*/  F2FP.BF16.F32.PACK_AB R95, R35, R30 ;  /* 0x0000001e235f723e */ /* 0x000fe200000010ff */
[----:B------:R-:W-:Y:S01]  /*71d0*/  FFMA R46, R81, R83, R46 ;  /* 0x00000053512e7223 */ /* 0x000fe2000000002e */
[----:B------:R-:W-:Y:S01]  /*71e0*/  SHF.L.U32 R83, R136, 0x10, RZ ;  /* 0x0000001088537819 */ /* 0x000fe200000006ff */
[C---:B------:R-:W-:Y:S01]  /*71f0*/  FMUL R48, R78.reuse, R52 ;  /* 0x000000344e307220 */ /* 0x040fe20000400000 */
[----:B--2---:R-:W-:Y:S01]  /*7200*/  F2FP.BF16.F32.PACK_AB R116, R33, R32 ;  /* 0x000000202174723e */ /* 0x004fe200000010ff */
[----:B------:R-:W-:Y:S01]  /*7210*/  FFMA R51, R81, R82, R51 ;  /* 0x0000005251337223 */ /* 0x000fe20000000033 */
[----:B------:R-:W-:Y:S01]  /*7220*/  LOP3.LUT R82, R137, 0xffff0000, RZ, 0xc0, !PT ;  /* 0xffff000089527812 */ /* 0x000fe200078ec0ff */
[----:B------:R1:W-:Y:S01]  /*7230*/  STS.128 [R178+0x400], R92 ;  /* 0x0004005cb2007388 */ /* 0x0003e20000000c00 */
[----:B------:R-:W-:Y:S01]  /*7240*/  F2FP.BF16.F32.PACK_AB R117, R39, R34 ;  /* 0x000000222775723e */ /* 0x000fe200000010ff */
[C---:B------:R-:W-:Y:S01]  /*7250*/  FMUL R49, R78.reuse, R53 ;  /* 0x000000354e317220 */ /* 0x040fe20000400000 */
[----:B------:R-:W-:Y:S01]  /*7260*/  F2FP.BF16.F32.PACK_AB R118, R37, R36 ;  /* 0x000000242576723e */ /* 0x000fe200000010ff */
[C---:B------:R-:W-:Y:S01]  /*7270*/  FMUL R50, R78.reuse, R54 ;  /* 0x000000364e327220 */ /* 0x040fe20000400000 */
[----:B------:R-:W-:Y:S01]  /*7280*/  F2FP.BF16.F32.PACK_AB R119, R43, R38 ;  /* 0x000000262b77723e */ /* 0x000fe200000010ff */
[----:B------:R-:W-:Y:S01]  /*7290*/  FMUL R55, R78, R55 ;  /* 0x000000374e377220 */ /* 0x000fe20000400000 */
[----:B----4-:R-:W-:Y:S01]  /*72a0*/  F2FP.BF16.F32.PACK_AB R124, R41, R40 ;  /* 0x00000028297c723e */ /* 0x010fe200000010ff */
[C---:B------:R-:W-:Y:S01]  /*72b0*/  FFMA R48, R81.reuse, R83, R48 ;  /* 0x0000005351307223 */ /* 0x040fe20000000030 */
[C---:B------:R-:W-:Y:S01]  /*72c0*/  FFMA R49, R81.reuse, R84, R49 ;  /* 0x0000005451317223 */ /* 0x040fe20000000031 */
[----:B------:R1:W-:Y:S01]  /*72d0*/  STS.128 [R177+0x400], R116 ;  /* 0x00040074b1007388 */ /* 0x0003e20000000c00 */
[C---:B------:R-:W-:Y:S01]  /*72e0*/  SHF.L.U32 R83, R138.reuse, 0x10, RZ ;  /* 0x000000108a537819 */ /* 0x040fe200000006ff */
[----:B------:R-:W-:Y:S01]  /*72f0*/  FFMA R50, R81, R85, R50 ;  /* 0x0000005551327223 */ /* 0x000fe20000000032 */
[----:B------:R-:W-:Y:S01]  /*7300*/  SHF.L.U32 R85, R139, 0x10, RZ ;  /* 0x000000108b557819 */ /* 0x000fe200000006ff */
[----:B------:R-:W-:Y:S01]  /*7310*/  FFMA R55, R81, R82, R55 ;  /* 0x0000005251377223 */ /* 0x000fe20000000037 */
[----:B------:R-:W-:Y:S01]  /*7320*/  LOP3.LUT R82, R138, 0xffff0000, RZ, 0xc0, !PT ;  /* 0xffff00008a527812 */ /* 0x000fe200078ec0ff */
[C---:B------:R-:W-:Y:S01]  /*7330*/  FMUL R52, R78.reuse, R56 ;  /* 0x000000384e347220 */ /* 0x040fe20000400000 */
[----:B------:R-:W-:Y:S01]  /*7340*/  LOP3.LUT R84, R139, 0xffff0000, RZ, 0xc0, !PT ;  /* 0xffff00008b547812 */ /* 0x000fe200078ec0ff */
[C---:B------:R-:W-:Y:S01]  /*7350*/  FMUL R53, R78.reuse, R57 ;  /* 0x000000394e357220 */ /* 0x040fe20000400000 */
[C---:B------:R-:W-:Y:S01]  /*7360*/  FMUL R54, R78.reuse, R58 ;  /* 0x0000003a4e367220 */ /* 0x040fe20000400000 */
[----:B------:R-:W-:Y:S01]  /*7370*/  FMUL R59, R78, R59 ;  /* 0x0000003b4e3b7220 */ /* 0x000fe20000400000 */
[C---:B------:R-:W-:Y:S01]  /*7380*/  FFMA R52, R81.reuse, R83, R52 ;  /* 0x0000005351347223 */ /* 0x040fe20000000034 */
[C---:B------:R-:W-:Y:S01]  /*7390*/  FFMA R53, R81.reuse, R82, R53 ;  /* 0x0000005251357223 */ /* 0x040fe20000000035 */
[C---:B------:R-:W-:Y:S01]  /*73a0*/  FFMA R54, R81.reuse, R85, R54 ;  /* 0x0000005551367223 */ /* 0x040fe20000000036 */
[----:B------:R-:W-:Y:S01]  /*73b0*/  FFMA R59, R81, R84, R59 ;  /* 0x00000054513b7223 */ /* 0x000fe2000000003b */
[----:B------:R-:W-:Y:S01]  /*73c0*/  SHF.L.U32 R82, R144, 0x10, RZ ;  /* 0x0000001090527819 */ /* 0x000fe200000006ff */
[----:B------:R-:W-:Y:S01]  /*73d0*/  FMUL R56, R78, R60 ;  /* 0x0000003c4e387220 */ /* 0x000fe20000400000 */
[----:B------:R-:W-:Y:S01]  /*73e0*/  LOP3.LUT R84, R144, 0xffff0000, RZ, 0xc0, !PT ;  /* 0xffff000090547812 */ /* 0x000fe200078ec0ff */
[C---:B------:R-:W-:Y:S01]  /*73f0*/  FMUL R57, R78.reuse, R61 ;  /* 0x0000003d4e397220 */ /* 0x040fe20000400000 */
[----:B------:R-:W-:Y:S01]  /*7400*/  SHF.L.U32 R83, R145, 0x10, RZ ;  /* 0x0000001091537819 */ /* 0x000fe200000006ff */
[C---:B------:R-:W-:Y:S01]  /*7410*/  FMUL R58, R78.reuse, R62 ;  /* 0x0000003e4e3a7220 */ /* 0x040fe20000400000 */
[----:B------:R-:W-:Y:S01]  /*7420*/  F2FP.BF16.F32.PACK_AB R125, R47, R42 ;  /* 0x0000002a2f7d723e */ /* 0x000fe200000010ff */
[----:B------:R-:W-:Y:S01]  /*7430*/  FFMA R56, R81, R82, R56 ;  /* 0x0000005251387223 */ /* 0x000fe20000000038 */
[----:B------:R-:W-:Y:S01]  /*7440*/  F2FP.BF16.F32.PACK_AB R126, R45, R44 ;  /* 0x0000002c2d7e723e */ /* 0x000fe200000010ff */
[----:B------:R-:W-:Y:S01]  /*7450*/  FFMA R57, R81, R84, R57 ;  /* 0x0000005451397223 */ /* 0x000fe20000000039 */
[----:B------:R-:W-:Y:S01]  /*7460*/  F2FP.BF16.F32.PACK_AB R127, R51, R46 ;  /* 0x0000002e337f723e */ /* 0x000fe200000010ff */
[----:B------:R-:W-:Y:S01]  /*7470*/  FFMA R58, R81, R83, R58 ;  /* 0x00000053513a7223 */ /* 0x000fe2000000003a */
[----:B------:R-:W-:Y:S01]  /*7480*/  LOP3.LUT R82, R145, 0xffff0000, RZ, 0xc0, !PT ;  /* 0xffff000091527812 */ /* 0x000fe200078ec0ff */
[----:B------:R-:W-:Y:S01]  /*7490*/  FMUL R63, R78, R63 ;  /* 0x0000003f4e3f7220 */ /* 0x000fe20000400000 */
[----:B------:R-:W-:Y:S01]  /*74a0*/  SHF.L.U32 R83, R146, 0x10, RZ ;  /* 0x0000001092537819 */ /* 0x000fe200000006ff */
[----:B------:R1:W-:Y:S01]  /*74b0*/  STS.128 [R176+0x400], R124 ;  /* 0x0004007cb0007388 */ /* 0x0003e20000000c00 */
[----:B------:R-:W-:Y:S01]  /*74c0*/  FMUL R60, R78, R64 ;  /* 0x000000404e3c7220 */ /* 0x000fe20000400000 */
[----:B------:R-:W-:Y:S01]  /*74d0*/  LOP3.LUT R84, R146, 0xffff0000, RZ, 0xc0, !PT ;  /* 0xffff000092547812 */ /* 0x000fe200078ec0ff */
[C---:B------:R-:W-:Y:S01]  /*74e0*/  FMUL R61, R78.reuse, R65 ;  /* 0x000000414e3d7220 */ /* 0x040fe20000400000 */
[----:B------:R-:W-:Y:S01]  /*74f0*/  SHF.L.U32 R85, R147, 0x10, RZ ;  /* 0x0000001093557819 */ /* 0x000fe200000006ff */
[C---:B------:R-:W-:Y:S01]  /*7500*/  FMUL R62, R78.reuse, R66 ;  /* 0x000000424e3e7220 */ /* 0x040fe20000400000 */
[----:B------:R-:W-:Y:S01]  /*7510*/  FFMA R63, R81, R82, R63 ;  /* 0x00000052513f7223 */ /* 0x000fe2000000003f */
[----:B------:R-:W-:Y:S01]  /*7520*/  FMUL R67, R78, R67 ;  /* 0x000000434e437220 */ /* 0x000fe20000400000 */
[----:B------:R-:W-:Y:S01]  /*7530*/  F2FP.BF16.F32.PACK_AB R132, R49, R48 ;  /* 0x000000303184723e */ /* 0x000fe200000010ff */
[----:B------:R-:W-:Y:S01]  /*7540*/  FFMA R60, R81, R83, R60 ;  /* 0x00000053513c7223 */ /* 0x000fe2000000003c */
[----:B------:R-:W-:Y:S01]  /*7550*/  F2FP.BF16.F32.PACK_AB R133, R55, R50 ;  /* 0x000000323785723e */ /* 0x000fe200000010ff */
[----:B------:R-:W-:Y:S01]  /*7560*/  FFMA R61, R81, R84, R61 ;  /* 0x00000054513d7223 */ /* 0x000fe2000000003d */
[----:B------:R-:W-:Y:S01]  /*7570*/  F2FP.BF16.F32.PACK_AB R134, R53, R52 ;  /* 0x000000343586723e */ /* 0x000fe200000010ff */
[----:B------:R-:W-:Y:S01]  /*7580*/  FFMA R62, R81, R85, R62 ;  /* 0x00000055513e7223 */ /* 0x000fe2000000003e */
[----:B------:R-:W-:Y:S01]  /*7590*/  F2FP.BF16.F32.PACK_AB R135, R59, R54 ;  /* 0x000000363b87723e */ /* 0x000fe200000010ff */
[----:B------:R-:W-:Y:S01]  /*75a0*/  FFMA R67, R81, R86, R67 ;  /* 0x0000005651437223 */ /* 0x000fe20000000043 */
[----:B------:R-:W-:Y:S02]  /*75b0*/  F2FP.BF16.F32.PACK_AB R140, R57, R56 ;  /* 0x00000038398c723e */ /* 0x000fe400000010ff */
[----:B------:R-:W-:Y:S01]  /*75c0*/  F2FP.BF16.F32.PACK_AB R141, R63, R58 ;  /* 0x0000003a3f8d723e */ /* 0x000fe200000010ff */
[----:B------:R1:W-:Y:S01]  /*75d0*/  STS.128 [R175+0x400], R132 ;  /* 0x00040084af007388 */ /* 0x0003e20000000c00 */
[----:B------:R-:W-:Y:S02]  /*75e0*/  F2FP.BF16.F32.PACK_AB R142, R61, R60 ;  /* 0x0000003c3d8e723e */ /* 0x000fe400000010ff */
[----:B------:R-:W-:Y:S05]  /*75f0*/  F2FP.BF16.F32.PACK_AB R143, R67, R62 ;  /* 0x0000003e438f723e */ /* 0x000fea00000010ff */
[----:B------:R1:W-:Y:S01]  /*7600*/  STS.128 [R174+0x400], R140 ;  /* 0x0004008cae007388 */ /* 0x0003e20000000c00 */
[----:B------:R-:W-:Y:S01]  /*7610*/  @!PT LDS RZ, [RZ] ;  /* 0x00000000fffff984 */ /* 0x000fe20000000800 */
[----:B------:R-:W-:Y:S01]  /*7620*/  @!PT LDS RZ, [RZ] ;  /* 0x00000000fffff984 */ /* 0x000fe20000000800 */
[----:B------:R-:W-:Y:S01]  /*7630*/  @!PT LDS RZ, [RZ] ;  /* 0x00000000fffff984 */ /* 0x000fe20000000800 */
[----:B------:R-:W-:Y:S01]  /*7640*/  @!PT LDS RZ, [RZ] ;  /* 0x00000000fffff984 */ /* 0x000fe20000000800 */
[----:B------:R2:W-:Y:S07]  /*7650*/  MEMBAR.ALL.CTA ;  /* 0x0000000000007992 */ /* 0x0005ee0000008000 */
[----:B--2---:R-:W2:Y:S02]  /*7660*/  FENCE.VIEW.ASYNC.S ;  /* 0x00000000000073c6 */ /* 0x004ea40000000000 */
[----:B--2---:R-:W-:Y:S06]  /*7670*/  BAR.SYNC.DEFER_BLOCKING 0x1, 0x80 ;  /* 0x0042000000007b1d */ /* 0x004fec0000010000 */
[----:B------:R-:W-:Y:S05]  /*7680*/  @P0 BRA `(.L_x_122) ;  /* 0x0000000000280947 */ /* 0x000fea0003800000 */
[----:B------:R-:W-:Y:S02]  /*7690*/  UIADD3 UR4, UPT, UPT, UR48, 0x400, URZ ;  /* 0x0000040030047890 */ /* 0x000fe4000fffe0ff */
[----:B------:R-:W-:Y:S01]  /*76a0*/  UIADD3 UR6, UP0, UPT, UR52, 0x680, URZ ;  /* 0x0000068034067890 */ /* 0x000fe2000ff1e0ff */
[----:B------:R-:W-:Y:S03]  /*76b0*/  UMOV UR43, UR36 ;  /* 0x00000024002b7c82 */ /* 0x000fe60008000000 */
[----:B------:R-:W-:Y:S01]  /*76c0*/  MOV R163, UR4 ;  /* 0x0000000400a37c02 */ /* 0x000fe20008000f00 */
[----:B------:R-:W-:Y:S03]  /*76d0*/  UIADD3.X UR7, UPT, UPT, URZ, UR53, URZ, UP0, !UPT ;  /* 0x00000035ff077290 */ /* 0x000fe600087fe4ff */
[----:B------:R-:W-:Y:S11]  /*76e0*/  R2UR UR40, R163 ;  /* 0x00000000a32872ca */ /* 0x000ff600000e0000 */
[----:B------:R-:W-:Y:S02]  /*76f0*/  @!UPT UIADD3 URZ, UPT, UPT, URZ, URZ, URZ ;  /* 0x000000fffffff290 */ /* 0x000fe4000fffe0ff */
[----:B------:R2:W-:Y:S01]  /*7700*/  UTMASTG.3D [UR40], [UR6] ;  /* 0x00000028060073b5 */ /* 0x0005e20008010000 */
[----:B------:R0:W-:Y:S01]  /*7710*/  UTMACMDFLUSH ;  /* 0x00000000000079b7 */ /* 0x0001e20000000000 */
[----:B--2---:R-:W-:Y:S04]  /*7720*/  DEPBAR.LE SB0, 0x1 ;  /* 0x000080400000791a */ /* 0x004fe80000000000 */
.L_x_122:
[----:B------:R-:W-:Y:S05]  /*7730*/  BSYNC.RECONVERGENT B0 ;  /* 0x0000000000007941 */ /* 0x000fea0003800200 */
.L_x_121:
[----:B------:R-:W-:Y:S01]  /*7740*/  BAR.SYNC.DEFER_BLOCKING 0x1, 0x80 ;  /* 0x0042000000007b1d */ /* 0x000fe20000010000 */
[----:B------:R-:W-:Y:S01]  /*7750*/  ISETP.NE.AND P1, PT, R179, RZ, PT ;  /* 0x000000ffb300720c */ /* 0x000fe20003f25270 */
[----:B------:R-:W-:Y:S01]  /*7760*/  UISETP.NE.AND UP0, UPT, UR49, URZ, UPT ;  /* 0x000000ff3100728c */ /* 0x000fe2000bf05270 */
[----:B------:R-:W-:Y:S11]  /*7770*/  LEA R3, R87, UR48, 0x3 ;  /* 0x0000003057037c11 */ /* 0x000ff6000f8e18ff */
[----:B------:R-:W-:Y:S01]  /*7780*/  @P1 SHF.L.U32 R2, R167, 0x1f, RZ ;  /* 0x0000001fa7021819 */ /* 0x000fe200000006ff */
[----:B------:R-:W-:Y:S06]  /*7790*/  BRA.U !UP0, `(.L_x_123) ;  /* 0x0000000108247547 */ /* 0x000fec000b800000 */
[----:B------:R-:W-:Y:S01]  /*77a0*/  IMAD.U32 R5, RZ, RZ, UR51 ;  /* 0x00000033ff057e24 */ /* 0x000fe2000f8e00ff */
[----:B------:R-:W-:Y:S01]  /*77b0*/  MOV R0, UR37 ;  /* 0x0000002500007c02 */ /* 0x000fe20008000f00 */
[----:B------:R-:W-:Y:S03]  /*77c0*/  UIADD3 UR51, UPT, UPT, UR51, 0x1, URZ ;  /* 0x0000000133337890 */ /* 0x000fe6000fffe0ff */
[----:B------:R-:W-:Y:S01]  /*77d0*/  @P1 LEA R5, R5, UR48, 0x3 ;  /* 0x0000003005051c11 */ /* 0x000fe2000f8e18ff */
[----:B------:R-:W-:Y:S04]  /*77e0*/  UISETP.NE.AND UP0, UPT, UR51, 0x4, UPT ;  /* 0x000000043300788c */ /* 0x000fe8000bf05270 */
[----:B------:R-:W-:Y:S01]  /*77f0*/  @P1 VIADD R5, R5, 0xc0 ;  /* 0x000000c005051836 */ /* 0x000fe20000000000 */
[----:B------:R-:W-:Y:S04]  /*7800*/  USEL UR51, UR51, URZ, UP0 ;  /* 0x000000ff33337287 */ /* 0x000fe80008000000 */
[----:B------:R-:W-:Y:S04]  /*7810*/  @P1 PRMT R0, R0, 0x654, R5 ;  /* 0x0000065400001816 */ /* 0x000fe80000000005 */
[----:B------:R2:W-:Y:S04]  /*7820*/  @P1 SYNCS.ARRIVE.TRANS64.RED.A1T0 RZ, [R0+URZ], RZ ;  /* 0x000000ff00ff19a7 */ /* 0x0005e800081004ff */
.L_x_123:
[----:B------:R-:W4:Y:S01]  /*7830*/  @P1 SYNCS.PHASECHK.TRANS64.TRYWAIT P0, [R3+URZ+0xa0], R2 ;  /* 0x0000a002030015a7 */ /* 0x000f2200080011ff */
[----:B------:R-:W-:Y:S01]  /*7840*/  BSSY B1, `(.L_x_124) ;  /* 0x000001f000017945 */ /* 0x000fe20003800000 */
[----:B----4-:R-:W-:Y:S03]  /*7850*/  @P1 SEL R101, RZ, 0x1, !P0 ;  /* 0x00000001ff651807 */ /* 0x010fe60004000000 */
[----:B------:R-:W-:Y:S05]  /*7860*/  @!P1 BRA `(.L_x_125) ;  /* 0x0000000000709947 */ /* 0x000fea0003800000 */
[----:B------:R-:W-:Y:S01]  /*7870*/  ISETP.NE.AND P1, PT, R103, RZ, PT ;  /* 0x000000ff6700720c */ /* 0x000fe20003f25270 */
[----:B------:R-:W-:Y:S01]  /*7880*/  BSSY B0, `(.L_x_126) ;  /* 0x000000b000007945 */ /* 0x000fe20003800000 */
[----:B------:R-:W-:Y:S11]  /*7890*/  ISETP.NE.AND P0, PT, R101, RZ, PT ;  /* 0x000000ff6500720c */ /* 0x000ff60003f05270 */
[----:B------:R-:W-:Y:S05]  /*78a0*/  @P1 IMAD R4, R87, 0x4000, R182 ;  /* 0x0000400057041824 */ /* 0x000fea00078e02b6 */
[----:B------:R-:W-:Y:S04]  /*78b0*/  @P1 IADD3 R9, PT, PT, R4, UR48, RZ ;  /* 0x0000003004091c10 */ /* 0x000fe8000fffe0ff */
[----:B------:R-:W-:Y:S01]  /*78c0*/  @P1 IADD3 R7, PT, PT, R102, R9, RZ ;  /* 0x0000000966071210 */ /* 0x000fe20007ffe0ff */
[--C-:B------:R-:W-:Y:S02]  /*78d0*/  @P1 IMAD.IADD R5, R100, 0x1, R9.reuse ;  /* 0x0000000164051824 */ /* 0x100fe400078e0209 */
[----:B------:R-:W-:Y:S01]  /*78e0*/  @P1 IMAD.IADD R2, R108, 0x1, R9 ;  /* 0x000000016c021824 */ /* 0x000fe200078e0209 */
[----:B------:R-:W-:Y:S06]  /*78f0*/  @P0 BRA `(.L_x_127) ;  /* 0x00000000000c0947 */ /* 0x000fec0003800000 */
[----:B--2---:R-:W-:Y:S04]  /*7900*/  SHF.L.U32 R0, R167, 0x1f, RZ ;  /* 0x0000001fa7007819 */ /* 0x004fe800000006ff */
[----:B------:R-:W2:Y:S02]  /*7910*/  SYNCS.PHASECHK.TRANS64.TRYWAIT P0, [R3+URZ+0xa0], R0 ;  /* 0x0000a000030075a7 */ /* 0x000ea400080011ff */
[----:B--2---:R-:W-:Y:S05]  /*7920*/  @!P0 BRA `(.L_x_128) ;  /* 0x0000004800e88947 */ /* 0x004fea0003800000 */
.L_x_127:
[----:B------:R-:W-:Y:S05]  /*7930*/  BSYNC B0 ;  /* 0x0000000000007941 */ /* 0x000fea0003800000 */
.L_x_126:
[----:B------:R-:W-:Y:S01]  /*7940*/  ISETP.NE.AND P0, PT, R103, RZ, PT ;  /* 0x000000ff6700720c */ /* 0x000fe20003f05270 */
[----:B------:R-:W-:Y:S11]  /*7950*/  VIADD R87, R87, 0x1 ;  /* 0x0000000157577836 */ /* 0x000ff60000000000 */
[----:B------:R-:W-:Y:S01]  /*7960*/  @!UPT UIADD3 URZ, UPT, UPT, URZ, URZ, URZ ;  /* 0x000000fffffff290 */ /* 0x000fe2000fffe0ff */
[----:B------:R4:W1:Y:S01]  /*7970*/  @P0 LDS.128 R88, [R4+UR48+0x400] ;  /* 0x0004003004580984 */ /* 0x0008620008000c00 */
[--C-:B--2---:R-:W-:Y:S01]  /*7980*/  @P0 IMAD.IADD R3, R102, 0x1, R5.reuse ;  /* 0x0000000166030824 */ /* 0x104fe200078e0205 */
[C---:B------:R-:W-:Y:S01]  /*7990*/  @P0 IADD3 R0, PT, PT, R108.reuse, R7, RZ ;  /* 0x000000076c000210 */ /* 0x040fe20007ffe0ff */
[C---:B------:R-:W-:Y:S01]  /*79a0*/  @P0 IMAD.IADD R6, R108.reuse, 0x1, R5 ;  /* 0x000000016c060824 */ /* 0x040fe200078e0205 */
[----:B------:R4:W2:Y:S02]  /*79b0*/  @P0 LDS.128 R96, [R2+0x400] ;  /* 0x0004000002600984 */ /* 0x0008a40000000c00 */
[----:B------:R-:W-:Y:S02]  /*79c0*/  @P0 IADD3 R8, PT, PT, R108, R3, RZ ;  /* 0x000000036c080210 */ /* 0x000fe40007ffe0ff */
[----:B------:R4:W1:Y:S04]  /*79d0*/  @P0 LDS.128 R104, [R7+0x400] ;  /* 0x0004000007680984 */ /* 0x0008680000000c00 */
[----:B------:R4:W1:Y:S04]  /*79e0*/  @P0 LDS.128 R112, [R0+0x400] ;  /* 0x0004000000700984 */ /* 0x0008680000000c00 */
[----:B------:R4:W1:Y:S04]  /*79f0*/  @P0 LDS.128 R120, [R5+0x400] ;  /* 0x0004000005780984 */ /* 0x0008680000000c00 */
[----:B------:R4:W1:Y:S04]  /*7a00*/  @P0 LDS.128 R128, [R6+0x400] ;  /* 0x0004000006800984 */ /* 0x0008680000000c00 */
[----:B------:R4:W1:Y:S04]  /*7a10*/  @P0 LDS.128 R136, [R3+0x400] ;  /* 0x0004000003880984 */ /* 0x0008680000000c00 */
[----:B------:R4:W1:Y:S02]  /*7a20*/  @P0 LDS.128 R144, [R8+0x400] ;  /* 0x0004000008900984 */ /* 0x0008640000000c00 */
.L_x_125:
[----:B------:R-:W-:Y:S05]  /*7a30*/  BSYNC B1 ;  /* 0x0000000000017941 */ /* 0x000fea0003800000 */
.L_x_124:
[----:B----4-:R-:W-:Y:S05]  /*7a40*/  VIADD R3, R80, 0x40 ;  /* 0x0000004050037836 */ /* 0x010fea0000000000 */
[----:B------:R-:W-:Y:S04]  /*7a50*/  SHF.R.U32.HI R3, RZ, 0x15, R3 ;  /* 0x00000015ff037819 */ /* 0x000fe80000011603 */
[----:B------:R-:W-:Y:S11]  /*7a60*/  LOP3.LUT P0, RZ, R3, 0x3, R162, 0x48, !PT ;  /* 0x0000000303ff7812 */ /* 0x000ff600078048a2 */
[----:B------:R-:W-:Y:S02]  /*7a70*/  @!UPT UIADD3 URZ, UPT, UPT, URZ, URZ, URZ ;  /* 0x000000fffffff290 */ /* 0x000fe4000fffe0ff */
        /* <DEDUP_REMOVED lines=17> */
.L_x_129:
[----:B------:R-:W-:Y:S01]  /*7b90*/  ISETP.NE.AND P6, PT, R179, RZ, PT ;  /* 0x000000ffb300720c */ /* 0x000fe20003fc5270 */
[----:B------:R-:W-:Y:S05]  /*7ba0*/  WARPSYNC.ALL ;  /* 0x0000000000007948 */ /* 0x000fea0003800000 */
[----:B------:R-:W-:Y:S01]  /*7bb0*/  R2UR UR4, R80 ;  /* 0x00000000500472ca */ /* 0x000fe200000e0000 */
[----:B------:R-:W-:Y:S01]  /*7bc0*/  BSSY.RECONVERGENT B0, `(.L_x_130) ;  /* 0x0000103000007945 */ /* 0x000fe20003800200 */
[----:B--2---:R-:W-:Y:S02]  /*7bd0*/  MOV R0, UR51 ;  /* 0x0000003300007c02 */ /* 0x004fe40008000f00 */
[----:B------:R-:W-:Y:S02]  /*7be0*/  MOV R85, UR37 ;  /* 0x0000002500557c02 */ /* 0x000fe40008000f00 */
[----:B-1----:R-:W-:Y:S02]  /*7bf0*/  SHF.L.U32 R82, R88, 0x10, RZ ;  /* 0x0000001058527819 */ /* 0x002fe400000006ff */
[----:B------:R-:W-:Y:S02]  /*7c00*/  @P6 LEA R0, R0, UR48, 0x3 ;  /* 0x0000003000006c11 */ /* 0x000fe4000f8e18ff */
[----:B------:R-:W-:Y:S02]  /*7c10*/  LOP3.LUT R83, R88, 0xffff0000, RZ, 0xc0, !PT ;  /* 0xffff000058537812 */ /* 0x000fe400078ec0ff */
[----:B------:R-:W-:Y:S01]  /*7c20*/  @P6 IADD3 R0, PT, PT, R0, 0xc0, RZ ;  /* 0x000000c000006810 */ /* 0x000fe20007ffe0ff */
[----:B------:R-:W1:Y:S01]  /*7c30*/  LDTM.x64 R4, tmem[UR4+0x40] ;  /* 0x00004004000479ee */ /* 0x000e620008340000 */
[----:B------:R-:W-:Y:S02]  /*7c40*/  SHF.L.U32 R84, R89, 0x10, RZ ;  /* 0x0000001059547819 */ /* 0x000fe400000006ff */
[----:B------:R-:W-:Y:S02]  /*7c50*/  @P6 PRMT R85, R85, 0x654, R0 ;  /* 0x0000065455556816 */ /* 0x000fe40000000000 */
[----:B------:R-:W-:Y:S02]  /*7c60*/  LOP3.LUT R86, R89, 0xffff0000, RZ, 0xc0, !PT ;  /* 0xffff000059567812 */ /* 0x000fe400078ec0ff */
[----:B------:R-:W-:Y:S01]  /*7c70*/  ISETP.NE.AND P0, PT, R170, RZ, PT ;  /* 0x000000ffaa00720c */ /* 0x000fe20003f05270 */
[C---:B-1----:R-:W-:Y:S01]  /*7c80*/  FMUL R0, R78.reuse, R4 ;  /* 0x000000044e007220 */ /* 0x042fe20000400000 */
[C---:B------:R-:W-:Y:S01]  /*7c90*/  FMUL R2, R78.reuse, R5 ;  /* 0x000000054e027220 */ /* 0x040fe20000400000 */
[C---:B------:R-:W-:Y:S01]  /*7ca0*/  FMUL R3, R78.reuse, R6 ;  /* 0x000000064e037220 */ /* 0x040fe20000400000 */
[----:B------:R-:W-:Y:S01]  /*7cb0*/  FMUL R7, R78, R7 ;  /* 0x000000074e077220 */ /* 0x000fe20000400000 */
[C---:B------:R-:W-:Y:S01]  /*7cc0*/  FFMA R0, R81.reuse, R82, R0 ;  /* 0x0000005251007223 */ /* 0x040fe20000000000 */
[C---:B------:R-:W-:Y:S01]  /*7cd0*/  LOP3.LUT R82, R90.reuse, 0xffff0000, RZ, 0xc0, !PT ;  /* 0xffff00005a527812 */ /* 0x040fe200078ec0ff */
[C---:B------:R-:W-:Y:S01]  /*7ce0*/  FFMA R2, R81.reuse, R83, R2 ;  /* 0x0000005351027223 */ /* 0x040fe20000000002 */
[----:B------:R-:W-:Y:S01]  /*7cf0*/  SHF.L.U32 R83, R90, 0x10, RZ ;  /* 0x000000105a537819 */ /* 0x000fe200000006ff */
[C---:B------:R-:W-:Y:S01]  /*7d00*/  FFMA R3, R81.reuse, R84, R3 ;  /* 0x0000005451037223 */ /* 0x040fe20000000003 */
[----:B------:R-:W-:Y:S01]  /*7d10*/  FMUL R4, R78, R8 ;  /* 0x000000084e047220 */ /* 0x000fe20000400000 */
[----:B------:R-:W-:Y:S01]  /*7d20*/  FFMA R7, R81, R86, R7 ;  /* 0x0000005651077223 */ /* 0x000fe20000000007 */
[----:B------:R-:W-:Y:S01]  /*7d30*/  F2FP.BF16.F32.PACK_AB R92, R2, R0 ;  /* 0x00000000025c723e */ /* 0x000fe200000010ff */
[C---:B------:R-:W-:Y:S01]  /*7d40*/  FMUL R5, R78.reuse, R9 ;  /* 0x000000094e057220 */ /* 0x040fe20000400000 */
[----:B------:R-:W-:Y:S01]  /*7d50*/  LOP3.LUT R0, R91, 0xffff0000, RZ, 0xc0, !PT ;  /* 0xffff00005b007812 */ /* 0x000fe200078ec0ff */
[----:B------:R-:W-:Y:S01]  /*7d60*/  FFMA R4, R81, R83, R4 ;  /* 0x0000005351047223 */ /* 0x000fe20000000004 */
[----:B------:R-:W-:Y:S01]  /*7d70*/  SHF.L.U32 R83, R91, 0x10, RZ ;  /* 0x000000105b537819 */ /* 0x000fe200000006ff */
[----:B------:R-:W-:Y:S01]  /*7d80*/  FFMA R5, R81, R82, R5 ;  /* 0x0000005251057223 */ /* 0x000fe20000000005 */
[----:B------:R-:W-:Y:S01]  /*7d90*/  F2FP.BF16.F32.PACK_AB R93, R7, R3 ;  /* 0x00000003075d723e */ /* 0x000fe200000010ff */
[----:B------:R-:W-:Y:S01]  /*7da0*/  FMUL R6, R78, R10 ;  /* 0x0000000a4e067220 */ /* 0x000fe20000400000 */
[----:B------:R-:W-:Y:S01]  /*7db0*/  SHF.L.U32 R3, R96, 0x10, RZ ;  /* 0x0000001060037819 */ /* 0x000fe200000006ff */
[----:B------:R-:W-:Y:S01]  /*7dc0*/  FMUL R11, R78, R11 ;  /* 0x0000000b4e0b7220 */ /* 0x000fe20000400000 */
[----:B------:R-:W-:Y:S01]  /*7dd0*/  LOP3.LUT R2, R96, 0xffff0000, RZ, 0xc0, !PT ;  /* 0xffff000060027812 */ /* 0x000fe200078ec0ff */
[C---:B------:R-:W-:Y:S01]  /*7de0*/  FMUL R8, R78.reuse, R12 ;  /* 0x0000000c4e087220 */ /* 0x040fe20000400000 */
[----:B------:R-:W-:Y:S01]  /*7df0*/  LOP3.LUT R82, R107, 0xffff0000, RZ, 0xc0, !PT ;  /* 0xffff00006b527812 */ /* 0x000fe200078ec0ff */
[----:B------:R-:W-:Y:S01]  /*7e00*/  FMUL R9, R78, R13 ;  /* 0x0000000d4e097220 */ /* 0x000fe20000400000 */
[----:B------:R-:W-:Y:S01]  /*7e10*/  F2FP.BF16.F32.PACK_AB R94, R5, R4 ;  /* 0x00000004055e723e */ /* 0x000fe200000010ff */
[C---:B------:R-:W-:Y:S01]  /*7e20*/  FFMA R6, R81.reuse, R83, R6 ;  /* 0x0000005351067223 */ /* 0x040fe20000000006 */
[----:B------:R-:W-:Y:S01]  /*7e30*/  SHF.L.U32 R83, R104, 0x10, RZ ;  /* 0x0000001068537819 */ /* 0x000fe200000006ff */
[----:B------:R-:W-:Y:S01]  /*7e40*/  FFMA R11, R81, R0, R11 ;  /* 0x00000000510b7223 */ /* 0x000fe2000000000b */
[----:B------:R-:W-:Y:S01]  /*7e50*/  SHF.L.U32 R0, R97, 0x10, RZ ;  /* 0x0000001061007819 */ /* 0x000fe200000006ff */
[C---:B------:R-:W-:Y:S01]  /*7e60*/  FFMA R8, R81.reuse, R3, R8 ;  /* 0x0000000351087223 */ /* 0x040fe20000000008 */
[----:B------:R-:W-:Y:S01]  /*7e70*/  SHF.L.U32 R3, R98, 0x10, RZ ;  /* 0x0000001062037819 */ /* 0x000fe200000006ff */
[----:B------:R-:W-:Y:S01]  /*7e80*/  FFMA R9, R81, R2, R9 ;  /* 0x0000000251097223 */ /* 0x000fe20000000009 */
[----:B------:R-:W-:Y:S01]  /*7e90*/  LOP3.LUT R2, R97, 0xffff0000, RZ, 0xc0, !PT ;  /* 0xffff000061027812 */ /* 0x000fe200078ec0ff */
[C---:B------:R-:W-:Y:S01]  /*7ea0*/  FMUL R10, R78.reuse, R14 ;  /* 0x0000000e4e0a7220 */ /* 0x040fe20000400000 */
[----:B------:R-:W-:Y:S01]  /*7eb0*/  F2FP.BF16.F32.PACK_AB R95, R11, R6 ;  /* 0x000000060b5f723e */ /* 0x000fe200000010ff */
[C---:B------:R-:W-:Y:S01]  /*7ec0*/  FMUL R15, R78.reuse, R15 ;  /* 0x0000000f4e0f7220 */ /* 0x040fe20000400000 */
[----:B------:R-:W-:Y:S01]  /*7ed0*/  F2FP.BF16.F32.PACK_AB R116, R9, R8 ;  /* 0x000000080974723e */ /* 0x000fe200000010ff */
[----:B------:R-:W-:Y:S01]  /*7ee0*/  FMUL R12, R78, R16 ;  /* 0x000000104e0c7220 */ /* 0x000fe20000400000 */
[C---:B------:R-:W-:Y:S01]  /*7ef0*/  FFMA R10, R81.reuse, R0, R10 ;  /* 0x00000000510a7223 */ /* 0x040fe2000000000a */
[----:B------:R-:W-:Y:S01]  /*7f00*/  LOP3.LUT R0, R98, 0xffff0000, RZ, 0xc0, !PT ;  /* 0xffff000062007812 */ /* 0x000fe200078ec0ff */
[----:B------:R-:W-:Y:S01]  /*7f10*/  FFMA R15, R81, R2, R15 ;  /* 0x00000002510f7223 */ /* 0x000fe2000000000f */
        /* <DEDUP_REMOVED lines=9> */
[----:B------:R-:W-:Y:S01]  /*7fb0*/  FMUL R16, R78, R20 ;  /* 0x000000144e107220 */ /* 0x000fe20000400000 */
[----:B------:R-:W-:Y:S01]  /*7fc0*/  FFMA R14, R81, R3, R14 ;  /* 0x00000003510e7223 */ /* 0x000fe2000000000e */
[----:B------:R-:W-:Y:S01]  /*7fd0*/  SHF.L.U32 R3, R106, 0x10, RZ ;  /* 0x000000106a037819 */ /* 0x000fe200000006ff */
[C---:B------:R-:W-:Y:S01]  /*7fe0*/  FMUL R17, R78.reuse, R21 ;  /* 0x000000154e117220 */ /* 0x040fe20000400000 */
[----:B------:R-:W-:Y:S01]  /*7ff0*/  F2FP.BF16.F32.PACK_AB R118, R13, R12 ;  /* 0x0000000c0d76723e */ /* 0x000fe200000010ff */
[----:B------:R-:W-:Y:S01]  /*8000*/  FFMA R19, R81, R2, R19 ;  /* 0x0000000251137223 */ /* 0x000fe20000000013 */
[----:B------:R-:W-:Y:S01]  /*8010*/  SHF.L.U32 R2, R105, 0x10, RZ ;  /* 0x0000001069027819 */ /* 0x000fe200000006ff */
        /* <DEDUP_REMOVED lines=12> */
[C---:B------:R-:W-:Y:S01]  /*80e0*/  FFMA R23, R81.reuse, R0, R23 ;  /* 0x0000000051177223 */ /* 0x040fe20000000017 */
[----:B------:R-:W-:Y:S01]  /*80f0*/  SHF.L.U32 R0, R112, 0x10, RZ ;  /* 0x0000001070007819 */ /* 0x000fe200000006ff */
[C---:B------:R-:W-:Y:S01]  /*8100*/  FMUL R22, R78.reuse, R26 ;  /* 0x0000001a4e167220 */ /* 0x040fe20000400000 */
[----:B------:R-:W-:Y:S01]  /*8110*/  FMUL R27, R78, R27 ;  /* 0x0000001b4e1b7220 */ /* 0x000fe20000400000 */
        /* <DEDUP_REMOVED lines=9> */
[----:B------:R-:W-:Y:S01]  /*81b0*/  LOP3.LUT R82, R115, 0xffff0000, RZ, 0xc0, !PT ;  /* 0xffff000073527812 */ /* 0x000fe200078ec0ff */
[----:B------:R-:W-:Y:S01]  /*81c0*/  FFMA R24, R81, R0, R24 ;  /* 0x0000000051187223 */ /* 0x000fe20000000018 */
[----:B------:R-:W-:Y:S01]  /*81d0*/  SHF.L.U32 R0, R113, 0x10, RZ ;  /* 0x0000001071007819 */ /* 0x000fe200000006ff */
[C---:B------:R-:W-:Y:S01]  /*81e0*/  FMUL R25, R78.reuse, R29 ;  /* 0x0000001d4e197220 */ /* 0x040fe20000400000 */
[----:B------:R-:W-:Y:S01]  /*81f0*/  F2FP.BF16.F32.PACK_AB R126, R21, R20 ;  /* 0x00000014157e723e */ /* 0x000fe200000010ff */
[----:B------:R-:W-:Y:S01]  /*8200*/  FMUL R26, R78, R30 ;  /* 0x0000001e4e1a7220 */ /* 0x000fe20000400000 */
[----:B------:R-:W-:Y:S01]  /*8210*/  F2FP.BF16.F32.PACK_AB R127, R27, R22 ;  /* 0x000000161b7f723e */ /* 0x000fe200000010ff */
        /* <DEDUP_REMOVED lines=38> */
[----:B------:R1:W-:Y:S01]  /*8480*/  STS.128 [R182+UR48+0x4400], R92 ;  /* 0x0044005cb6007988 */ /* 0x0003e20008000c30 */
        /* <DEDUP_REMOVED lines=12> */
[----:B------:R2:W-:Y:S01]  /*8550*/  STS.128 [R181+0x4400], R116 ;  /* 0x00440074b5007388 */ /* 0x0005e20000000c00 */
        /* <DEDUP_REMOVED lines=12> */
[----:B------:R4:W-:Y:S01]  /*8620*/  STS.128 [R180+0x4400], R124 ;  /* 0x0044007cb4007388 */ /* 0x0009e20000000c00 */
[----:B------:R-:W-:Y:S01]  /*8630*/  FMUL R51, R78, R51 ;  /* 0x000000334e337220 */ /* 0x000fe20000400000 */
[C---:B------:R-:W-:Y:S01]  /*8640*/  FFMA R44, R81.reuse, R3, R44 ;  /* 0x00000003512c7223 */ /* 0x040fe2000000002c */
[C---:B------:R-:W-:Y:S01]  /*8650*/  SHF.L.U32 R3, R136.reuse, 0x10, RZ ;  /* 0x0000001088037819 */ /* 0x040fe200000006ff */
[----:B------:R-:W-:Y:S01]  /*8660*/  FFMA R45, R81, R2, R45 ;  /* 0x00000002512d7223 */ /* 0x000fe2000000002d */
[----:B------:R-:W-:Y:S01]  /*8670*/  LOP3.LUT R2, R137, 0xffff0000, RZ, 0xc0, !PT ;  /* 0xffff000089027812 */ /* 0x000fe200078ec0ff */
        /* <DEDUP_REMOVED lines=8> */
[C---:B------:R-:W-:Y:S01]  /*8700*/  FMUL R50, R78.reuse, R54 ;  /* 0x000000364e327220 */ /* 0x040fe20000400000 */
[----:B------:R-:W-:Y:S01]  /*8710*/  F2FP.BF16.F32.PACK_AB R94, R37, R36 ;  /* 0x00000024255e723e */ /* 0x000fe200000010ff */
[----:B------:R1:W-:Y:S01]  /*8720*/  STS.128 [R178+0x4400], R132 ;  /* 0x00440084b2007388 */ /* 0x0003e20000000c00 */
[----:B------:R-:W-:Y:S01]  /*8730*/  F2FP.BF16.F32.PACK_AB R95, R43, R38 ;  /* 0x000000262b5f723e */ /* 0x000fe200000010ff */
[----:B------:R-:W-:Y:S01]  /*8740*/  FMUL R55, R78, R55 ;  /* 0x000000374e377220 */ /* 0x000fe20000400000 */
[----:B--2---:R-:W-:Y:S01]  /*8750*/  F2FP.BF16.F32.PACK_AB R116, R41, R40 ;  /* 0x000000282974723e */ /* 0x004fe200000010ff */
[----:B------:R-:W-:Y:S01]  /*8760*/  FFMA R48, R81, R3, R48 ;  /* 0x0000000351307223 */ /* 0x000fe20000000030 */
[----:B------:R-:W-:Y:S01]  /*8770*/  SHF.L.U32 R3, R139, 0x10, RZ ;  /* 0x000000108b037819 */ /* 0x000fe200000006ff */
[----:B------:R-:W-:Y:S01]  /*8780*/  FFMA R49, R81, R0, R49 ;  /* 0x0000000051317223 */ /* 0x000fe20000000031 */
[C---:B------:R-:W-:Y:S01]  /*8790*/  SHF.L.U32 R0, R138.reuse, 0x10, RZ ;  /* 0x000000108a007819 */ /* 0x040fe200000006ff */
[----:B------:R2:W-:Y:S01]  /*87a0*/  STS.128 [R177+0x4400], R92 ;  /* 0x0044005cb1007388 */ /* 0x0005e20000000c00 */
[----:B------:R-:W-:Y:S01]  /*87b0*/  F2FP.BF16.F32.PACK_AB R117, R47, R42 ;  /* 0x0000002a2f75723e */ /* 0x000fe200000010ff */
[----:B------:R-:W-:Y:S01]  /*87c0*/  FFMA R50, R81, R83, R50 ;  /* 0x0000005351327223 */ /* 0x000fe20000000032 */
[----:B------:R-:W-:Y:S01]  /*87d0*/  SHF.L.U32 R83, R145, 0x10, RZ ;  /* 0x0000001091537819 */ /* 0x000fe200000006ff */
[----:B------:R-:W-:Y:S01]  /*87e0*/  FFMA R55, R81, R2, R55 ;  /* 0x0000000251377223 */ /* 0x000fe20000000037 */
[----:B------:R-:W-:Y:S01]  /*87f0*/  LOP3.LUT R2, R138, 0xffff0000, RZ, 0xc0, !PT ;  /* 0xffff00008a027812 */ /* 0x000fe200078ec0ff */
[C---:B------:R-:W-:Y:S01]  /*8800*/  FMUL R52, R78.reuse, R56 ;  /* 0x000000384e347220 */ /* 0x040fe20000400000 */
[----:B------:R-:W-:Y:S01]  /*8810*/  F2FP.BF16.F32.PACK_AB R118, R45, R44 ;  /* 0x0000002c2d76723e */ /* 0x000fe200000010ff */
[C---:B------:R-:W-:Y:S01]  /*8820*/  FMUL R53, R78.reuse, R57 ;  /* 0x000000394e357220 */ /* 0x040fe20000400000 */
[C---:B------:R-:W-:Y:S01]  /*8830*/  FMUL R54, R78.reuse, R58 ;  /* 0x0000003a4e367220 */ /* 0x040fe20000400000 */
[----:B------:R-:W-:Y:S01]  /*8840*/  FFMA R52, R81, R0, R52 ;  /* 0x0000000051347223 */ /* 0x000fe20000000034 */
[----:B------:R-:W-:Y:S01]  /*8850*/  LOP3.LUT R0, R139, 0xffff0000, RZ, 0xc0, !PT ;  /* 0xffff00008b007812 */ /* 0x000fe200078ec0ff */
[C---:B------:R-:W-:Y:S01]  /*8860*/  FFMA R53, R81.reuse, R2, R53 ;  /* 0x0000000251357223 */ /* 0x040fe20000000035 */
[----:B------:R-:W-:Y:S01]  /*8870*/  FFMA R54, R81, R3, R54 ;  /* 0x0000000351367223 */ /* 0x000fe20000000036 */
[----:B------:R-:W-:Y:S01]  /*8880*/  FMUL R59, R78, R59 ;  /* 0x0000003b4e3b7220 */ /* 0x000fe20000400000 */
[----:B------:R-:W-:Y:S01]  /*8890*/  SHF.L.U32 R3, R144, 0x10, RZ ;  /* 0x0000001090037819 */ /* 0x000fe200000006ff */
[----:B------:R-:W-:Y:S01]  /*88a0*/  FMUL R56, R78, R60 ;  /* 0x0000003c4e387220 */ /* 0x000fe20000400000 */
[----:B------:R-:W-:Y:S01]  /*88b0*/  LOP3.LUT R2, R144, 0xffff0000, RZ, 0xc0, !PT ;  /* 0xffff000090027812 */ /* 0x000fe200078ec0ff */
[C---:B------:R-:W-:Y:S01]  /*88c0*/  FMUL R57, R78.reuse, R61 ;  /* 0x0000003d4e397220 */ /* 0x040fe20000400000 */
[----:B------:R-:W-:Y:S01]  /*88d0*/  F2FP.BF16.F32.PACK_AB R119, R51, R46 ;  /* 0x0000002e3377723e */ /* 0x000fe200000010ff */
[C---:B------:R-:W-:Y:S01]  /*88e0*/  FMUL R58, R78.reuse, R62 ;  /* 0x0000003e4e3a7220 */ /* 0x040fe20000400000 */
[C---:B------:R-:W-:Y:S01]  /*88f0*/  FFMA R59, R81.reuse, R0, R59 ;  /* 0x00000000513b7223 */ /* 0x040fe2000000003b */
[----:B------:R-:W-:Y:S01]  /*8900*/  FFMA R56, R81, R3, R56 ;  /* 0x0000000351387223 */ /* 0x000fe20000000038 */
[----:B------:R-:W-:Y:S01]  /*8910*/  LOP3.LUT R0, R145, 0xffff0000, RZ, 0xc0, !PT ;  /* 0xffff000091007812 */ /* 0x000fe200078ec0ff */
[----:B------:R2:W-:Y:S01]  /*8920*/  STS.128 [R176+0x4400], R116 ;  /* 0x00440074b0007388 */ /* 0x0005e20000000c00 */
[C---:B------:R-:W-:Y:S01]  /*8930*/  FFMA R57, R81.reuse, R2, R57 ;  /* 0x0000000251397223 */ /* 0x040fe20000000039 */
[----:B------:R-:W-:Y:S01]  /*8940*/  FMUL R63, R78, R63 ;  /* 0x0000003f4e3f7220 */ /* 0x000fe20000400000 */
[----:B------:R-:W-:Y:S01]  /*8950*/  SHF.L.U32 R3, R146, 0x10, RZ ;  /* 0x0000001092037819 */ /* 0x000fe200000006ff */
[----:B------:R-:W-:Y:S01]  /*8960*/  FFMA R58, R81, R83, R58 ;  /* 0x00000053513a7223 */ /* 0x000fe2000000003a */
[----:B------:R-:W-:Y:S01]  /*8970*/  FMUL R60, R78, R64 ;  /* 0x000000404e3c7220 */ /* 0x000fe20000400000 */
[----:B------:R-:W-:Y:S01]  /*8980*/  LOP3.LUT R2, R146, 0xffff0000, RZ, 0xc0, !PT ;  /* 0xffff000092027812 */ /* 0x000fe200078ec0ff */
[C---:B------:R-:W-:Y:S01]  /*8990*/  FMUL R61, R78.reuse, R65 ;  /* 0x000000414e3d7220 */ /* 0x040fe20000400000 */
[----:B------:R-:W-:Y:S01]  /*89a0*/  SHF.L.U32 R83, R147, 0x10, RZ ;  /* 0x0000001093537819 */ /* 0x000fe200000006ff */
[C---:B------:R-:W-:Y:S01]  /*89b0*/  FMUL R62, R78.reuse, R66 ;  /* 0x000000424e3e7220 */ /* 0x040fe20000400000 */
[----:B------:R-:W-:Y:S01]  /*89c0*/  FFMA R63, R81, R0, R63 ;  /* 0x00000000513f7223 */ /* 0x000fe2000000003f */
[----:B------:R-:W-:Y:S01]  /*89d0*/  FMUL R67, R78, R67 ;  /* 0x000000434e437220 */ /* 0x000fe20000400000 */
[----:B----4-:R-:W-:Y:S01]  /*89e0*/  F2FP.BF16.F32.PACK_AB R124, R49, R48 ;  /* 0x00000030317c723e */ /* 0x010fe200000010ff */
[----:B------:R-:W-:Y:S01]  /*89f0*/  FFMA R60, R81, R3, R60 ;  /* 0x00000003513c7223 */ /* 0x000fe2000000003c */
[----:B------:R-:W-:Y:S01]  /*8a00*/  F2FP.BF16.F32.PACK_AB R125, R55, R50 ;  /* 0x00000032377d723e */ /* 0x000fe200000010ff */
[----:B------:R-:W-:Y:S01]  /*8a10*/  FFMA R61, R81, R2, R61 ;  /* 0x00000002513d7223 */ /* 0x000fe2000000003d */
[----:B------:R-:W-:Y:S01]  /*8a20*/  F2FP.BF16.F32.PACK_AB R126, R53, R52 ;  /* 0x00000034357e723e */ /* 0x000fe200000010ff */
[----:B------:R-:W-:Y:S01]  /*8a30*/  FFMA R62, R81, R83, R62 ;  /* 0x00000053513e7223 */ /* 0x000fe2000000003e */
[----:B------:R-:W-:Y:S01]  /*8a40*/  F2FP.BF16.F32.PACK_AB R127, R59, R54 ;  /* 0x000000363b7f723e */ /* 0x000fe200000010ff */
[----:B------:R-:W-:Y:S01]  /*8a50*/  FFMA R67, R81, R82, R67 ;  /* 0x0000005251437223 */ /* 0x000fe20000000043 */
[----:B-1----:R-:W-:Y:S02]  /*8a60*/  F2FP.BF16.F32.PACK_AB R132, R57, R56 ;  /* 0x000000383984723e */ /* 0x002fe400000010ff */
[----:B------:R-:W-:Y:S01]  /*8a70*/  F2FP.BF16.F32.PACK_AB R133, R63, R58 ;  /* 0x0000003a3f85723e */ /* 0x000fe200000010ff */
[----:B------:R2:W-:Y:S01]  /*8a80*/  STS.128 [R175+0x4400], R124 ;  /* 0x0044007caf007388 */ /* 0x0005e20000000c00 */
[----:B------:R-:W-:Y:S02]  /*8a90*/  F2FP.BF16.F32.PACK_AB R134, R61, R60 ;  /* 0x0000003c3d86723e */ /* 0x000fe400000010ff */
[----:B------:R-:W-:Y:S02]  /*8aa0*/  F2FP.BF16.F32.PACK_AB R135, R67, R62 ;  /* 0x0000003e4387723e */ /* 0x000fe400000010ff */
[----:B------:R-:W-:Y:S02]  /*8ab0*/  LEA R0, R87, UR48, 0x3 ;  /* 0x0000003057007c11 */ /* 0x000fe4000f8e18ff */
[----:B------:R-:W-:Y:S01]  /*8ac0*/  @P6 SHF.L.U32 R3, R167, 0x1f, RZ ;  /* 0x0000001fa7036819 */ /* 0x000fe200000006ff */
[----:B------:R2:W-:Y:S01]  /*8ad0*/  STS.128 [R174+0x4400], R132 ;  /* 0x00440084ae007388 */ /* 0x0005e20000000c00 */
[----:B------:R-:W-:Y:S01]  /*8ae0*/  @!PT LDS RZ, [RZ] ;  /* 0x00000000fffff984 */ /* 0x000fe20000000800 */
[----:B------:R-:W-:Y:S01]  /*8af0*/  @!PT LDS RZ, [RZ] ;  /* 0x00000000fffff984 */ /* 0x000fe20000000800 */
[----:B------:R-:W-:Y:S01]  /*8b00*/  @!PT LDS RZ, [RZ] ;  /* 0x00000000fffff984 */ /* 0x000fe20000000800 */
[----:B------:R-:W-:Y:S01]  /*8b10*/  @!PT LDS RZ, [RZ] ;  /* 0x00000000fffff984 */ /* 0x000fe20000000800 */
[----:B------:R1:W-:Y:S07]  /*8b20*/  MEMBAR.ALL.CTA ;  /* 0x0000000000007992 */ /* 0x0003ee0000008000 */
[----:B-1----:R-:W1:Y:S02]  /*8b30*/  FENCE.VIEW.ASYNC.S ;  /* 0x00000000000073c6 */ /* 0x002e640000000000 */
[----:B-1----:R-:W-:Y:S06]  /*8b40*/  BAR.SYNC.DEFER_BLOCKING 0x1, 0x80 ;  /* 0x0042000000007b1d */ /* 0x002fec0000010000 */
[----:B------:R-:W-:Y:S05]  /*8b50*/  @P0 BRA `(.L_x_131) ;  /* 0x0000000000240947 */ /* 0x000fea0003800000 */
[----:B------:R-:W-:Y:S02]  /*8b60*/  UIADD3 UR8, UP0, UPT, UR52, 0x680, URZ ;  /* 0x0000068034087890 */ /* 0x000fe4000ff1e0ff */
[----:B------:R-:W-:Y:S02]  /*8b70*/  UIADD3 UR5, UPT, UPT, UR41, 0x40, URZ ;  /* 0x0000004029057890 */ /* 0x000fe4000fffe0ff */
[----:B------:R-:W-:Y:S02]  /*8b80*/  UIADD3 UR4, UPT, UPT, UR48, 0x4400, URZ ;  /* 0x0000440030047890 */ /* 0x000fe4000fffe0ff */
[----:B------:R-:W-:Y:S01]  /*8b90*/  UIADD3.X UR9, UPT, UPT, URZ, UR53, URZ, UP0, !UPT ;  /* 0x00000035ff097290 */ /* 0x000fe200087fe4ff */
[----:B------:R-:W-:Y:S01]  /*8ba0*/  UMOV UR6, UR42 ;  /* 0x0000002a00067c82 */ /* 0x000fe20008000000 */
[----:B------:R-:W-:Y:S07]  /*8bb0*/  UMOV UR7, UR36 ;  /* 0x0000002400077c82 */ /* 0x000fee0008000000 */
[----:B------:R1:W-:Y:S01]  /*8bc0*/  UTMASTG.3D [UR4], [UR8] ;  /* 0x00000004080073b5 */ /* 0x0003e20008010000 */
[----:B------:R0:W-:Y:S01]  /*8bd0*/  UTMACMDFLUSH ;  /* 0x00000000000079b7 */ /* 0x0001e20000000000 */
[----:B-1----:R-:W-:Y:S04]  /*8be0*/  DEPBAR.LE SB0, 0x1 ;  /* 0x000080400000791a */ /* 0x002fe80000000000 */
.L_x_131:
[----:B------:R-:W-:Y:S05]  /*8bf0*/  BSYNC.RECONVERGENT B0 ;  /* 0x0000000000007941 */ /* 0x000fea0003800200 */
.L_x_130:
[----:B------:R-:W-:Y:S01]  /*8c00*/  BAR.SYNC.DEFER_BLOCKING 0x1, 0x80 ;  /* 0x0042000000007b1d */ /* 0x000fe20000010000 */
[----:B------:R-:W-:Y:S04]  /*8c10*/  UIADD3 UR40, UPT, UPT, UR51, 0x1, URZ ;  /* 0x0000000133287890 */ /* 0x000fe8000fffe0ff */
[----:B------:R-:W-:Y:S04]  /*8c20*/  UISETP.NE.AND UP0, UPT, UR40, 0x4, UPT ;  /* 0x000000042800788c */ /* 0x000fe8000bf05270 */
[----:B------:R-:W-:Y:S01]  /*8c30*/  USEL UR40, UR40, URZ, UP0 ;  /* 0x000000ff28287287 */ /* 0x000fe20008000000 */
[----:B------:R1:W-:Y:S01]  /*8c40*/  @P6 SYNCS.ARRIVE.TRANS64.RED.A1T0 RZ, [R85+URZ], RZ ;  /* 0x000000ff55ff69a7 */ /* 0x0003e200081004ff */
[----:B------:R-:W-:Y:S01]  /*8c50*/  BSSY B1, `(.L_x_132) ;  /* 0x0000020000017945 */ /* 0x000fe20003800000 */
[----:B------:R-:W4:Y:S02]  /*8c60*/  @P6 SYNCS.PHASECHK.TRANS64.TRYWAIT P0, [R0+URZ+0xa0], R3 ;  /* 0x0000a003000065a7 */ /* 0x000f2400080011ff */
[----:B----4-:R-:W-:Y:S01]  /*8c70*/  @P6 SEL R101, RZ, 0x1, !P0 ;  /* 0x00000001ff656807 */ /* 0x010fe20004000000 */
[----:B-1----:R-:W-:Y:S06]  /*8c80*/  @!P6 BRA `(.L_x_133) ;  /* 0x000000000070e947 */ /* 0x002fec0003800000 */
        /* <DEDUP_REMOVED lines=9> */
[----:B------:R-:W-:Y:S04]  /*8d20*/  SHF.L.U32 R7, R167, 0x1f, RZ ;  /* 0x0000001fa7077819 */ /* 0x000fe800000006ff */
[----:B------:R-:W1:Y:S02]  /*8d30*/  SYNCS.PHASECHK.TRANS64.TRYWAIT P0, [R0+URZ+0xa0], R7 ;  /* 0x0000a007000075a7 */ /* 0x000e6400080011ff */
[----:B-1----:R-:W-:Y:S05]  /*8d40*/  @!P0 BRA `(.L_x_136) ;  /* 0x0000003400f48947 */ /* 0x002fea0003800000 */
.L_x_135:
[----:B------:R-:W-:Y:S05]  /*8d50*/  BSYNC B0 ;  /* 0x0000000000007941 */ /* 0x000fea0003800000 */
.L_x_134:
[----:B------:R-:W-:Y:S01]  /*8d60*/  ISETP.NE.AND P0, PT, R103, RZ, PT ;  /* 0x000000ff6700720c */ /* 0x000fe20003f05270 */
[----:B------:R-:W-:Y:S11]  /*8d70*/  VIADD R87, R87, 0x1 ;  /* 0x0000000157577836 */ /* 0x000ff60000000000 */
[----:B------:R-:W-:Y:S01]  /*8d80*/  @!UPT UIADD3 URZ, UPT, UPT, URZ, URZ, URZ ;  /* 0x000000fffffff290 */ /* 0x000fe2000fffe0ff */
[----:B------:R4:W2:Y:S01]  /*8d90*/  @P0 LDS.128 R88, [R4+UR48+0x400] ;  /* 0x0004003004580984 */ /* 0x0008a20008000c00 */
[--C-:B-1----:R-:W-:Y:S01]  /*8da0*/  @P0 IMAD.IADD R7, R102, 0x1, R3.reuse ;  /* 0x0000000166070824 */ /* 0x102fe200078e0203 */
[C---:B------:R-:W-:Y:S01]  /*8db0*/  @P0 IADD3 R0, PT, PT, R108.reuse, R5, RZ ;  /* 0x000000056c000210 */ /* 0x040fe20007ffe0ff */
[C---:B------:R-:W-:Y:S01]  /*8dc0*/  @P0 IMAD.IADD R6, R108.reuse, 0x1, R3 ;  /* 0x000000016c060824 */ /* 0x040fe200078e0203 */
[----:B------:R4:W1:Y:S02]  /*8dd0*/  @P0 LDS.128 R96, [R2+0x400] ;  /* 0x0004000002600984 */ /* 0x0008640000000c00 */
[----:B------:R-:W-:Y:S02]  /*8de0*/  @P0 IADD3 R8, PT, PT, R108, R7, RZ ;  /* 0x000000076c080210 */ /* 0x000fe40007ffe0ff */
[----:B------:R4:W1:Y:S04]  /*8df0*/  @P0 LDS.128 R104, [R5+0x400] ;  /* 0x0004000005680984 */ /* 0x0008680000000c00 */
[----:B------:R4:W1:Y:S04]  /*8e00*/  @P0 LDS.128 R112, [R0+0x400] ;  /* 0x0004000000700984 */ /* 0x0008680000000c00 */
[----:B------:R4:W1:Y:S04]  /*8e10*/  @P0 LDS.128 R120, [R3+0x400] ;  /* 0x0004000003780984 */ /* 0x0008680000000c00 */
[----:B------:R4:W1:Y:S04]  /*8e20*/  @P0 LDS.128 R128, [R6+0x400] ;  /* 0x0004000006800984 */ /* 0x0008680000000c00 */
[----:B------:R4:W1:Y:S04]  /*8e30*/  @P0 LDS.128 R136, [R7+0x400] ;  /* 0x0004000007880984 */ /* 0x0008680000000c00 */
[----:B------:R4:W1:Y:S02]  /*8e40*/  @P0 LDS.128 R144, [R8+0x400] ;  /* 0x0004000008900984 */ /* 0x0008640000000c00 */
.L_x_133:
[----:B------:R-:W-:Y:S05]  /*8e50*/  BSYNC B1 ;  /* 0x0000000000017941 */ /* 0x000fea0003800000 */
.L_x_132:
        /* <DEDUP_REMOVED lines=21> */
.L_x_137:
[----:B------:R-:W-:Y:S01]  /*8fb0*/  ISETP.NE.AND P6, PT, R179, RZ, PT ;  /* 0x000000ffb300720c */ /* 0x000fe20003fc5270 */
[----:B------:R-:W-:Y:S05]  /*8fc0*/  WARPSYNC.ALL ;  /* 0x0000000000007948 */ /* 0x000fea0003800000 */
[----:B------:R-:W-:Y:S01]  /*8fd0*/  R2UR UR4, R80 ;  /* 0x00000000500472ca */ /* 0x000fe200000e0000 */
[----:B------:R-:W-:Y:S01]  /*8fe0*/  BSSY.RECONVERGENT B0, `(.L_x_138) ;  /* 0x0000103000007945 */ /* 0x000fe20003800200 */
[----:B------:R-:W-:Y:S02]  /*8ff0*/  MOV R3, UR40 ;  /* 0x0000002800037c02 */ /* 0x000fe40008000f00 */
[----:B------:R-:W-:Y:S02]  /*9000*/  MOV R84, UR37 ;  /* 0x0000002500547c02 */ /* 0x000fe40008000f00 */
[C---:B--2---:R-:W-:Y:S02]  /*9010*/  SHF.L.U32 R82, R88.reuse, 0x10, RZ ;  /* 0x0000001058527819 */ /* 0x044fe400000006ff */
[----:B------:R-:W-:Y:S02]  /*9020*/  @P6 LEA R3, R3, UR48, 0x3 ;  /* 0x0000003003036c11 */ /* 0x000fe4000f8e18ff */
[----:B------:R-:W-:Y:S02]  /*9030*/  LOP3.LUT R83, R88, 0xffff0000, RZ, 0xc0, !PT ;  /* 0xffff000058537812 */ /* 0x000fe400078ec0ff */
[----:B------:R-:W-:Y:S01]  /*9040*/  @P6 IADD3 R3, PT, PT, R3, 0xc0, RZ ;  /* 0x000000c003036810 */ /* 0x000fe20007ffe0ff */
[----:B------:R-:W2:Y:S01]  /*9050*/  LDTM.x64 R4, tmem[UR4+0x80] ;  /* 0x00008004000479ee */ /* 0x000ea20008340000 */
[----:B------:R-:W-:Y:S02]  /*9060*/  ISETP.NE.AND P0, PT, R170, RZ, PT ;  /* 0x000000ffaa00720c */ /* 0x000fe40003f05270 */
[----:B------:R-:W-:Y:S01]  /*9070*/  @P6 PRMT R84, R84, 0x654, R3 ;  /* 0x0000065454546816 */ /* 0x000fe20000000003 */
[C---:B--2---:R-:W-:Y:S01]  /*9080*/  FMUL R0, R78.reuse, R4 ;  /* 0x000000044e007220 */ /* 0x044fe20000400000 */
[C---:B------:R-:W-:Y:S01]  /*9090*/  FMUL R3, R78.reuse, R6 ;  /* 0x000000064e037220 */ /* 0x040fe20000400000 */
        /* <DEDUP_REMOVED lines=38> */
[C---:B------:R-:W-:Y:S01]  /*9300*/  FFMA R0, R81.reuse, R82, R0 ;  /* 0x0000005251007223 */ /* 0x040fe20000000000 */
[----:B------:R-:W-:Y:S01]  /*9310*/  FFMA R2, R81, R83, R2 ;  /* 0x0000005351027223 */ /* 0x000fe20000000002 */
[C---:B------:R-:W-:Y:S01]  /*9320*/  FMUL R45, R78.reuse, R49 ;  /* 0x000000314e2d7220 */ /* 0x040fe20000400000 */
[C---:B------:R-:W-:Y:S01]  /*9330*/  FMUL R58, R78.reuse, R62 ;  /* 0x0000003e4e3a7220 */ /* 0x040fe20000400000 */
[C---:B------:R-:W-:Y:S01]  /*9340*/  FMUL R60, R78.reuse, R64 ;  /* 0x000000404e3c7220 */ /* 0x040fe20000400000 */
[C---:B------:R-:W-:Y:S01]  /*9350*/  SHF.L.U32 R64, R89.reuse, 0x10, RZ ;  /* 0x0000001059407819 */ /* 0x040fe200000006ff */
[----:B------:R-:W-:Y:S01]  /*9360*/  FMUL R49, R78, R53 ;  /* 0x000000354e317220 */ /* 0x000fe20000400000 */
[----:B------:R-:W-:Y:S01]  /*9370*/  F2FP.BF16.F32.PACK_AB R92, R2, R0 ;  /* 0x00000000025c723e */ /* 0x000fe200000010ff */
[C---:B------:R-:W-:Y:S01]  /*9380*/  FMUL R62, R78.reuse, R66 ;  /* 0x000000424e3e7220 */ /* 0x040fe20000400000 */
[----:B------:R-:W-:Y:S01]  /*9390*/  LOP3.LUT R66, R89, 0xffff0000, RZ, 0xc0, !PT ;  /* 0xffff000059427812 */ /* 0x000fe200078ec0ff */
[C---:B------:R-:W-:Y:S01]  /*93a0*/  FMUL R53, R78.reuse, R57 ;  /* 0x000000394e357220 */ /* 0x040fe20000400000 */
[----:B------:R-:W-:Y:S01]  /*93b0*/  LOP3.LUT R0, R91, 0xffff0000, RZ, 0xc0, !PT ;  /* 0xffff00005b007812 */ /* 0x000fe200078ec0ff */
[----:B------:R-:W-:Y:S01]  /*93c0*/  FMUL R7, R78, R7 ;  /* 0x000000074e077220 */ /* 0x000fe20000400000 */
[----:B-1----:R-:W-:Y:S01]  /*93d0*/  LOP3.LUT R2, R96, 0xffff0000, RZ, 0xc0, !PT ;  /* 0xffff000060027812 */ /* 0x002fe200078ec0ff */
[C---:B------:R-:W-:Y:S01]  /*93e0*/  FMUL R57, R78.reuse, R61 ;  /* 0x0000003d4e397220 */ /* 0x040fe20000400000 */
[----:B------:R-:W-:Y:S01]  /*93f0*/  FMUL R61, R78, R65 ;  /* 0x000000414e3d7220 */ /* 0x000fe20000400000 */
[C---:B------:R-:W-:Y:S01]  /*9400*/  SHF.L.U32 R65, R90.reuse, 0x10, RZ ;  /* 0x000000105a417819 */ /* 0x040fe200000006ff */
[C---:B------:R-:W-:Y:S01]  /*9410*/  FFMA R3, R81.reuse, R64, R3 ;  /* 0x0000004051037223 */ /* 0x040fe20000000003 */
[----:B------:R-:W-:Y:S01]  /*9420*/  LOP3.LUT R64, R90, 0xffff0000, RZ, 0xc0, !PT ;  /* 0xffff00005a407812 */ /* 0x000fe200078ec0ff */
[C---:B------:R-:W-:Y:S01]  /*9430*/  FFMA R7, R81.reuse, R66, R7 ;  /* 0x0000004251077223 */ /* 0x040fe20000000007 */
[C---:B------:R-:W-:Y:S01]  /*9440*/  FMUL R11, R78.reuse, R11 ;  /* 0x0000000b4e0b7220 */ /* 0x040fe20000400000 */
[----:B------:R-:W-:Y:S01]  /*9450*/  FFMA R4, R81, R65, R4 ;  /* 0x0000004151047223 */ /* 0x000fe20000000004 */
[----:B------:R-:W-:Y:S01]  /*9460*/  SHF.L.U32 R65, R91, 0x10, RZ ;  /* 0x000000105b417819 */ /* 0x000fe200000006ff */
[----:B------:R-:W-:Y:S01]  /*9470*/  FFMA R5, R81, R64, R5 ;  /* 0x0000004051057223 */ /* 0x000fe20000000005 */
[----:B------:R-:W-:Y:S01]  /*9480*/  F2FP.BF16.F32.PACK_AB R93, R7, R3 ;  /* 0x00000003075d723e */ /* 0x000fe200000010ff */
[----:B------:R-:W-:Y:S01]  /*9490*/  FMUL R15, R78, R15 ;  /* 0x0000000f4e0f7220 */ /* 0x000fe20000400000 */
[----:B------:R-:W-:Y:S01]  /*94a0*/  SHF.L.U32 R3, R96, 0x10, RZ ;  /* 0x0000001060037819 */ /* 0x000fe200000006ff */
[----:B------:R-:W-:Y:S01]  /*94b0*/  FFMA R6, R81, R65, R6 ;  /* 0x0000004151067223 */ /* 0x000fe20000000006 */
[----:B------:R-:W-:Y:S01]  /*94c0*/  F2FP.BF16.F32.PACK_AB R94, R5, R4 ;  /* 0x00000004055e723e */ /* 0x000fe200000010ff */
[----:B------:R-:W-:Y:S01]  /*94d0*/  FFMA R11, R81, R0, R11 ;  /* 0x00000000510b7223 */ /* 0x000fe2000000000b */
[----:B------:R-:W-:Y:S01]  /*94e0*/  SHF.L.U32 R0, R97, 0x10, RZ ;  /* 0x0000001061007819 */ /* 0x000fe200000006ff */
[C---:B------:R-:W-:Y:S01]  /*94f0*/  FFMA R8, R81.reuse, R3, R8 ;  /* 0x0000000351087223 */ /* 0x040fe20000000008 */
[C---:B------:R-:W-:Y:S01]  /*9500*/  SHF.L.U32 R3, R98.reuse, 0x10, RZ ;  /* 0x0000001062037819 */ /* 0x040fe200000006ff */
[----:B------:R-:W-:Y:S01]  /*9510*/  FFMA R9, R81, R2, R9 ;  /* 0x0000000251097223 */ /* 0x000fe20000000009 */
[----:B------:R-:W-:Y:S01]  /*9520*/  LOP3.LUT R2, R97, 0xffff0000, RZ, 0xc0, !PT ;  /* 0xffff000061027812 */ /* 0x000fe200078ec0ff */
[C---:B------:R-:W-:Y:S01]  /*9530*/  FFMA R10, R81.reuse, R0, R10 ;  /* 0x00000000510a7223 */ /* 0x040fe2000000000a */
[----:B------:R-:W-:Y:S01]  /*9540*/  LOP3.LUT R0, R98, 0xffff0000, RZ, 0xc0, !PT ;  /* 0xffff000062007812 */ /* 0x000fe200078ec0ff */
[----:B------:R-:W-:Y:S01]  /*9550*/  FMUL R19, R78, R19 ;  /* 0x000000134e137220 */ /* 0x000fe20000400000 */
[C---:B------:R-:W-:Y:S01]  /*9560*/  SHF.L.U32 R5, R104.reuse, 0x10, RZ ;  /* 0x0000001068057819 */ /* 0x040fe200000006ff */
[----:B------:R-:W-:Y:S01]  /*9570*/  FFMA R15, R81, R2, R15 ;  /* 0x00000002510f7223 */ /* 0x000fe2000000000f */
[----:B------:R-:W-:Y:S01]  /*9580*/  LOP3.LUT R2, R99, 0xffff0000, RZ, 0xc0, !PT ;  /* 0xffff000063027812 */ /* 0x000fe200078ec0ff */
[----:B------:R-:W-:Y:S01]  /*9590*/  FFMA R12, R81, R3, R12 ;  /* 0x00000003510c7223 */ /* 0x000fe2000000000c */
[----:B------:R-:W-:Y:S01]  /*95a0*/  SHF.L.U32 R3, R99, 0x10, RZ ;  /* 0x0000001063037819 */ /* 0x000fe200000006ff */
[----:B------:R-:W-:Y:S01]  /*95b0*/  FFMA R13, R81, R0, R13 ;  /* 0x00000000510d7223 */ /* 0x000fe2000000000d */
[----:B------:R-:W-:Y:S01]  /*95c0*/  LOP3.LUT R0, R104, 0xffff0000, RZ, 0xc0, !PT ;  /* 0xffff000068007812 */ /* 0x000fe200078ec0ff */
[----:B------:R-:W-:Y:S01]  /*95d0*/  FMUL R23, R78, R23 ;  /* 0x000000174e177220 */ /* 0x000fe20000400000 */
[----:B------:R-:W-:Y:S01]  /*95e0*/  LOP3.LUT R4, R107, 0xffff0000, RZ, 0xc0, !PT ;  /* 0xffff00006b047812 */ /* 0x000fe200078ec0ff */
[C---:B------:R-:W-:Y:S01]  /*95f0*/  FFMA R14, R81.reuse, R3, R14 ;  /* 0x00000003510e7223 */ /* 0x040fe2000000000e */
[C---:B------:R-:W-:Y:S01]  /*9600*/  SHF.L.U32 R3, R106.reuse, 0x10, RZ ;  /* 0x000000106a037819 */ /* 0x040fe200000006ff */
[----:B------:R-:W-:Y:S01]  /*9610*/  FFMA R19, R81, R2, R19 ;  /* 0x0000000251137223 */ /* 0x000fe20000000013 */
[----:B------:R-:W-:Y:S01]  /*9620*/  SHF.L.U32 R2, R105, 0x10, RZ ;  /* 0x0000001069027819 */ /* 0x000fe200000006ff */
[----:B------:R-:W-:Y:S01]  /*9630*/  FFMA R16, R81, R5, R16 ;  /* 0x0000000551107223 */ /* 0x000fe20000000010 */
[----:B------:R-:W-:Y:S01]  /*9640*/  SHF.L.U32 R5, R107, 0x10, RZ ;  /* 0x000000106b057819 */ /* 0x000fe200000006ff */
[----:B------:R-:W-:Y:S01]  /*9650*/  FFMA R17, R81, R0, R17 ;  /* 0x0000000051117223 */ /* 0x000fe20000000011 */
[----:B------:R-:W-:Y:S01]  /*9660*/  LOP3.LUT R0, R105, 0xffff0000, RZ, 0xc0, !PT ;  /* 0xffff000069007812 */ /* 0x000fe200078ec0ff */
[----:B------:R-:W-:Y:S01]  /*9670*/  FFMA R18, R81, R2, R18 ;  /* 0x0000000251127223 */ /* 0x000fe20000000012 */
[----:B------:R-:W-:Y:S01]  /*9680*/  LOP3.LUT R2, R106, 0xffff0000, RZ, 0xc0, !PT ;  /* 0xffff00006a027812 */ /* 0x000fe200078ec0ff */
[----:B------:R-:W-:Y:S01]  /*9690*/  FMUL R27, R78, R27 ;  /* 0x0000001b4e1b7220 */ /* 0x000fe20000400000 */
[----:B------:R-:W-:Y:S01]  /*96a0*/  F2FP.BF16.F32.PACK_AB R95, R11, R6 ;  /* 0x000000060b5f723e */ /* 0x000fe200000010ff */
[C---:B------:R-:W-:Y:S01]  /*96b0*/  FFMA R23, R81.reuse, R0, R23 ;  /* 0x0000000051177223 */ /* 0x040fe20000000017 */
[----:B------:R-:W-:Y:S01]  /*96c0*/  SHF.L.U32 R0, R112, 0x10, RZ ;  /* 0x0000001070007819 */ /* 0x000fe200000006ff */
[C---:B------:R-:W-:Y:S01]  /*96d0*/  FFMA R20, R81.reuse, R3, R20 ;  /* 0x0000000351147223 */ /* 0x040fe20000000014 */
[----:B------:R-:W-:Y:S01]  /*96e0*/  SHF.L.U32 R3, R114, 0x10, RZ ;  /* 0x0000001072037819 */ /* 0x000fe200000006ff */
        /* <DEDUP_REMOVED lines=8> */
[----:B------:R-:W-:Y:S01]  /*9770*/  FFMA R25, R81, R2, R25 ;  /* 0x0000000251197223 */ /* 0x000fe20000000019 */
[----:B------:R-:W-:Y:S01]  /*9780*/  LOP3.LUT R2, R114, 0xffff0000, RZ, 0xc0, !PT ;  /* 0xffff000072027812 */ /* 0x000fe200078ec0ff */
[C---:B------:R-:W-:Y:S01]  /*9790*/  FMUL R31, R78.reuse, R31 ;  /* 0x0000001f4e1f7220 */ /* 0x040fe20000400000 */
[----:B------:R-:W-:Y:S01]  /*97a0*/  F2FP.BF16.F32.PACK_AB R8, R9, R8 ;  /* 0x000000080908723e */ /* 0x000fe200000010ff */
[----:B------:R-:W-:Y:S01]  /*97b0*/  FFMA R26, R81, R0, R26 ;  /* 0x00000000511a7223 */ /* 0x000fe2000000001a */
[----:B------:R-:W-:Y:S01]  /*97c0*/  LOP3.LUT R0, R113, 0xffff0000, RZ, 0xc0, !PT ;  /* 0xffff000071007812 */ /* 0x000fe200078ec0ff */
[C---:B------:R-:W-:Y:S01]  /*97d0*/  FMUL R35, R78.reuse, R35 ;  /* 0x000000234e237220 */ /* 0x040fe20000400000 */
[----:B------:R-:W-:Y:S01]  /*97e0*/  F2FP.BF16.F32.PACK_AB R9, R15, R10 ;  /* 0x0000000a0f09723e */ /* 0x000fe200000010ff */
[----:B------:R-:W-:Y:S01]  /*97f0*/  FMUL R39, R78, R39 ;  /* 0x000000274e277220 */ /* 0x000fe20000400000 */
[----:B------:R-:W-:Y:S01]  /*9800*/  F2FP.BF16.F32.PACK_AB R10, R13, R12 ;  /* 0x0000000c0d0a723e */ /* 0x000fe200000010ff */
[C---:B------:R-:W-:Y:S01]  /*9810*/  FFMA R31, R81.reuse, R0, R31 ;  /* 0x00000000511f7223 */ /* 0x040fe2000000001f */
[C---:B------:R-:W-:Y:S01]  /*9820*/  SHF.L.U32 R0, R120.reuse, 0x10, RZ ;  /* 0x0000001078007819 */ /* 0x040fe200000006ff */
[----:B------:R-:W-:Y:S01]  /*9830*/  FFMA R28, R81, R3, R28 ;  /* 0x00000003511c7223 */ /* 0x000fe2000000001c */
[----:B------:R-:W-:Y:S01]  /*9840*/  SHF.L.U32 R3, R121, 0x10, RZ ;  /* 0x0000001079037819 */ /* 0x000fe200000006ff */
        /* <DEDUP_REMOVED lines=8> */
[----:B------:R-:W-:Y:S01]  /*98d0*/  FFMA R33, R81, R2, R33 ;  /* 0x0000000251217223 */ /* 0x000fe20000000021 */
[----:B------:R-:W-:Y:S01]  /*98e0*/  LOP3.LUT R2, R123, 0xffff0000, RZ, 0xc0, !PT ;  /* 0xffff00007b027812 */ /* 0x000fe200078ec0ff */
[C---:B------:R-:W-:Y:S01]  /*98f0*/  FFMA R34, R81.reuse, R3, R34 ;  /* 0x0000000351227223 */ /* 0x040fe20000000022 */
[C---:B------:R-:W-:Y:S01]  /*9900*/  SHF.L.U32 R3, R122.reuse, 0x10, RZ ;  /* 0x000000107a037819 */ /* 0x040fe200000006ff */
[----:B------:R-:W-:Y:S01]  /*9910*/  FFMA R39, R81, R0, R39 ;  /* 0x0000000051277223 */ /* 0x000fe20000000027 */
[----:B------:R-:W-:Y:S01]  /*9920*/  LOP3.LUT R0, R122, 0xffff0000, RZ, 0xc0, !PT ;  /* 0xffff00007a007812 */ /* 0x000fe200078ec0ff */
[----:B------:R-:W-:Y:S01]  /*9930*/  FMUL R43, R78, R43 ;  /* 0x0000002b4e2b7220 */ /* 0x000fe20000400000 */
[----:B------:R-:W-:Y:S01]  /*9940*/  F2FP.BF16.F32.PACK_AB R16, R17, R16 ;  /* 0x000000101110723e */ /* 0x000fe200000010ff */
[----:B------:R-:W-:Y:S01]  /*9950*/  FFMA R36, R81, R3, R36 ;  /* 0x0000000351247223 */ /* 0x000fe20000000024 */
[----:B------:R-:W-:Y:S01]  /*9960*/  SHF.L.U32 R3, R129, 0x10, RZ ;  /* 0x0000001081037819 */ /* 0x000fe200000006ff */
[C---:B------:R-:W-:Y:S01]  /*9970*/  FFMA R37, R81.reuse, R0, R37 ;  /* 0x0000000051257223 */ /* 0x040fe20000000025 */
[C---:B------:R-:W-:Y:S01]  /*9980*/  SHF.L.U32 R0, R128.reuse, 0x10, RZ ;  /* 0x0000001080007819 */ /* 0x040fe200000006ff */
[----:B------:R-:W-:Y:S01]  /*9990*/  FFMA R38, R81, R5, R38 ;  /* 0x0000000551267223 */ /* 0x000fe20000000026 */
[----:B------:R-:W-:Y:S01]  /*99a0*/  F2FP.BF16.F32.PACK_AB R17, R23, R18 ;  /* 0x000000121711723e */ /* 0x000fe200000010ff */
[----:B------:R1:W-:Y:S01]  /*99b0*/  STS.128 [R182+UR48+0x8400], R92 ;  /* 0x0084005cb6007988 */ /* 0x0003e20008000c30 */
[----:B------:R-:W-:Y:S01]  /*99c0*/  SHF.L.U32 R5, R131, 0x10, RZ ;  /* 0x0000001083057819 */ /* 0x000fe200000006ff */
[C---:B------:R-:W-:Y:S01]  /*99d0*/  FFMA R43, R81.reuse, R2, R43 ;  /* 0x00000002512b7223 */ /* 0x040fe2000000002b */
[----:B------:R-:W-:Y:S01]  /*99e0*/  LOP3.LUT R2, R128, 0xffff0000, RZ, 0xc0, !PT ;  /* 0xffff000080027812 */ /* 0x000fe200078ec0ff */
[----:B------:R-:W-:Y:S01]  /*99f0*/  FFMA R40, R81, R0, R40 ;  /* 0x0000000051287223 */ /* 0x000fe20000000028 */
[----:B------:R-:W-:Y:S01]  /*9a00*/  LOP3.LUT R0, R129, 0xffff0000, RZ, 0xc0, !PT ;  /* 0xffff000081007812 */ /* 0x000fe200078ec0ff */
[----:B------:R-:W-:Y:S01]  /*9a10*/  FMUL R47, R78, R47 ;  /* 0x0000002f4e2f7220 */ /* 0x000fe20000400000 */
[----:B------:R-:W-:Y:S01]  /*9a20*/  F2FP.BF16.F32.PACK_AB R18, R21, R20 ;  /* 0x000000141512723e */ /* 0x000fe200000010ff */
[C---:B------:R-:W-:Y:S01]  /*9a30*/  FFMA R41, R81.reuse, R2, R41 ;  /* 0x0000000251297223 */ /* 0x040fe20000000029 */
[C---:B------:R-:W-:Y:S01]  /*9a40*/  LOP3.LUT R2, R130.reuse, 0xffff0000, RZ, 0xc0, !PT ;  /* 0xffff000082027812 */ /* 0x040fe200078ec0ff */
[----:B------:R-:W-:Y:S01]  /*9a50*/  FFMA R42, R81, R3, R42 ;  /* 0x00000003512a7223 */ /* 0x000fe2000000002a */
[----:B------:R-:W-:Y:S01]  /*9a60*/  SHF.L.U32 R3, R130, 0x10, RZ ;  /* 0x0000001082037819 */ /* 0x000fe200000006ff */
[----:B------:R1:W-:Y:S01]  /*9a70*/  STS.128 [R181+0x8400], R8 ;  /* 0x00840008b5007388 */ /* 0x0003e20000000c00 */
[----:B------:R-:W-:Y:S01]  /*9a80*/  F2FP.BF16.F32.PACK_AB R19, R27, R22 ;  /* 0x000000161b13723e */ /* 0x000fe200000010ff */
[----:B------:R-:W-:Y:S01]  /*9a90*/  FFMA R47, R81, R0, R47 ;  /* 0x00000000512f7223 */ /* 0x000fe2000000002f */
[----:B------:R-:W-:Y:S01]  /*9aa0*/  LOP3.LUT R0, R131, 0xffff0000, RZ, 0xc0, !PT ;  /* 0xffff000083007812 */ /* 0x000fe200078ec0ff */
[----:B------:R-:W-:Y:S01]  /*9ab0*/  FMUL R51, R78, R51 ;  /* 0x000000334e337220 */ /* 0x000fe20000400000 */
[----:B------:R-:W-:Y:S01]  /*9ac0*/  F2FP.BF16.F32.PACK_AB R24, R25, R24 ;  /* 0x000000181918723e */ /* 0x000fe200000010ff */
[C---:B------:R-:W-:Y:S01]  /*9ad0*/  FFMA R44, R81.reuse, R3, R44 ;  /* 0x00000003512c7223 */ /* 0x040fe2000000002c */
[C---:B------:R-:W-:Y:S01]  /*9ae0*/  SHF.L.U32 R3, R136.reuse, 0x10, RZ ;  /* 0x0000001088037819 */ /* 0x040fe200000006ff */
[----:B------:R-:W-:Y:S01]  /*9af0*/  FFMA R45, R81, R2, R45 ;  /* 0x00000002512d7223 */ /* 0x000fe2000000002d */
[----:B------:R-:W-:Y:S01]  /*9b00*/  F2FP.BF16.F32.PACK_AB R25, R31, R26 ;  /* 0x0000001a1f19723e */ /* 0x000fe200000010ff */
[----:B------:R-:W-:Y:S01]  /*9b10*/  FFMA R46, R81, R5, R46 ;  /* 0x00000005512e7223 */ /* 0x000fe2000000002e */
[----:B------:R-:W-:Y:S01]  /*9b20*/  SHF.L.U32 R5, R137, 0x10, RZ ;  /* 0x0000001089057819 */ /* 0x000fe200000006ff */
[----:B------:R1:W-:Y:S01]  /*9b30*/  STS.128 [R180+0x8400], R16 ;  /* 0x00840010b4007388 */ /* 0x0003e20000000c00 */
[----:B------:R-:W-:Y:S01]  /*9b40*/  F2FP.BF16.F32.PACK_AB R26, R29, R28 ;  /* 0x0000001c1d1a723e */ /* 0x000fe200000010ff */
[C---:B------:R-:W-:Y:S01]  /*9b50*/  FFMA R51, R81.reuse, R0, R51 ;  /* 0x0000000051337223 */ /* 0x040fe20000000033 */
[----:B------:R-:W-:Y:S01]  /*9b60*/  LOP3.LUT R0, R136, 0xffff0000, RZ, 0xc0, !PT ;  /* 0xffff000088007812 */ /* 0x000fe200078ec0ff */
[----:B------:R-:W-:Y:S01]  /*9b70*/  FFMA R48, R81, R3, R48 ;  /* 0x0000000351307223 */ /* 0x000fe20000000030 */
[----:B------:R-:W-:Y:S01]  /*9b80*/  F2FP.BF16.F32.PACK_AB R27, R35, R30 ;  /* 0x0000001e231b723e */ /* 0x000fe200000010ff */
[----:B------:R-:W-:Y:S01]  /*9b90*/  FMUL R55, R78, R55 ;  /* 0x000000374e377220 */ /* 0x000fe20000400000 */
[----:B------:R-:W-:Y:S01]  /*9ba0*/  LOP3.LUT R2, R137, 0xffff0000, RZ, 0xc0, !PT ;  /* 0xffff000089027812 */ /* 0x000fe200078ec0ff */
[C---:B------:R-:W-:Y:S01]  /*9bb0*/  FFMA R49, R81.reuse, R0, R49 ;  /* 0x0000000051317223 */ /* 0x040fe20000000031 */
[C---:B------:R-:W-:Y:S01]  /*9bc0*/  SHF.L.U32 R0, R138.reuse, 0x10, RZ ;  /* 0x000000108a007819 */ /* 0x040fe200000006ff */
[----:B------:R-:W-:Y:S01]  /*9bd0*/  FFMA R50, R81, R5, R50 ;  /* 0x0000000551327223 */ /* 0x000fe20000000032 */
[----:B------:R-:W-:Y:S01]  /*9be0*/  F2FP.BF16.F32.PACK_AB R32, R33, R32 ;  /* 0x000000202120723e */ /* 0x000fe200000010ff */
[----:B------:R1:W-:Y:S01]  /*9bf0*/  STS.128 [R178+0x8400], R24 ;  /* 0x00840018b2007388 */ /* 0x0003e20000000c00 */
[----:B------:R-:W-:Y:S01]  /*9c00*/  F2FP.BF16.F32.PACK_AB R33, R39, R34 ;  /* 0x000000222721723e */ /* 0x000fe200000010ff */
[C---:B------:R-:W-:Y:S01]  /*9c10*/  FFMA R55, R81.reuse, R2, R55 ;  /* 0x0000000251377223 */ /* 0x040fe20000000037 */
[----:B------:R-:W-:Y:S01]  /*9c20*/  LOP3.LUT R2, R138, 0xffff0000, RZ, 0xc0, !PT ;  /* 0xffff00008a027812 */ /* 0x000fe200078ec0ff */
[----:B------:R-:W-:Y:S01]  /*9c30*/  FFMA R52, R81, R0, R52 ;  /* 0x0000000051347223 */ /* 0x000fe20000000034 */
[----:B------:R-:W-:Y:S01]  /*9c40*/  SHF.L.U32 R3, R139, 0x10, RZ ;  /* 0x000000108b037819 */ /* 0x000fe200000006ff */
[C---:B------:R-:W-:Y:S01]  /*9c50*/  FMUL R59, R78.reuse, R59 ;  /* 0x0000003b4e3b7220 */ /* 0x040fe20000400000 */
[----:B------:R-:W-:Y:S01]  /*9c60*/  F2FP.BF16.F32.PACK_AB R34, R37, R36 ;  /* 0x000000242522723e */ /* 0x000fe200000010ff */
[----:B------:R-:W-:Y:S01]  /*9c70*/  FFMA R53, R81, R2, R53 ;  /* 0x0000000251357223 */ /* 0x000fe20000000035 */
[----:B------:R-:W-:Y:S01]  /*9c80*/  F2FP.BF16.F32.PACK_AB R35, R43, R38 ;  /* 0x000000262b23723e */ /* 0x000fe200000010ff */
[----:B------:R-:W-:Y:S01]  /*9c90*/  FFMA R54, R81, R3, R54 ;  /* 0x0000000351367223 */ /* 0x000fe20000000036 */
[----:B------:R-:W-:Y:S01]  /*9ca0*/  LOP3.LUT R0, R139, 0xffff0000, RZ, 0xc0, !PT ;  /* 0xffff00008b007812 */ /* 0x000fe200078ec0ff */
[----:B------:R-:W-:Y:S01]  /*9cb0*/  FMUL R63, R78, R63 ;  /* 0x0000003f4e3f7220 */ /* 0x000fe20000400000 */
[----:B------:R-:W-:Y:S01]  /*9cc0*/  F2FP.BF16.F32.PACK_AB R40, R41, R40 ;  /* 0x000000282928723e */ /* 0x000fe200000010ff */
[----:B------:R1:W-:Y:S01]  /*9cd0*/  STS.128 [R177+0x8400], R32 ;  /* 0x00840020b1007388 */ /* 0x0003e20000000c00 */
[C---:B------:R-:W-:Y:S01]  /*9ce0*/  SHF.L.U32 R3, R144.reuse, 0x10, RZ ;  /* 0x0000001090037819 */ /* 0x040fe200000006ff */
[----:B------:R-:W-:Y:S01]  /*9cf0*/  FFMA R59, R81, R0, R59 ;  /* 0x00000000513b7223 */ /* 0x000fe2000000003b */
[----:B------:R-:W-:Y:S01]  /*9d00*/  LOP3.LUT R2, R144, 0xffff0000, RZ, 0xc0, !PT ;  /* 0xffff000090027812 */ /* 0x000fe200078ec0ff */
[----:B------:R-:W-:Y:S01]  /*9d10*/  FMUL R67, R78, R67 ;  /* 0x000000434e437220 */ /* 0x000fe20000400000 */
[----:B------:R-:W-:Y:S01]  /*9d20*/  F2FP.BF16.F32.PACK_AB R41, R47, R42 ;  /* 0x0000002a2f29723e */ /* 0x000fe200000010ff */
[----:B------:R-:W-:Y:S01]  /*9d30*/  FFMA R56, R81, R3, R56 ;  /* 0x0000000351387223 */ /* 0x000fe20000000038 */
[----:B------:R-:W-:Y:S01]  /*9d40*/  SHF.L.U32 R5, R145, 0x10, RZ ;  /* 0x0000001091057819 */ /* 0x000fe200000006ff */
[----:B------:R-:W-:Y:S01]  /*9d50*/  FFMA R57, R81, R2, R57 ;  /* 0x0000000251397223 */ /* 0x000fe20000000039 */
[----:B------:R-:W-:Y:S02]  /*9d60*/  F2FP.BF16.F32.PACK_AB R42, R45, R44 ;  /* 0x0000002c2d2a723e */ /* 0x000fe400000010ff */
[----:B------:R-:W-:Y:S01]  /*9d70*/  F2FP.BF16.F32.PACK_AB R43, R51, R46 ;  /* 0x0000002e332b723e */ /* 0x000fe200000010ff */
[----:B------:R-:W-:Y:S01]  /*9d80*/  FFMA R58, R81, R5, R58 ;  /* 0x00000005513a7223 */ /* 0x000fe2000000003a */
[----:B------:R-:W-:Y:S02]  /*9d90*/  LOP3.LUT R0, R145, 0xffff0000, RZ, 0xc0, !PT ;  /* 0xffff000091007812 */ /* 0x000fe400078ec0ff */
[C---:B------:R-:W-:Y:S01]  /*9da0*/  SHF.L.U32 R3, R146.reuse, 0x10, RZ ;  /* 0x0000001092037819 */ /* 0x040fe200000006ff */
[----:B------:R1:W-:Y:S01]  /*9db0*/  STS.128 [R176+0x8400], R40 ;  /* 0x00840028b0007388 */ /* 0x0003e20000000c00 */
        /* <DEDUP_REMOVED lines=8> */
[----:B------:R-:W-:Y:S02]  /*9e40*/  F2FP.BF16.F32.PACK_AB R49, R55, R50 ;  /* 0x000000323731723e */ /* 0x000fe400000010ff */
[----:B------:R-:W-:Y:S01]  /*9e50*/  F2FP.BF16.F32.PACK_AB R50, R53, R52 ;  /* 0x000000343532723e */ /* 0x000fe200000010ff */
[----:B------:R-:W-:Y:S01]  /*9e60*/  FFMA R67, R81, R4, R67 ;  /* 0x0000000451437223 */ /* 0x000fe20000000043 */
[----:B------:R-:W-:Y:S02]  /*9e70*/  F2FP.BF16.F32.PACK_AB R51, R59, R54 ;  /* 0x000000363b33723e */ /* 0x000fe400000010ff */
[----:B------:R-:W-:Y:S02]  /*9e80*/  F2FP.BF16.F32.PACK_AB R56, R57, R56 ;  /* 0x000000383938723e */ /* 0x000fe400000010ff */
        /* <DEDUP_REMOVED lines=23> */
[----:B--2---:R-:W-:Y:S04]  /*a000*/  DEPBAR.LE SB0, 0x1 ;  /* 0x000080400000791a */ /* 0x004fe80000000000 */
.L_x_139:
[----:B------:R-:W-:Y:S05]  /*a010*/  BSYNC.RECONVERGENT B0 ;  /* 0x0000000000007941 */ /* 0x000fea0003800200 */
.L_x_138:
        /* <DEDUP_REMOVED lines=8> */
[----:B--2---:R-:W-:Y:S06]  /*a0a0*/  @!P6 BRA `(.L_x_141) ;  /* 0x00000000006ce947 */ /* 0x004fec0003800000 */
[----:B------:R-:W-:Y:S01]  /*a0b0*/  ISETP.NE.AND P1, PT, R103, RZ, PT ;  /* 0x000000ff6700720c */ /* 0x000fe20003f25270 */
[----:B------:R-:W-:Y:S01]  /*a0c0*/  BSSY B0, `(.L_x_142) ;  /* 0x000000b000007945 */ /* 0x000fe20003800000 */
[----:B------:R-:W-:Y:S11]  /*a0d0*/  ISETP.NE.AND P0, PT, R101, RZ, PT ;  /* 0x000000ff6500720c */ /* 0x000ff60003f05270 */
[----:B------:R-:W-:Y:S05]  /*a0e0*/  @P1 IMAD R87, R87, 0x4000, R182 ;  /* 0x0000400057571824 */ /* 0x000fea00078e02b6 */
[----:B-1----:R-:W-:Y:S04]  /*a0f0*/  @P1 IADD3 R9, PT, PT, R87, UR48, RZ ;  /* 0x0000003057091c10 */ /* 0x002fe8000fffe0ff */
[----:B------:R-:W-:Y:S01]  /*a100*/  @P1 IADD3 R7, PT, PT, R102, R9, RZ ;  /* 0x0000000966071210 */ /* 0x000fe20007ffe0ff */
[--C-:B------:R-:W-:Y:S02]  /*a110*/  @P1 IMAD.IADD R5, R100, 0x1, R9.reuse ;  /* 0x0000000164051824 */ /* 0x100fe400078e0209 */
[----:B------:R-:W-:Y:S01]  /*a120*/  @P1 IMAD.IADD R2, R108, 0x1, R9 ;  /* 0x000000016c021824 */ /* 0x000fe200078e0209 */
[----:B------:R-:W-:Y:S06]  /*a130*/  @P0 BRA `(.L_x_143) ;  /* 0x00000000000c0947 */ /* 0x000fec0003800000 */
[----:B------:R-:W-:Y:S04]  /*a140*/  SHF.L.U32 R0, R167, 0x1f, RZ ;  /* 0x0000001fa7007819 */ /* 0x000fe800000006ff */
[----:B------:R-:W1:Y:S02]  /*a150*/  SYNCS.PHASECHK.TRANS64.TRYWAIT P0, [R3+URZ+0xa0], R0 ;  /* 0x0000a000030075a7 */ /* 0x000e6400080011ff */
[----:B-1----:R-:W-:Y:S05]  /*a160*/  @!P0 BRA `(.L_x_144) ;  /* 0x0000002400008947 */ /* 0x002fea0003800000 */
.L_x_143:
[----:B------:R-:W-:Y:S05]  /*a170*/  BSYNC B0 ;  /* 0x0000000000007941 */ /* 0x000fea0003800000 */
.L_x_142:
[----:B------:R-:W-:Y:S11]  /*a180*/  ISETP.NE.AND P0, PT, R103, RZ, PT ;  /* 0x000000ff6700720c */ /* 0x000ff60003f05270 */
[----:B------:R-:W-:Y:S02]  /*a190*/  @!UPT UIADD3 URZ, UPT, UPT, URZ, URZ, URZ ;  /* 0x000000fffffff290 */ /* 0x000fe4000fffe0ff */
[----:B------:R2:W4:Y:S01]  /*a1a0*/  @P0 LDS.128 R88, [R87+UR48+0x400] ;  /* 0x0004003057580984 */ /* 0x0005220008000c00 */
[----:B-1----:R-:W-:Y:S01]  /*a1b0*/  @P0 IMAD.IADD R3, R102, 0x1, R5 ;  /* 0x0000000166030824 */ /* 0x002fe200078e0205 */
        /* <DEDUP_REMOVED lines=10> */
.L_x_141:
[----:B------:R-:W-:Y:S05]  /*a260*/  BSYNC B1 ;  /* 0x0000000000017941 */ /* 0x000fea0003800000 */
.L_x_140:
[----:B--2---:R-:W-:Y:S05]  /*a270*/  VIADD R3, R80, 0xc0 ;  /* 0x000000c050037836 */ /* 0x004fea0000000000 */
[----:B------:R-:W-:Y:S04]  /*a280*/  SHF.R.U32.HI R3, RZ, 0x15, R3 ;  /* 0x00000015ff037819 */ /* 0x000fe80000011603 */
[----:B------:R-:W-:Y:S11]  /*a290*/  LOP3.LUT P0, RZ, R3, 0x3, R162, 0x48, !PT ;  /* 0x0000000303ff7812 */ /* 0x000ff600078048a2 */
[----:B------:R-:W-:Y:S02]  /*a2a0*/  @!UPT UIADD3 URZ, UPT, UPT, URZ, URZ, URZ ;  /* 0x000000fffffff290 */ /* 0x000fe4000fffe0ff */
[----:B------:R-:W-:Y:S05]  /*a2b0*/  @!P0 BRA `(.L_x_145) ;  /* 0x0000000000408947 */ /* 0x000fea0003800000 */
[----:B------:R-:W2:Y:S01]  /*a2c0*/  LDCU.64 UR8, c[0x4][0x70] ;  /* 0x01000e00ff0877ac */ /* 0x000ea20008000a00 */
[----:B------:R-:W-:Y:S01]  /*a2d0*/  MOV R3, 0x0 ;  /* 0x0000000000037802 */ /* 0x000fe20000000f00 */
[----:B------:R-:W-:Y:S02]  /*a2e0*/  HFMA2 R12, -RZ, RZ, 0, 5.9604644775390625e-08 ;  /* 0x00000001ff0c7431 */ /* 0x000fe400000001ff */
[----:B-1----:R-:W-:Y:S02]  /*a2f0*/  IMAD.MOV.U32 R8, RZ, RZ, 0x192 ;  /* 0x00000192ff087424 */ /* 0x002fe400078e00ff */
[----:B------:R-:W-:Y:S01]  /*a300*/  IMAD.MOV.U32 R13, RZ, RZ, RZ ;  /* 0x000000ffff0d7224 */ /* 0x000fe200078e00ff */
[----:B------:R-:W1:Y:S01]  /*a310*/  LDCU.64 UR6, c[0x4][0x78] ;  /* 0x01000f00ff0677ac */ /* 0x000e620008000a00 */
[----:B------:R-:W3:Y:S01]  /*a320*/  LDC.64 R2, c[0x4][R3] ;  /* 0x0100000003027b82 */ /* 0x000ee20000000a00 */
[----:B------:R-:W5:Y:S01]  /*a330*/  LDCU.64 UR4, c[0x4][0x10] ;  /* 0x01000200ff0477ac */ /* 0x000f620008000a00 */
[----:B--2---:R-:W-:Y:S01]  /*a340*/  MOV R5, UR9 ;  /* 0x0000000900057c02 */ /* 0x004fe20008000f00 */
[----:B------:R-:W-:Y:S01]  /*a350*/  IMAD.U32 R4, RZ, RZ, UR8 ;  /* 0x00000008ff047e24 */ /* 0x000fe2000f8e00ff */
[----:B-1----:R-:W-:Y:S01]  /*a360*/  MOV R7, UR7 ;  /* 0x0000000700077c02 */ /* 0x002fe20008000f00 */
[----:B------:R-:W-:Y:S01]  /*a370*/  IMAD.U32 R6, RZ, RZ, UR6 ;  /* 0x00000006ff067e24 */ /* 0x000fe2000f8e00ff */
[----:B-----5:R-:W-:Y:S01]  /*a380*/  MOV R11, UR5 ;  /* 0x00000005000b7c02 */ /* 0x020fe20008000f00 */
[----:B------:R-:W-:Y:S02]  /*a390*/  IMAD.U32 R10, RZ, RZ, UR4 ;  /* 0x00000004ff0a7e24 */ /* 0x000fe4000f8e00ff */
[----:B------:R-:W-:Y:S07]  /*a3a0*/  LEPC R20, `(.L_x_145) ;  /* 0x000000001014794e */ /* 0x000fee0000000000 */
[----:B---34-:R-:W-:Y:S05]  /*a3b0*/  CALL.ABS.NOINC R2 ;  /* 0x0000000002007343 */ /* 0x018fea0003c00000 */
.L_x_145:
[----:B------:R-:W-:Y:S01]  /*a3c0*/  ISETP.NE.AND P0, PT, R170, RZ, PT ;  /* 0x000000ffaa00720c */ /* 0x000fe20003f05270 */
[----:B------:R-:W-:Y:S05]  /*a3d0*/  WARPSYNC.ALL ;  /* 0x0000000000007948 */ /* 0x000fea0003800000 */
[----:B------:R-:W-:Y:S01]  /*a3e0*/  R2UR UR4, R80 ;  /* 0x00000000500472ca */ /* 0x000fe200000e0000 */
[----:B------:R-:W-:Y:S01]  /*a3f0*/  BSSY.RECONVERGENT B0, `(.L_x_146) ;  /* 0x00000ff000007945 */ /* 0x000fe20003800200 */
[C---:B----4-:R-:W-:Y:S02]  /*a400*/  SHF.L.U32 R82, R88.reuse, 0x10, RZ ;  /* 0x0000001058527819 */ /* 0x050fe400000006ff */
[----:B------:R-:W-:Y:S02]  /*a410*/  LOP3.LUT R84, R88, 0xffff0000, RZ, 0xc0, !PT ;  /* 0xffff000058547812 */ /* 0x000fe400078ec0ff */
[C---:B------:R-:W-:Y:S02]  /*a420*/  SHF.L.U32 R83, R89.reuse, 0x10, RZ ;  /* 0x0000001059537819 */ /* 0x040fe400000006ff */
[----:B------:R-:W-:Y:S02]  /*a430*/  LOP3.LUT R86, R89, 0xffff0000, RZ, 0xc0, !PT ;  /* 0xffff000059567812 */ /* 0x000fe400078ec0ff */
[C---:B------:R-:W-:Y:S02]  /*a440*/  SHF.L.U32 R85, R90.reuse, 0x10, RZ ;  /* 0x000000105a557819 */ /* 0x040fe400000006ff */
[----:B------:R-:W-:Y:S01]  /*a450*/  LOP3.LUT R88, R90, 0xffff0000, RZ, 0xc0, !PT ;  /* 0xffff00005a587812 */ /* 0x000fe200078ec0ff */
[----:B-1----:R-:W1:Y:S01]  /*a460*/  LDTM.x64 R4, tmem[UR4+0xc0] ;  /* 0x0000c004000479ee */ /* 0x002e620008340000 */
[C---:B------:R-:W-:Y:S01]  /*a470*/  SHF.L.U32 R87, R91.reuse, 0x10, RZ ;  /* 0x000000105b577819 */ /* 0x040fe200000006ff */
[----:B------:R-:W-:Y:S01]  /*a480*/  NOP ;  /* 0x0000000000007918 */ /* 0x000fe20000000000 */
[----:B------:R-:W-:Y:S02]  /*a490*/  LOP3.LUT R90, R91, 0xffff0000, RZ, 0xc0, !PT ;  /* 0xffff00005b5a7812 */ /* 0x000fe400078ec0ff */
[C---:B------:R-:W-:Y:S02]  /*a4a0*/  SHF.L.U32 R89, R96.reuse, 0x10, RZ ;  /* 0x0000001060597819 */ /* 0x040fe400000006ff */
[----:B------:R-:W-:Y:S02]  /*a4b0*/  LOP3.LUT R91, R96, 0xffff0000, RZ, 0xc0, !PT ;  /* 0xffff0000605b7812 */ /* 0x000fe400078ec0ff */
[C---:B------:R-:W-:Y:S02]  /*a4c0*/  SHF.L.U32 R92, R97.reuse, 0x10, RZ ;  /* 0x00000010615c7819 */ /* 0x040fe400000006ff */
[----:B------:R-:W-:Y:S02]  /*a4d0*/  LOP3.LUT R94, R97, 0xffff0000, RZ, 0xc0, !PT ;  /* 0xffff0000615e7812 */ /* 0x000fe400078ec0ff */
[C---:B------:R-:W-:Y:S02]  /*a4e0*/  SHF.L.U32 R93, R98.reuse, 0x10, RZ ;  /* 0x00000010625d7819 */ /* 0x040fe400000006ff */
[----:B------:R-:W-:Y:S02]  /*a4f0*/  LOP3.LUT R96, R98, 0xffff0000, RZ, 0xc0, !PT ;  /* 0xffff000062607812 */ /* 0x000fe400078ec0ff */
[----:B------:R-:W-:Y:S02]  /*a500*/  SHF.L.U32 R95, R99, 0x10, RZ ;  /* 0x00000010635f7819 */ /* 0x000fe400000006ff */
[----:B------:R-:W-:Y:S02]  /*a510*/  IADD3 R183, PT, PT, R183, 0x120, RZ ;  /* 0x00000120b7b77810 */ /* 0x000fe40007ffe0ff */
[----:B------:R-:W-:Y:S02]  /*a520*/  LOP3.LUT R98, R99, 0xffff0000, RZ, 0xc0, !PT ;  /* 0xffff000063627812 */ /* 0x000fe400078ec0ff */
[----:B------:R-:W-:Y:S01]  /*a530*/  SHF.L.U32 R97, R104, 0x10, RZ ;  /* 0x0000001068617819 */ /* 0x000fe200000006ff */
[----:B-1----:R-:W-:Y:S01]  /*a540*/  FMUL R4, R78, R4 ;  /* 0x000000044e047220 */ /* 0x002fe20000400000 */
[----:B------:R-:W-:Y:S01]  /*a550*/  LOP3.LUT R100, R104, 0xffff0000, RZ, 0xc0, !PT ;  /* 0xffff000068647812 */ /* 0x000fe200078ec0ff */
[C---:B------:R-:W-:Y:S01]  /*a560*/  FMUL R5, R78.reuse, R5 ;  /* 0x000000054e057220 */ /* 0x040fe20000400000 */
[----:B------:R-:W-:Y:S01]  /*a570*/  SHF.L.U32 R99, R105, 0x10, RZ ;  /* 0x0000001069637819 */ /* 0x000fe200000006ff */
[----:B------:R-:W-:Y:S01]  /*a580*/  FFMA R4, R81, R82, R4 ;  /* 0x0000005251047223 */ /* 0x000fe20000000004 */
[----:B------:R-:W-:Y:S01]  /*a590*/  LOP3.LUT R183, R183, 0xfefffff8, RZ, 0xc0, !PT ;  /* 0xfefffff8b7b77812 */ /* 0x000fe200078ec0ff */
[----:B------:R-:W-:Y:S01]  /*a5a0*/  FFMA R5, R81, R84, R5 ;  /* 0x0000005451057223 */ /* 0x000fe20000000005 */
[----:B------:R-:W-:Y:S01]  /*a5b0*/  LOP3.LUT R102, R105, 0xffff0000, RZ, 0xc0, !PT ;  /* 0xffff000069667812 */ /* 0x000fe200078ec0ff */
[----:B------:R-:W-:Y:S01]  /*a5c0*/  FMUL R6, R78, R6 ;  /* 0x000000064e067220 */ /* 0x000fe20000400000 */
[C---:B------:R-:W-:Y:S01]  /*a5d0*/  SHF.L.U32 R101, R106.reuse, 0x10, RZ ;  /* 0x000000106a657819 */ /* 0x040fe200000006ff */
[----:B------:R1:W-:Y:S01]  /*a5e0*/  SYNCS.ARRIVE.TRANS64.RED.A1T0 RZ, [R183+URZ], RZ ;  /* 0x000000ffb7ff79a7 */ /* 0x0003e200081004ff */
[----:B------:R-:W-:Y:S01]  /*a5f0*/  F2FP.BF16.F32.PACK_AB R4, R5, R4 ;  /* 0x000000040504723e */ /* 0x000fe200000010ff */
[----:B------:R-:W-:Y:S01]  /*a600*/  FFMA R6, R81, R83, R6 ;  /* 0x0000005351067223 */ /* 0x000fe20000000006 */
[----:B------:R-:W-:Y:S01]  /*a610*/  LOP3.LUT R104, R106, 0xffff0000, RZ, 0xc0, !PT ;  /* 0xffff00006a687812 */ /* 0x000fe200078ec0ff */
[C---:B------:R-:W-:Y:S01]  /*a620*/  FMUL R7, R78.reuse, R7 ;  /* 0x000000074e077220 */ /* 0x040fe20000400000 */
[C---:B------:R-:W-:Y:S01]  /*a630*/  SHF.L.U32 R103, R107.reuse, 0x10, RZ ;  /* 0x000000106b677819 */ /* 0x040fe200000006ff */
[----:B------:R-:W-:Y:S01]  /*a640*/  FMUL R8, R78, R8 ;  /* 0x000000084e087220 */ /* 0x000fe20000400000 */
[----:B------:R-:W-:Y:S01]  /*a650*/  LOP3.LUT R106, R107, 0xffff0000, RZ, 0xc0, !PT ;  /* 0xffff00006b6a7812 */ /* 0x000fe200078ec0ff */
[C---:B------:R-:W-:Y:S01]  /*a660*/  FFMA R7, R81.reuse, R86, R7 ;  /* 0x0000005651077223 */ /* 0x040fe20000000007 */
[C---:B------:R-:W-:Y:S01]  /*a670*/  SHF.L.U32 R105, R112.reuse, 0x10, RZ ;  /* 0x0000001070697819 */ /* 0x040fe200000006ff */
[----:B------:R-:W-:Y:S01]  /*a680*/  FFMA R8, R81, R85, R8 ;  /* 0x0000005551087223 */ /* 0x000fe20000000008 */
[----:B------:R-:W-:Y:S01]  /*a690*/  LOP3.LUT R108, R112, 0xffff0000, RZ, 0xc0, !PT ;  /* 0xffff0000706c7812 */ /* 0x000fe200078ec0ff */
[C---:B------:R-:W-:Y:S01]  /*a6a0*/  FMUL R9, R78.reuse, R9 ;  /* 0x000000094e097220 */ /* 0x040fe20000400000 */
[----:B------:R-:W-:Y:S01]  /*a6b0*/  F2FP.BF16.F32.PACK_AB R5, R7, R6 ;  /* 0x000000060705723e */ /* 0x000fe200000010ff */
[----:B------:R-:W-:Y:S01]  /*a6c0*/  FMUL R10, R78, R10 ;  /* 0x0000000a4e0a7220 */ /* 0x000fe20000400000 */
        /* <DEDUP_REMOVED lines=8> */
[----:B------:R-:W-:Y:S01]  /*a750*/  LOP3.LUT R112, R114, 0xffff0000, RZ, 0xc0, !PT ;  /* 0xffff000072707812 */ /* 0x000fe200078ec0ff */
[----:B------:R-:W-:Y:S01]  /*a760*/  FFMA R11, R81, R90, R11 ;  /* 0x0000005a510b7223 */ /* 0x000fe2000000000b */
[----:B------:R-:W-:Y:S01]  /*a770*/  SHF.L.U32 R111, R115, 0x10, RZ ;  /* 0x00000010736f7819 */ /* 0x000fe200000006ff */
[----:B------:R-:W-:Y:S01]  /*a780*/  FFMA R0, R81, R89, R0 ;  /* 0x0000005951007223 */ /* 0x000fe20000000000 */
[----:B------:R-:W-:Y:S01]  /*a790*/  LOP3.LUT R114, R115, 0xffff0000, RZ, 0xc0, !PT ;  /* 0xffff000073727812 */ /* 0x000fe200078ec0ff */
[C---:B------:R-:W-:Y:S01]  /*a7a0*/  FMUL R2, R78.reuse, R13 ;  /* 0x0000000d4e027220 */ /* 0x040fe20000400000 */
[----:B------:R-:W-:Y:S01]  /*a7b0*/  F2FP.BF16.F32.PACK_AB R7, R11, R10 ;  /* 0x0000000a0b07723e */ /* 0x000fe200000010ff */
[----:B------:R-:W-:Y:S01]  /*a7c0*/  FMUL R3, R78, R14 ;  /* 0x0000000e4e037220 */ /* 0x000fe20000400000 */
[----:B------:R-:W-:Y:S01]  /*a7d0*/  SHF.L.U32 R113, R120, 0x10, RZ ;  /* 0x0000001078717819 */ /* 0x000fe200000006ff */
[----:B------:R-:W-:Y:S01]  /*a7e0*/  FMUL R15, R78, R15 ;  /* 0x0000000f4e0f7220 */ /* 0x000fe20000400000 */
[----:B------:R-:W-:Y:S01]  /*a7f0*/  LOP3.LUT R116, R120, 0xffff0000, RZ, 0xc0, !PT ;  /* 0xffff000078747812 */ /* 0x000fe200078ec0ff */
[C---:B------:R-:W-:Y:S01]  /*a800*/  FMUL R12, R78.reuse, R16 ;  /* 0x000000104e0c7220 */ /* 0x040fe20000400000 */
[----:B------:R-:W-:Y:S01]  /*a810*/  SHF.L.U32 R115, R121, 0x10, RZ ;  /* 0x0000001079737819 */ /* 0x000fe200000006ff */
[----:B------:R-:W-:Y:S01]  /*a820*/  FFMA R2, R81, R91, R2 ;  /* 0x0000005b51027223 */ /* 0x000fe20000000002 */
[----:B------:R-:W-:Y:S01]  /*a830*/  LOP3.LUT R118, R121, 0xffff0000, RZ, 0xc0, !PT ;  /* 0xffff000079767812 */ /* 0x000fe200078ec0ff */
[----:B------:R-:W-:Y:S01]  /*a840*/  FMUL R13, R78, R17 ;  /* 0x000000114e0d7220 */ /* 0x000fe20000400000 */
[----:B------:R-:W-:Y:S01]  /*a850*/  SHF.L.U32 R117, R122, 0x10, RZ ;  /* 0x000000107a757819 */ /* 0x000fe200000006ff */
[C---:B------:R-:W-:Y:S01]  /*a860*/  FFMA R3, R81.reuse, R92, R3 ;  /* 0x0000005c51037223 */ /* 0x040fe20000000003 */
[----:B------:R-:W-:Y:S01]  /*a870*/  F2FP.BF16.F32.PACK_AB R8, R2, R0 ;  /* 0x000000000208723e */ /* 0x000fe200000010ff */
[----:B------:R-:W-:Y:S01]  /*a880*/  FMUL R14, R78, R18 ;  /* 0x000000124e0e7220 */ /* 0x000fe20000400000 */
[----:B------:R-:W-:Y:S01]  /*a890*/  LOP3.LUT R120, R122, 0xffff0000, RZ, 0xc0, !PT ;  /* 0xffff00007a787812 */ /* 0x000fe200078ec0ff */
[----:B------:R-:W-:Y:S01]  /*a8a0*/  FFMA R15, R81, R94, R15 ;  /* 0x0000005e510f7223 */ /* 0x000fe2000000000f */
[C---:B------:R-:W-:Y:S01]  /*a8b0*/  SHF.L.U32 R119, R123.reuse, 0x10, RZ ;  /* 0x000000107b777819 */ /* 0x040fe200000006ff */
[C---:B------:R-:W-:Y:S01]  /*a8c0*/  FMUL R19, R78.reuse, R19 ;  /* 0x000000134e137220 */ /* 0x040fe20000400000 */
[----:B------:R-:W-:Y:S01]  /*a8d0*/  LOP3.LUT R122, R123, 0xffff0000, RZ, 0xc0, !PT ;  /* 0xffff00007b7a7812 */ /* 0x000fe200078ec0ff */
[----:B------:R-:W-:Y:S01]  /*a8e0*/  FFMA R12, R81, R93, R12 ;  /* 0x0000005d510c7223 */ /* 0x000fe2000000000c */
[----:B------:R-:W-:Y:S01]  /*a8f0*/  F2FP.BF16.F32.PACK_AB R9, R15, R3 ;  /* 0x000000030f09723e */ /* 0x000fe200000010ff */
[----:B------:R-:W-:Y:S01]  /*a900*/  FMUL R16, R78, R20 ;  /* 0x000000144e107220 */ /* 0x000fe20000400000 */
[C---:B------:R-:W-:Y:S01]  /*a910*/  SHF.L.U32 R121, R128.reuse, 0x10, RZ ;  /* 0x0000001080797819 */ /* 0x040fe200000006ff */
[----:B------:R1:W-:Y:S01]  /*a920*/  STS.128 [R182+UR48+0xc400], R4 ;  /* 0x00c40004b6007988 */ /* 0x0003e20008000c30 */
[C---:B------:R-:W-:Y:S01]  /*a930*/  FFMA R13, R81.reuse, R96, R13 ;  /* 0x00000060510d7223 */ /* 0x040fe2000000000d */
[----:B------:R-:W-:Y:S01]  /*a940*/  LOP3.LUT R124, R128, 0xffff0000, RZ, 0xc0, !PT ;  /* 0xffff0000807c7812 */ /* 0x000fe200078ec0ff */
[C---:B------:R-:W-:Y:S01]  /*a950*/  FFMA R14, R81.reuse, R95, R14 ;  /* 0x0000005f510e7223 */ /* 0x040fe2000000000e */
[----:B------:R-:W-:Y:S01]  /*a960*/  FFMA R19, R81, R98, R19 ;  /* 0x0000006251137223 */ /* 0x000fe20000000013 */
[----:B------:R-:W-:Y:S01]  /*a970*/  SHF.L.U32 R123, R129, 0x10, RZ ;  /* 0x00000010817b7819 */ /* 0x000fe200000006ff */
[----:B------:R-:W-:Y:S01]  /*a980*/  FFMA R16, R81, R97, R16 ;  /* 0x0000006151107223 */ /* 0x000fe20000000010 */
[----:B------:R-:W-:Y:S01]  /*a990*/  F2FP.BF16.F32.PACK_AB R10, R13, R12 ;  /* 0x0000000c0d0a723e */ /* 0x000fe200000010ff */
[C---:B------:R-:W-:Y:S01]  /*a9a0*/  FMUL R17, R78.reuse, R21 ;  /* 0x000000154e117220 */ /* 0x040fe20000400000 */
[----:B------:R-:W-:Y:S01]  /*a9b0*/  F2FP.BF16.F32.PACK_AB R11, R19, R14 ;  /* 0x0000000e130b723e */ /* 0x000fe200000010ff */
[C---:B------:R-:W-:Y:S01]  /*a9c0*/  FMUL R18, R78.reuse, R22 ;  /* 0x000000164e127220 */ /* 0x040fe20000400000 */
[C---:B------:R-:W-:Y:S01]  /*a9d0*/  FMUL R23, R78.reuse, R23 ;  /* 0x000000174e177220 */ /* 0x040fe20000400000 */
[----:B------:R-:W-:Y:S01]  /*a9e0*/  FFMA R17, R81, R100, R17 ;  /* 0x0000006451117223 */ /* 0x000fe20000000011 */
[C---:B------:R-:W-:Y:S01]  /*a9f0*/  FMUL R20, R78.reuse, R24 ;  /* 0x000000184e147220 */ /* 0x040fe20000400000 */
[----:B------:R-:W-:Y:S01]  /*aa00*/  LOP3.LUT R126, R129, 0xffff0000, RZ, 0xc0, !PT ;  /* 0xffff0000817e7812 */ /* 0x000fe200078ec0ff */
[----:B------:R1:W-:Y:S01]  /*aa10*/  STS.128 [R181+0xc400], R8 ;  /* 0x00c40008b5007388 */ /* 0x0003e20000000c00 */
[----:B------:R-:W-:Y:S01]  /*aa20*/  FFMA R18, R81, R99, R18 ;  /* 0x0000006351127223 */ /* 0x000fe20000000012 */
[----:B------:R-:W-:Y:S01]  /*aa30*/  F2FP.BF16.F32.PACK_AB R16, R17, R16 ;  /* 0x000000101110723e */ /* 0x000fe200000010ff */
[C---:B------:R-:W-:Y:S01]  /*aa40*/  FFMA R23, R81.reuse, R102, R23 ;  /* 0x0000006651177223 */ /* 0x040fe20000000017 */
[----:B------:R-:W-:Y:S01]  /*aa50*/  FFMA R20, R81, R101, R20 ;  /* 0x0000006551147223 */ /* 0x000fe20000000014 */
[----:B------:R-:W-:Y:S01]  /*aa60*/  FMUL R21, R78, R25 ;  /* 0x000000194e157220 */ /* 0x000fe20000400000 */
[----:B------:R-:W-:Y:S01]  /*aa70*/  SHF.L.U32 R125, R130, 0x10, RZ ;  /* 0x00000010827d7819 */ /* 0x000fe200000006ff */
[C---:B------:R-:W-:Y:S01]  /*aa80*/  FMUL R22, R78.reuse, R26 ;  /* 0x0000001a4e167220 */ /* 0x040fe20000400000 */
[----:B------:R-:W-:Y:S01]  /*aa90*/  F2FP.BF16.F32.PACK_AB R17, R23, R18 ;  /* 0x000000121711723e */ /* 0x000fe200000010ff */
[C---:B------:R-:W-:Y:S01]  /*aaa0*/  FFMA R21, R81.reuse, R104, R21 ;  /* 0x0000006851157223 */ /* 0x040fe20000000015 */
[----:B------:R-:W-:Y:S01]  /*aab0*/  FMUL R27, R78, R27 ;  /* 0x0000001b4e1b7220 */ /* 0x000fe20000400000 */
[----:B------:R-:W-:Y:S01]  /*aac0*/  FFMA R22, R81, R103, R22 ;  /* 0x0000006751167223 */ /* 0x000fe20000000016 */
[----:B------:R-:W-:Y:S01]  /*aad0*/  LOP3.LUT R128, R130, 0xffff0000, RZ, 0xc0, !PT ;  /* 0xffff000082807812 */ /* 0x000fe200078ec0ff */
[C---:B------:R-:W-:Y:S01]  /*aae0*/  FMUL R24, R78.reuse, R28 ;  /* 0x0000001c4e187220 */ /* 0x040fe20000400000 */
[----:B------:R-:W-:Y:S01]  /*aaf0*/  F2FP.BF16.F32.PACK_AB R18, R21, R20 ;  /* 0x000000141512723e */ /* 0x000fe200000010ff */
[C---:B------:R-:W-:Y:S01]  /*ab00*/  FFMA R27, R81.reuse, R106, R27 ;  /* 0x0000006a511b7223 */ /* 0x040fe2000000001b */
[C---:B------:R-:W-:Y:S01]  /*ab10*/  FMUL R25, R78.reuse, R29 ;  /* 0x0000001d4e197220 */ /* 0x040fe20000400000 */
[----:B------:R-:W-:Y:S01]  /*ab20*/  FFMA R24, R81, R105, R24 ;  /* 0x0000006951187223 */ /* 0x000fe20000000018 */
[----:B------:R-:W-:Y:S01]  /*ab30*/  SHF.L.U32 R127, R131, 0x10, RZ ;  /* 0x00000010837f7819 */ /* 0x000fe200000006ff */
[C---:B------:R-:W-:Y:S01]  /*ab40*/  FMUL R26, R78.reuse, R30 ;  /* 0x0000001e4e1a7220 */ /* 0x040fe20000400000 */
[----:B------:R-:W-:Y:S01]  /*ab50*/  F2FP.BF16.F32.PACK_AB R19, R27, R22 ;  /* 0x000000161b13723e */ /* 0x000fe200000010ff */
[C---:B------:R-:W-:Y:S01]  /*ab60*/  FFMA R25, R81.reuse, R108, R25 ;  /* 0x0000006c51197223 */ /* 0x040fe20000000019 */
[C---:B------:R-:W-:Y:S01]  /*ab70*/  FMUL R31, R78.reuse, R31 ;  /* 0x0000001f4e1f7220 */ /* 0x040fe20000400000 */
[----:B------:R-:W-:Y:S01]  /*ab80*/  FFMA R26, R81, R107, R26 ;  /* 0x0000006b511a7223 */ /* 0x000fe2000000001a */
[----:B------:R-:W-:Y:S01]  /*ab90*/  LOP3.LUT R130, R131, 0xffff0000, RZ, 0xc0, !PT ;  /* 0xffff000083827812 */ /* 0x000fe200078ec0ff */
[----:B------:R1:W-:Y:S01]  /*aba0*/  STS.128 [R180+0xc400], R16 ;  /* 0x00c40010b4007388 */ /* 0x0003e20000000c00 */
[----:B------:R-:W-:Y:S01]  /*abb0*/  F2FP.BF16.F32.PACK_AB R24, R25, R24 ;  /* 0x000000181918723e */ /* 0x000fe200000010ff */
[C---:B------:R-:W-:Y:S01]  /*abc0*/  FFMA R31, R81.reuse, R110, R31 ;  /* 0x0000006e511f7223 */ /* 0x040fe2000000001f */
[C---:B------:R-:W-:Y:S01]  /*abd0*/  FMUL R28, R78.reuse, R32 ;  /* 0x000000204e1c7220 */ /* 0x040fe20000400000 */
[C---:B------:R-:W-:Y:S01]  /*abe0*/  FMUL R29, R78.reuse, R33 ;  /* 0x000000214e1d7220 */ /* 0x040fe20000400000 */
[----:B------:R-:W-:Y:S01]  /*abf0*/  FMUL R30, R78, R34 ;  /* 0x000000224e1e7220 */ /* 0x000fe20000400000 */
[----:B------:R-:W-:Y:S01]  /*ac00*/  SHF.L.U32 R129, R136, 0x10, RZ ;  /* 0x0000001088817819 */ /* 0x000fe200000006ff */
[----:B------:R-:W-:Y:S01]  /*ac10*/  FFMA R28, R81, R109, R28 ;  /* 0x0000006d511c7223 */ /* 0x000fe2000000001c */
[----:B------:R-:W-:Y:S01]  /*ac20*/  F2FP.BF16.F32.PACK_AB R25, R31, R26 ;  /* 0x0000001a1f19723e */ /* 0x000fe200000010ff */
[C---:B------:R-:W-:Y:S01]  /*ac30*/  FFMA R29, R81.reuse, R112, R29 ;  /* 0x00000070511d7223 */ /* 0x040fe2000000001d */
[----:B------:R-:W-:Y:S01]  /*ac40*/  FFMA R30, R81, R111, R30 ;  /* 0x0000006f511e7223 */ /* 0x000fe2000000001e */
[----:B------:R-:W-:Y:S01]  /*ac50*/  FMUL R35, R78, R35 ;  /* 0x000000234e237220 */ /* 0x000fe20000400000 */
        /* <DEDUP_REMOVED lines=34> */
[----:B------:R-:W-:Y:S01]  /*ae80*/  FFMA R41, R81, R124, R41 ;  /* 0x0000007c51297223 */ /* 0x000fe20000000029 */
[C---:B------:R-:W-:Y:S01]  /*ae90*/  FMUL R47, R78.reuse, R47 ;  /* 0x0000002f4e2f7220 */ /* 0x040fe20000400000 */
[C---:B------:R-:W-:Y:S01]  /*aea0*/  FMUL R44, R78.reuse, R48 ;  /* 0x000000304e2c7220 */ /* 0x040fe20000400000 */
[----:B------:R-:W-:Y:S01]  /*aeb0*/  FMUL R45, R78, R49 ;  /* 0x000000314e2d7220 */ /* 0x000fe20000400000 */
[----:B------:R1:W-:Y:S01]  /*aec0*/  STS.128 [R177+0xc400], R32 ;  /* 0x00c40020b1007388 */ /* 0x0003e20000000c00 */
[----:B------:R-:W-:Y:S01]  /*aed0*/  LOP3.LUT R138, R139, 0xffff0000, RZ, 0xc0, !PT ;  /* 0xffff00008b8a7812 */ /* 0x000fe200078ec0ff */
[----:B------:R-:W-:Y:S01]  /*aee0*/  FFMA R42, R81, R123, R42 ;  /* 0x0000007b512a7223 */ /* 0x000fe2000000002a */
[----:B------:R-:W-:Y:S01]  /*aef0*/  F2FP.BF16.F32.PACK_AB R40, R41, R40 ;  /* 0x000000282928723e */ /* 0x000fe200000010ff */
[C---:B------:R-:W-:Y:S01]  /*af00*/  FFMA R47, R81.reuse, R126, R47 ;  /* 0x0000007e512f7223 */ /* 0x040fe2000000002f */
[C---:B------:R-:W-:Y:S01]  /*af10*/  FFMA R44, R81.reuse, R125, R44 ;  /* 0x0000007d512c7223 */ /* 0x040fe2000000002c */
[----:B------:R-:W-:Y:S01]  /*af20*/  SHF.L.U32 R137, R144, 0x10, RZ ;  /* 0x0000001090897819 */ /* 0x000fe200000006ff */
[C---:B------:R-:W-:Y:S01]  /*af30*/  FFMA R45, R81.reuse, R128, R45 ;  /* 0x00000080512d7223 */ /* 0x040fe2000000002d */
[C---:B------:R-:W-:Y:S01]  /*af40*/  FMUL R46, R78.reuse, R50 ;  /* 0x000000324e2e7220 */ /* 0x040fe20000400000 */
[C---:B------:R-:W-:Y:S01]  /*af50*/  FMUL R51, R78.reuse, R51 ;  /* 0x000000334e337220 */ /* 0x040fe20000400000 */
[C---:B------:R-:W-:Y:S01]  /*af60*/  FMUL R48, R78.reuse, R52 ;  /* 0x000000344e307220 */ /* 0x040fe20000400000 */
[C---:B------:R-:W-:Y:S01]  /*af70*/  FMUL R49, R78.reuse, R53 ;  /* 0x000000354e317220 */ /* 0x040fe20000400000 */
[C---:B------:R-:W-:Y:S01]  /*af80*/  FFMA R46, R81.reuse, R127, R46 ;  /* 0x0000007f512e7223 */ /* 0x040fe2000000002e */
[C---:B------:R-:W-:Y:S01]  /*af90*/  FMUL R50, R78.reuse, R54 ;  /* 0x000000364e327220 */ /* 0x040fe20000400000 */
[C---:B------:R-:W-:Y:S01]  /*afa0*/  FFMA R51, R81.reuse, R130, R51 ;  /* 0x0000008251337223 */ /* 0x040fe20000000033 */
[C---:B------:R-:W-:Y:S01]  /*afb0*/  FMUL R55, R78.reuse, R55 ;  /* 0x000000374e377220 */ /* 0x040fe20000400000 */
[C---:B------:R-:W-:Y:S01]  /*afc0*/  FFMA R48, R81.reuse, R129, R48 ;  /* 0x0000008151307223 */ /* 0x040fe20000000030 */
[C---:B------:R-:W-:Y:S01]  /*afd0*/  FMUL R52, R78.reuse, R56 ;  /* 0x000000384e347220 */ /* 0x040fe20000400000 */
[C---:B------:R-:W-:Y:S01]  /*afe0*/  FFMA R49, R81.reuse, R132, R49 ;  /* 0x0000008451317223 */ /* 0x040fe20000000031 */
[C---:B------:R-:W-:Y:S01]  /*aff0*/  FMUL R53, R78.reuse, R57 ;  /* 0x000000394e357220 */ /* 0x040fe20000400000 */
[----:B------:R-:W-:Y:S01]  /*b000*/  FFMA R50, R81, R131, R50 ;  /* 0x0000008351327223 */ /* 0x000fe20000000032 */
[C---:B------:R-:W-:Y:S01]  /*b010*/  FMUL R54, R78.reuse, R58 ;  /* 0x0000003a4e367220 */ /* 0x040fe20000400000 */
[----:B------:R-:W-:Y:S01]  /*b020*/  F2FP.BF16.F32.PACK_AB R41, R47, R42 ;  /* 0x0000002a2f29723e */ /* 0x000fe200000010ff */
[----:B------:R-:W-:Y:S01]  /*b030*/  FFMA R55, R81, R134, R55 ;  /* 0x0000008651377223 */ /* 0x000fe20000000037 */
[C---:B------:R-:W-:Y:S01]  /*b040*/  FMUL R59, R78.reuse, R59 ;  /* 0x0000003b4e3b7220 */ /* 0x040fe20000400000 */
[----:B------:R-:W-:Y:S01]  /*b050*/  F2FP.BF16.F32.PACK_AB R42, R45, R44 ;  /* 0x0000002c2d2a723e */ /* 0x000fe200000010ff */
[----:B------:R-:W-:Y:S01]  /*b060*/  FFMA R52, R81, R133, R52 ;  /* 0x0000008551347223 */ /* 0x000fe20000000034 */
[----:B------:R-:W-:Y:S01]  /*b070*/  F2FP.BF16.F32.PACK_AB R43, R51, R46 ;  /* 0x0000002e332b723e */ /* 0x000fe200000010ff */
[----:B------:R-:W-:Y:S01]  /*b080*/  FMUL R56, R78, R60 ;  /* 0x0000003c4e387220 */ /* 0x000fe20000400000 */
[----:B------:R-:W-:Y:S01]  /*b090*/  LOP3.LUT R140, R144, 0xffff0000, RZ, 0xc0, !PT ;  /* 0xffff0000908c7812 */ /* 0x000fe200078ec0ff */
[----:B------:R-:W-:Y:S01]  /*b0a0*/  FFMA R53, R81, R136, R53 ;  /* 0x0000008851357223 */ /* 0x000fe20000000035 */
[----:B------:R-:W-:Y:S01]  /*b0b0*/  SHF.L.U32 R139, R145, 0x10, RZ ;  /* 0x00000010918b7819 */ /* 0x000fe200000006ff */
[----:B------:R1:W-:Y:S01]  /*b0c0*/  STS.128 [R176+0xc400], R40 ;  /* 0x00c40028b0007388 */ /* 0x0003e20000000c00 */
[C---:B------:R-:W-:Y:S01]  /*b0d0*/  FMUL R57, R78.reuse, R61 ;  /* 0x0000003d4e397220 */ /* 0x040fe20000400000 */
[----:B------:R-:W-:Y:S01]  /*b0e0*/  FFMA R54, R81, R135, R54 ;  /* 0x0000008751367223 */ /* 0x000fe20000000036 */
[----:B------:R-:W-:Y:S01]  /*b0f0*/  LOP3.LUT R142, R145, 0xffff0000, RZ, 0xc0, !PT ;  /* 0xffff0000918e7812 */ /* 0x000fe200078ec0ff */
[----:B------:R-:W-:Y:S01]  /*b100*/  FMUL R58, R78, R62 ;  /* 0x0000003e4e3a7220 */ /* 0x000fe20000400000 */
[C---:B------:R-:W-:Y:S01]  /*b110*/  FFMA R59, R81.reuse, R138, R59 ;  /* 0x0000008a513b7223 */ /* 0x040fe2000000003b */
[----:B------:R-:W-:Y:S01]  /*b120*/  SHF.L.U32 R141, R146, 0x10, RZ ;  /* 0x00000010928d7819 */ /* 0x000fe200000006ff */
[----:B------:R-:W-:Y:S01]  /*b130*/  FMUL R63, R78, R63 ;  /* 0x0000003f4e3f7220 */ /* 0x000fe20000400000 */
        /* <DEDUP_REMOVED lines=9> */
[C---:B------:R-:W-:Y:S01]  /*b1d0*/  FMUL R62, R78.reuse, R66 ;  /* 0x000000424e3e7220 */ /* 0x040fe20000400000 */
[----:B------:R-:W-:Y:S01]  /*b1e0*/  F2FP.BF16.F32.PACK_AB R49, R55, R50 ;  /* 0x000000323731723e */ /* 0x000fe200000010ff */
[----:B------:R-:W-:Y:S01]  /*b1f0*/  FFMA R63, R81, R142, R63 ;  /* 0x0000008e513f7223 */ /* 0x000fe2000000003f */
[----:B------:R-:W-:Y:S01]  /*b200*/  FMUL R67, R78, R67 ;  /* 0x000000434e437220 */ /* 0x000fe20000400000 */
[----:B------:R-:W-:Y:S01]  /*b210*/  F2FP.BF16.F32.PACK_AB R50, R53, R52 ;  /* 0x000000343532723e */ /* 0x000fe200000010ff */
[----:B------:R-:W-:Y:S01]  /*b220*/  FFMA R60, R81, R141, R60 ;  /* 0x0000008d513c7223 */ /* 0x000fe2000000003c */
[----:B------:R-:W-:Y:S01]  /*b230*/  F2FP.BF16.F32.PACK_AB R51, R59, R54 ;  /* 0x000000363b33723e */ /* 0x000fe200000010ff */
[C---:B------:R-:W-:Y:S01]  /*b240*/  FFMA R61, R81.reuse, R144, R61 ;  /* 0x00000090513d7223 */ /* 0x040fe2000000003d */
[C---:B------:R-:W-:Y:S01]  /*b250*/  FFMA R62, R81.reuse, R143, R62 ;  /* 0x0000008f513e7223 */ /* 0x040fe2000000003e */
[----:B------:R-:W-:Y:S01]  /*b260*/  FFMA R67, R81, R146, R67 ;  /* 0x0000009251437223 */ /* 0x000fe20000000043 */
[----:B------:R-:W-:Y:S01]  /*b270*/  F2FP.BF16.F32.PACK_AB R56, R57, R56 ;  /* 0x000000383938723e */ /* 0x000fe200000010ff */
[----:B------:R1:W-:Y:S01]  /*b280*/  STS.128 [R175+0xc400], R48 ;  /* 0x00c40030af007388 */ /* 0x0003e20000000c00 */
[----:B------:R-:W-:Y:S02]  /*b290*/  F2FP.BF16.F32.PACK_AB R57, R63, R58 ;  /* 0x0000003a3f39723e */ /* 0x000fe400000010ff */
        /* <DEDUP_REMOVED lines=20> */
.L_x_147:
[----:B------:R-:W-:Y:S05]  /*b3e0*/  BSYNC.RECONVERGENT B0 ;  /* 0x0000000000007941 */ /* 0x000fea0003800200 */
.L_x_146:
[----:B------:R-:W-:Y:S01]  /*b3f0*/  BAR.SYNC.DEFER_BLOCKING 0x1, 0x80 ;  /* 0x0042000000007b1d */ /* 0x000fe20000010000 */
[----:B------:R-:W-:Y:S01]  /*b400*/  UISETP.NE.AND UP0, UPT, UR49, -0x4, UPT ;  /* 0xfffffffc3100788c */ /* 0x000fe2000bf05270 */
[----:B------:R-:W-:Y:S08]  /*b410*/  IADD3 R76, PT, PT, R76, 0x1, RZ ;  /* 0x000000014c4c7810 */ /* 0x000ff00007ffe0ff */
[----:B------:R-:W-:Y:S05]  /*b420*/  BRA.U !UP0, `(.L_x_148) ;  /* 0x0000000108287547 */ /* 0x000fea000b800000 */
[----:B------:R-:W-:Y:S01]  /*b430*/  ISETP.NE.AND P0, PT, R179, RZ, PT ;  /* 0x000000ffb300720c */ /* 0x000fe20003f05270 */
[----:B------:R-:W-:Y:S01]  /*b440*/  IMAD.U32 R3, RZ, RZ, UR51 ;  /* 0x00000033ff037e24 */ /* 0x000fe2000f8e00ff */
[----:B------:R-:W-:Y:S01]  /*b450*/  UIADD3 UR51, UPT, UPT, UR51, 0x1, URZ ;  /* 0x0000000133337890 */ /* 0x000fe2000fffe0ff */
[----:B------:R-:W-:Y:S03]  /*b460*/  IMAD.U32 R0, RZ, RZ, UR37 ;  /* 0x00000025ff007e24 */ /* 0x000fe6000f8e00ff */
[----:B------:R-:W-:Y:S04]  /*b470*/  UISETP.NE.AND UP0, UPT, UR51, 0x4, UPT ;  /* 0x000000043300788c */ /* 0x000fe8000bf05270 */
[----:B------:R-:W-:Y:S03]  /*b480*/  USEL UR51, UR51, URZ, UP0 ;  /* 0x000000ff33337287 */ /* 0x000fe60008000000 */
[----:B------:R-:W-:Y:S05]  /*b490*/  @P0 LEA R3, R3, UR48, 0x3 ;  /* 0x0000003003030c11 */ /* 0x000fea000f8e18ff */
[----:B------:R-:W-:Y:S05]  /*b4a0*/  @P0 VIADD R3, R3, 0xc0 ;  /* 0x000000c003030836 */ /* 0x000fea0000000000 */
[----:B------:R-:W-:Y:S04]  /*b4b0*/  @P0 PRMT R0, R0, 0x654, R3 ;  /* 0x0000065400000816 */ /* 0x000fe80000000003 */
[----:B------:R2:W-:Y:S03]  /*b4c0*/  @P0 SYNCS.ARRIVE.TRANS64.RED.A1T0 RZ, [R0+URZ], RZ ;  /* 0x000000ff00ff09a7 */ /* 0x0005e600081004ff */
.L_x_148:
[----:B------:R-:W-:Y:S01]  /*b4d0*/  ISETP.NE.AND P2, PT, R171, RZ, PT ;  /* 0x000000ffab00720c */ /* 0x000fe20003f45270 */
[----:B------:R-:W-:Y:S01]  /*b4e0*/  UIADD3 UR49, UPT, UPT, UR49, 0x4, URZ ;  /* 0x0000000431317890 */ /* 0x000fe2000fffe0ff */
[----:B------:R-:W-:Y:S01]  /*b4f0*/  ISETP.NE.AND P0, PT, R173, 0x2, PT ;  /* 0x00000002ad00780c */ /* 0x000fe20003f05270 */
[----:B------:R-:W-:Y:S01]  /*b500*/  IMAD.IADD R20, R75, 0x1, R154 ;  /* 0x000000014b147824 */ /* 0x000fe200078e029a */
[----:B------:R-:W-:Y:S01]  /*b510*/  ISETP.NE.AND P1, PT, R76, 0x2, PT ;  /* 0x000000024c00780c */ /* 0x000fe20003f25270 */
[----:B------:R-:W-:Y:S01]  /*b520*/  IMAD.IADD R21, R77, 0x1, R156 ;  /* 0x000000014d157824 */ /* 0x000fe200078e029c */
[----:B--2---:R-:W-:Y:S02]  /*b530*/  SEL R0, RZ, 0x1, P0 ;  /* 0x00000001ff007807 */ /* 0x004fe40000000000 */
[----:B------:R-:W-:Y:S02]  /*b540*/  SEL R3, RZ, 0x1, P1 ;  /* 0x00000001ff037807 */ /* 0x000fe40000800000 */
[----:B------:R-:W-:Y:S02]  /*b550*/  LOP3.LUT R165, R165, R0, RZ, 0x3c, !PT ;  /* 0x00000000a5a57212 */ /* 0x000fe400078e3cff */
[----:B------:R-:W-:Y:S02]  /*b560*/  LOP3.LUT R166, R166, R3, RZ, 0x3c, !PT ;  /* 0x00000003a6a67212 */ /* 0x000fe400078e3cff */
[----:B------:R-:W-:Y:S02]  /*b570*/  @P2 R2UR UR36, R164 ;  /* 0x00000000a42422ca */ /* 0x000fe400000e0000 */
[----:B------:R-:W-:Y:S02]  /*b580*/  SEL R173, R173, RZ, P0 ;  /* 0x000000ffadad7207 */ /* 0x000fe40000000000 */
[----:B------:R-:W-:Y:S01]  /*b590*/  SEL R76, R76, RZ, P1 ;  /* 0x000000ff4c4c7207 */ /* 0x000fe20000800000 */
[----:B------:R-:W-:Y:S10]  /*b5a0*/  @P2 BRA `(.L_x_149) ;  /* 0xffffffa000282947 */ /* 0x000ff4000383ffff */
[----:B------:R-:W-:-:S09]  /*b5b0*/  UISETP.NE.AND UP0, UPT, UR50, URZ, UPT ;  /* 0x000000ff3200728c */ /* 0x000fd2000bf05270 */
[----:B------:R-:W-:Y:S05]  /*b5c0*/  BRA.U !UP0, `(.L_x_150) ;  /* 0x0000000108487547 */ /* 0x000fea000b800000 */
[----:B------:R-:W2:Y:S02]  /*b5d0*/  LDCU.64 UR4, c[0x0][0x890] ;  /* 0x00011200ff0477ac */ /* 0x000ea40008000a00 */
[----:B--2---:R-:W-:-:S04]  /*b5e0*/  UISETP.NE.U32.AND UP0, UPT, UR4, URZ, UPT ;  /* 0x000000ff0400728c */ /* 0x004fc8000bf05070 */
[----:B------:R-:W-:-:S09]  /*b5f0*/  UISETP.NE.AND.EX UP0, UPT, UR5, URZ, UPT, UP0 ;  /* 0x000000ff0500728c */ /* 0x000fd2000bf05300 */
[----:B------:R-:W-:Y:S05]  /*b600*/  BRA.U UP0, `(.L_x_151) ;  /* 0x00000001000c7547 */ /* 0x000fea000b800000 */
[----:B------:R-:W-:-:S13]  /*b610*/  FSETP.NEU.AND P0, PT, R81, RZ, PT ;  /* 0x000000ff5100720b */ /* 0x000fda0003f0d000 */
[----:B------:R-:W-:Y:S05]  /*b620*/  @!P0 EXIT ;  /* 0x000000000000894d */ /* 0x000fea0003800000 */
[----:B------:R-:W-:Y:S05]  /*b630*/  BRA `(.L_x_150) ;  /* 0x00000000002c7947 */ /* 0x000fea0003800000 */
.L_x_151:
[----:B------:R-:W-:Y:S01]  /*b640*/  ISETP.NE.AND P0, PT, R172, RZ, PT ;  /* 0x000000ffac00720c */ /* 0x000fe20003f05270 */
[----:B------:R-:W-:-:S12]  /*b650*/  BSSY.RECONVERGENT B0, `(.L_x_150) ;  /* 0x0000009000007945 */ /* 0x000fd80003800200 */
[----:B------:R-:W-:Y:S05]  /*b660*/  @P0 BRA `(.L_x_152) ;  /* 0x0000000000140947 */ /* 0x000fea0003800000 */
[----:B------:R-:W2:Y:S02]  /*b670*/  LDCU.64 UR4, c[0x0][0x888] ;  /* 0x00011100ff0477ac */ /* 0x000ea40008000a00 */
[----:B--2---:R-:W-:-:S04]  /*b680*/  ISETP.NE.U32.AND P0, PT, RZ, UR4, PT ;  /* 0x00000004ff007c0c */ /* 0x004fc8000bf05070 */
[----:B------:R-:W-:-:S13]  /*b690*/  ISETP.NE.AND.EX P0, PT, RZ, UR5, PT, P0 ;  /* 0x00000005ff007c0c */ /* 0x000fda000bf05300 */
[----:B------:R-:W-:Y:S05]  /*b6a0*/  @!P0 EXIT ;  /* 0x000000000000894d */ /* 0x000fea0003800000 */
[----:B------:R-:W-:Y:S05]  /*b6b0*/  BRA `(.L_x_153) ;  /* 0x0000000000087947 */ /* 0x000fea0003800000 */
.L_x_152:
[----:B------:R-:W-:-:S13]  /*b6c0*/  FSETP.NEU.AND P0, PT, R81, RZ, PT ;  /* 0x000000ff5100720b */ /* 0x000fda0003f0d000 */
[----:B------:R-:W-:Y:S05]  /*b6d0*/  @!P0 EXIT ;  /* 0x000000000000894d */ /* 0x000fea0003800000 */
.L_x_153:
[----:B------:R-:W-:Y:S05]  /*b6e0*/  BSYNC.RECONVERGENT B0 ;  /* 0x0000000000007941 */ /* 0x000fea0003800200 */
.L_x_150:
[----:B------:R-:W-:Y:S01]  /*b6f0*/  ULEA UR4, UR51, UR48, 0x3 ;  /* 0x0000003033047291 */ /* 0x000fe2000f8e18ff */
[----:B------:R-:W-:-:S04]  /*b700*/  DEPBAR.LE SB0, 0x0 ;  /* 0x000080000000791a */ /* 0x000fc80000000000 */
[----:B------:R-:W-:-:S04]  /*b710*/  UIADD3 UR4, UPT, UPT, UR4, 0xc0, URZ ;  /* 0x000000c004047890 */ /* 0x000fc8000fffe0ff */
[----:B------:R-:W-:-:S09]  /*b720*/  UPRMT UR4, UR37, 0x654, UR4 ;  /* 0x0000065425047896 */ /* 0x000fd20008000004 */
[----:B------:R-:W-:Y:S01]  /*b730*/  SYNCS.ARRIVE.TRANS64.RED.A1T0 RZ, [UR4], RZ ;  /* 0x000000ffffff79a7 */ /* 0x000fe20008100404 */
[----:B------:R-:W-:Y:S05]  /*b740*/  EXIT ;  /* 0x000000000000794d */ /* 0x000fea0003800000 */
.L_x_25:
[----:B--2---:R2:W4:Y:S02]  /*b750*/  SYNCS.PHASECHK.TRANS64.TRYWAIT P0, [R3+URZ+0x140], R2 ;  /* 0x00014002030075a7 */ /* 0x00452400080011ff */
[----:B----4-:R-:W-:Y:S05]  /*b760*/  @!P0 NANOSLEEP.SYNCS 0x989680 ;  /* 0x009896800000895d */ /* 0x010fea0003900000 */
[----:B------:R-:W4:Y:S02]  /*b770*/  @!P0 SYNCS.PHASECHK.TRANS64 P0, [R3+URZ+0x140], R2 ;  /* 0x00014002030085a7 */ /* 0x000f2400080010ff */
[----:B----4-:R-:W-:Y:S05]  /*b780*/  @!P0 BRA `(.L_x_25) ;  /* 0xfffffffc00f08947 */ /* 0x010fea000383ffff */
[----:B------:R-:W-:Y:S05]  /*b790*/  BRA `(.L_x_154) ;  /* 0xffffff6000487947 */ /* 0x000fea000383ffff */
.L_x_28:
[----:B-1----:R-:W-:-:S07]  /*b7a0*/  MOV R2, UR33 ;  /* 0x0000002100027c02 */ /* 0x002fce0008000f00 */
.L_x_155:
[----:B-1----:R1:W2:Y:S02]  /*b7b0*/  SYNCS.PHASECHK.TRANS64.TRYWAIT P0, [R2+URZ+0x50], R5 ;  /* 0x00005005020075a7 */ /* 0x0022a400080011ff */
[----:B--2---:R-:W-:Y:S05]  /*b7c0*/  @!P0 NANOSLEEP.SYNCS 0x989680 ;  /* 0x009896800000895d */ /* 0x004fea0003900000 */
[----:B------:R-:W2:Y:S02]  /*b7d0*/  @!P0 SYNCS.PHASECHK.TRANS64 P0, [R2+URZ+0x50], R5 ;  /* 0x00005005020085a7 */ /* 0x000ea400080010ff */
[----:B--2---:R-:W-:Y:S05]  /*b7e0*/  @!P0 BRA `(.L_x_155) ;  /* 0xfffffffc00f08947 */ /* 0x004fea000383ffff */
[----:B------:R-:W-:Y:S05]  /*b7f0*/  BRA `(.L_x_27) ;  /* 0xffffff6000ac7947 */ /* 0x000fea000383ffff */
.L_x_35:
[----:B-1----:R-:W-:-:S07]  /*b800*/  MOV R2, UR17 ;  /* 0x0000001100027c02 */ /* 0x002fce0008000f00 */
.L_x_156:
[----:B-1----:R1:W2:Y:S02]  /*b810*/  SYNCS.PHASECHK.TRANS64.TRYWAIT P0, [R2+URZ+0x50], R5 ;  /* 0x00005005020075a7 */ /* 0x0022a400080011ff */
[----:B--2---:R-:W-:Y:S05]  /*b820*/  @!P0 NANOSLEEP.SYNCS 0x989680 ;  /* 0x009896800000895d */ /* 0x004fea0003900000 */
[----:B------:R-:W2:Y:S02]  /*b830*/  @!P0 SYNCS.PHASECHK.TRANS64 P0, [R2+URZ+0x50], R5 ;  /* 0x00005005020085a7 */ /* 0x000ea400080010ff */
[----:B--2---:R-:W-:Y:S05]  /*b840*/  @!P0 BRA `(.L_x_156) ;  /* 0xfffffffc00f08947 */ /* 0x004fea000383ffff */
[----:B------:R-:W-:Y:S05]  /*b850*/  BRA `(.L_x_34) ;  /* 0xffffff6400647947 */ /* 0x000fea000383ffff */
.L_x_40:
[----:B-1----:R1:W2:Y:S02]  /*b860*/  SYNCS.PHASECHK.TRANS64.TRYWAIT P0, [R2+URZ+0xf0], R3 ;  /* 0x0000f003020075a7 */ /* 0x0022a400080011ff */
[----:B--2---:R-:W-:Y:S05]  /*b870*/  @!P0 NANOSLEEP.SYNCS 0x989680 ;  /* 0x009896800000895d */ /* 0x004fea0003900000 */
[----:B------:R-:W2:Y:S02]  /*b880*/  @!P0 SYNCS.PHASECHK.TRANS64 P0, [R2+URZ+0xf0], R3 ;  /* 0x0000f003020085a7 */ /* 0x000ea400080010ff */
[----:B--2---:R-:W-:Y:S05]  /*b890*/  @!P0 BRA `(.L_x_40) ;  /* 0xfffffffc00f08947 */ /* 0x004fea000383ffff */
[----:B------:R-:W-:Y:S05]  /*b8a0*/  BRA `(.L_x_157) ;  /* 0xffffff6800047947 */ /* 0x000fea000383ffff */
.L_x_44:
[----:B---3--:R-:W-:-:S07]  /*b8b0*/  MOV R0, UR4 ;  /* 0x0000000400007c02 */ /* 0x008fce0008000f00 */
.L_x_158:
[----:B-1----:R1:W2:Y:S02]  /*b8c0*/  SYNCS.PHASECHK.TRANS64.TRYWAIT P0, [R0+URZ], R3 ;  /* 0x00000003000075a7 */ /* 0x0022a400080011ff */
[----:B--2---:R-:W-:Y:S05]  /*b8d0*/  @!P0 NANOSLEEP.SYNCS 0x989680 ;  /* 0x009896800000895d */ /* 0x004fea0003900000 */
[----:B------:R-:W2:Y:S02]  /*b8e0*/  @!P0 SYNCS.PHASECHK.TRANS64 P0, [R0+URZ], R3 ;  /* 0x00000003000085a7 */ /* 0x000ea400080010ff */
[----:B--2---:R-:W-:Y:S05]  /*b8f0*/  @!P0 BRA `(.L_x_158) ;  /* 0xfffffffc00f08947 */ /* 0x004fea000383ffff */
[----:B------:R-:W-:Y:S05]  /*b900*/  BRA `(.L_x_159) ;  /* 0xffffff6c00747947 */ /* 0x000fea000383ffff */
.L_x_45:
[----:B---3--:R-:W-:-:S07]  /*b910*/  MOV R0, UR4 ;  /* 0x0000000400007c02 */ /* 0x008fce0008000f00 */
.L_x_160:
[----:B-1----:R1:W2:Y:S02]  /*b920*/  SYNCS.PHASECHK.TRANS64.TRYWAIT P0, [R0+URZ], R3 ;  /* 0x00000003000075a7 */ /* 0x0022a400080011ff */
[----:B--2---:R-:W-:Y:S05]  /*b930*/  @!P0 NANOSLEEP.SYNCS 0x989680 ;  /* 0x009896800000895d */ /* 0x004fea0003900000 */
[----:B------:R-:W2:Y:S02]  /*b940*/  @!P0 SYNCS.PHASECHK.TRANS64 P0, [R0+URZ], R3 ;  /* 0x00000003000085a7 */ /* 0x000ea400080010ff */
[----:B--2---:R-:W-:Y:S05]  /*b950*/  @!P0 BRA `(.L_x_160) ;  /* 0xfffffffc00f08947 */ /* 0x004fea000383ffff */
[----:B------:R-:W-:Y:S05]  /*b960*/  BRA `(.L_x_161) ;  /* 0xffffff6c00807947 */ /* 0x000fea000383ffff */
.L_x_46:
[----:B---3--:R-:W-:-:S07]  /*b970*/  MOV R0, UR4 ;  /* 0x0000000400007c02 */ /* 0x008fce0008000f00 */
.L_x_162:
[----:B-1----:R1:W2:Y:S02]  /*b980*/  SYNCS.PHASECHK.TRANS64.TRYWAIT P0, [R0+URZ], R3 ;  /* 0x00000003000075a7 */ /* 0x0022a400080011ff */
[----:B--2---:R-:W-:Y:S05]  /*b990*/  @!P0 NANOSLEEP.SYNCS 0x989680 ;  /* 0x009896800000895d */ /* 0x004fea0003900000 */
[----:B------:R-:W2:Y:S02]  /*b9a0*/  @!P0 SYNCS.PHASECHK.TRANS64 P0, [R0+URZ], R3 ;  /* 0x00000003000085a7 */ /* 0x000ea400080010ff */
[----:B--2---:R-:W-:Y:S05]  /*b9b0*/  @!P0 BRA `(.L_x_162) ;  /* 0xfffffffc00f08947 */ /* 0x004fea000383ffff */
[----:B------:R-:W-:Y:S05]  /*b9c0*/  BRA `(.L_x_163) ;  /* 0xffffff6c008c7947 */ /* 0x000fea000383ffff */
.L_x_47:
[----:B---3--:R-:W-:-:S07]  /*b9d0*/  MOV R0, UR4 ;  /* 0x0000000400007c02 */ /* 0x008fce0008000f00 */
.L_x_164:
[----:B-1----:R1:W2:Y:S02]  /*b9e0*/  SYNCS.PHASECHK.TRANS64.TRYWAIT P0, [R0+URZ], R3 ;  /* 0x00000003000075a7 */ /* 0x0022a400080011ff */
[----:B--2---:R-:W-:Y:S05]  /*b9f0*/  @!P0 NANOSLEEP.SYNCS 0x989680 ;  /* 0x009896800000895d */ /* 0x004fea0003900000 */
[----:B------:R-:W2:Y:S02]  /*ba00*/  @!P0 SYNCS.PHASECHK.TRANS64 P0, [R0+URZ], R3 ;  /* 0x00000003000085a7 */ /* 0x000ea400080010ff */
[----:B--2---:R-:W-:Y:S05]  /*ba10*/  @!P0 BRA `(.L_x_164) ;  /* 0xfffffffc00f08947 */ /* 0x004fea000383ffff */
[----:B------:R-:W-:Y:S05]  /*ba20*/  BRA `(.L_x_165) ;  /* 0xffffff6c00987947 */ /* 0x000fea000383ffff */
.L_x_48:
[----:B---3--:R-:W-:-:S07]  /*ba30*/  MOV R0, UR4 ;  /* 0x0000000400007c02 */ /* 0x008fce0008000f00 */
.L_x_166:
[----:B-1----:R1:W2:Y:S02]  /*ba40*/  SYNCS.PHASECHK.TRANS64.TRYWAIT P0, [R0+URZ], R3 ;  /* 0x00000003000075a7 */ /* 0x0022a400080011ff */
[----:B--2---:R-:W-:Y:S05]  /*ba50*/  @!P0 NANOSLEEP.SYNCS 0x989680 ;  /* 0x009896800000895d */ /* 0x004fea0003900000 */
[----:B------:R-:W2:Y:S02]  /*ba60*/  @!P0 SYNCS.PHASECHK.TRANS64 P0, [R0+URZ], R3 ;  /* 0x00000003000085a7 */ /* 0x000ea400080010ff */
[----:B--2---:R-:W-:Y:S05]  /*ba70*/  @!P0 BRA `(.L_x_166) ;  /* 0xfffffffc00f08947 */ /* 0x004fea000383ffff */
[----:B------:R-:W-:Y:S05]  /*ba80*/  BRA `(.L_x_167) ;  /* 0xffffff6c00a47947 */ /* 0x000fea000383ffff */
.L_x_49:
[----:B---3--:R-:W-:-:S07]  /*ba90*/  MOV R0, UR4 ;  /* 0x0000000400007c02 */ /* 0x008fce0008000f00 */
.L_x_168:
[----:B-1----:R1:W2:Y:S02]  /*baa0*/  SYNCS.PHASECHK.TRANS64.TRYWAIT P0, [R0+URZ], R3 ;  /* 0x00000003000075a7 */ /* 0x0022a400080011ff */
[----:B--2---:R-:W-:Y:S05]  /*bab0*/  @!P0 NANOSLEEP.SYNCS 0x989680 ;  /* 0x009896800000895d */ /* 0x004fea0003900000 */
[----:B------:R-:W2:Y:S02]  /*bac0*/  @!P0 SYNCS.PHASECHK.TRANS64 P0, [R0+URZ], R3 ;  /* 0x00000003000085a7 */ /* 0x000ea400080010ff */
[----:B--2---:R-:W-:Y:S05]  /*bad0*/  @!P0 BRA `(.L_x_168) ;  /* 0xfffffffc00f08947 */ /* 0x004fea000383ffff */
[----:B------:R-:W-:Y:S05]  /*bae0*/  BRA `(.L_x_169) ;  /* 0xffffff6c00b07947 */ /* 0x000fea000383ffff */
.L_x_50:
[----:B---3--:R-:W-:-:S07]  /*baf0*/  MOV R0, UR4 ;  /* 0x0000000400007c02 */ /* 0x008fce0008000f00 */
.L_x_170:
[----:B-1----:R1:W2:Y:S02]  /*bb00*/  SYNCS.PHASECHK.TRANS64.TRYWAIT P0, [R0+URZ], R3 ;  /* 0x00000003000075a7 */ /* 0x0022a400080011ff */
[----:B--2---:R-:W-:Y:S05]  /*bb10*/  @!P0 NANOSLEEP.SYNCS 0x989680 ;  /* 0x009896800000895d */ /* 0x004fea0003900000 */
[----:B------:R-:W2:Y:S02]  /*bb20*/  @!P0 SYNCS.PHASECHK.TRANS64 P0, [R0+URZ], R3 ;  /* 0x00000003000085a7 */ /* 0x000ea400080010ff */
[----:B--2---:R-:W-:Y:S05]  /*bb30*/  @!P0 BRA `(.L_x_170) ;  /* 0xfffffffc00f08947 */ /* 0x004fea000383ffff */
[----:B------:R-:W-:Y:S05]  /*bb40*/  BRA `(.L_x_171) ;  /* 0xffffff6c00bc7947 */ /* 0x000fea000383ffff */
.L_x_51:
[----:B---3--:R-:W-:-:S07]  /*bb50*/  MOV R0, UR4 ;  /* 0x0000000400007c02 */ /* 0x008fce0008000f00 */
.L_x_172:
[----:B-1----:R1:W2:Y:S02]  /*bb60*/  SYNCS.PHASECHK.TRANS64.TRYWAIT P0, [R0+URZ], R3 ;  /* 0x00000003000075a7 */ /* 0x0022a400080011ff */
[----:B--2---:R-:W-:Y:S05]  /*bb70*/  @!P0 NANOSLEEP.SYNCS 0x989680 ;  /* 0x009896800000895d */ /* 0x004fea0003900000 */
[----:B------:R-:W2:Y:S02]  /*bb80*/  @!P0 SYNCS.PHASECHK.TRANS64 P0, [R0+URZ], R3 ;  /* 0x00000003000085a7 */ /* 0x000ea400080010ff */
[----:B--2---:R-:W-:Y:S05]  /*bb90*/  @!P0 BRA `(.L_x_172) ;  /* 0xfffffffc00f08947 */ /* 0x004fea000383ffff */
[----:B------:R-:W-:Y:S05]  /*bba0*/  BRA `(.L_x_173) ;  /* 0xffffff6c00c87947 */ /* 0x000fea000383ffff */
.L_x_52:
[----:B---3--:R-:W-:-:S07]  /*bbb0*/  MOV R0, UR4 ;  /* 0x0000000400007c02 */ /* 0x008fce0008000f00 */
.L_x_174:
[----:B-1----:R1:W2:Y:S02]  /*bbc0*/  SYNCS.PHASECHK.TRANS64.TRYWAIT P0, [R0+URZ], R3 ;  /* 0x00000003000075a7 */ /* 0x0022a400080011ff */
[----:B--2---:R-:W-:Y:S05]  /*bbd0*/  @!P0 NANOSLEEP.SYNCS 0x989680 ;  /* 0x009896800000895d */ /* 0x004fea0003900000 */
[----:B------:R-:W2:Y:S02]  /*bbe0*/  @!P0 SYNCS.PHASECHK.TRANS64 P0, [R0+URZ], R3 ;  /* 0x00000003000085a7 */ /* 0x000ea400080010ff */
[----:B--2---:R-:W-:Y:S05]  /*bbf0*/  @!P0 BRA `(.L_x_174) ;  /* 0xfffffffc00f08947 */ /* 0x004fea000383ffff */
[----:B------:R-:W-:Y:S05]  /*bc00*/  BRA `(.L_x_175) ;  /* 0xffffff6c00d47947 */ /* 0x000fea000383ffff */
.L_x_55:
[----:B-1----:R1:W2:Y:S02]  /*bc10*/  SYNCS.PHASECHK.TRANS64.TRYWAIT P0, [R0+URZ+0x130], R5 ;  /* 0x00013005000075a7 */ /* 0x0022a400080011ff */
[----:B--2---:R-:W-:Y:S05]  /*bc20*/  @!P0 NANOSLEEP.SYNCS 0x989680 ;  /* 0x009896800000895d */ /* 0x004fea0003900000 */
[----:B------:R-:W2:Y:S02]  /*bc30*/  @!P0 SYNCS.PHASECHK.TRANS64 P0, [R0+URZ+0x130], R5 ;  /* 0x00013005000085a7 */ /* 0x000ea400080010ff */
[----:B--2---:R-:W-:Y:S05]  /*bc40*/  @!P0 BRA `(.L_x_55) ;  /* 0xfffffffc00f08947 */ /* 0x004fea000383ffff */
[----:B------:R-:W-:Y:S05]  /*bc50*/  BRA `(.L_x_176) ;  /* 0xffffff7000347947 */ /* 0x000fea000383ffff */
.L_x_56:
[----:B------:R-:W-:-:S07]  /*bc60*/  MOV R0, UR5 ;  /* 0x0000000500007c02 */ /* 0x000fce0008000f00 */
.L_x_177:
[----:B-1----:R1:W2:Y:S02]  /*bc70*/  SYNCS.PHASECHK.TRANS64.TRYWAIT P0, [R0+URZ+0x100], R7 ;  /* 0x00010007000075a7 */ /* 0x0022a400080011ff */
[----:B--2---:R-:W-:Y:S05]  /*bc80*/  @!P0 NANOSLEEP.SYNCS 0x989680 ;  /* 0x009896800000895d */ /* 0x004fea0003900000 */
[----:B------:R-:W2:Y:S02]  /*bc90*/  @!P0 SYNCS.PHASECHK.TRANS64 P0, [R0+URZ+0x100], R7 ;  /* 0x00010007000085a7 */ /* 0x000ea400080010ff */
[----:B--2---:R-:W-:Y:S05]  /*bca0*/  @!P0 BRA `(.L_x_177) ;  /* 0xfffffffc00f08947 */ /* 0x004fea000383ffff */
[----:B------:R-:W-:Y:S05]  /*bcb0*/  BRA `(.L_x_178) ;  /* 0xffffff7000447947 */ /* 0x000fea000383ffff */
.L_x_57:
[----:B-1----:R1:W2:Y:S02]  /*bcc0*/  SYNCS.PHASECHK.TRANS64.TRYWAIT P1, [R0+URZ+0xf0], R5 ;  /* 0x0000f005000075a7 */ /* 0x0022a400080211ff */
[----:B--2---:R-:W-:Y:S05]  /*bcd0*/  @!P1 NANOSLEEP.SYNCS 0x989680 ;  /* 0x009896800000995d */ /* 0x004fea0003900000 */
[----:B------:R-:W2:Y:S02]  /*bce0*/  @!P1 SYNCS.PHASECHK.TRANS64 P1, [R0+URZ+0xf0], R5 ;  /* 0x0000f005000095a7 */ /* 0x000ea400080210ff */
[----:B--2---:R-:W-:Y:S05]  /*bcf0*/  @!P1 BRA `(.L_x_57) ;  /* 0xfffffffc00f09947 */ /* 0x004fea000383ffff */
[----:B------:R-:W-:Y:S05]  /*bd00*/  BRA `(.L_x_179) ;  /* 0xffffff7000747947 */ /* 0x000fea000383ffff */
.L_x_60:
[----:B------:R-:W-:-:S07]  /*bd10*/  MOV R0, UR5 ;  /* 0x0000000500007c02 */ /* 0x000fce0008000f00 */
.L_x_180:
[----:B-1----:R1:W2:Y:S02]  /*bd20*/  SYNCS.PHASECHK.TRANS64.TRYWAIT P0, [R0+URZ+0x100], R3 ;  /* 0x00010003000075a7 */ /* 0x0022a400080011ff */
[----:B--2---:R-:W-:Y:S05]  /*bd30*/  @!P0 NANOSLEEP.SYNCS 0x989680 ;  /* 0x009896800000895d */ /* 0x004fea0003900000 */
[----:B------:R-:W2:Y:S02]  /*bd40*/  @!P0 SYNCS.PHASECHK.TRANS64 P0, [R0+URZ+0x100], R3 ;  /* 0x00010003000085a7 */ /* 0x000ea400080010ff */
[----:B--2---:R-:W-:Y:S05]  /*bd50*/  @!P0 BRA `(.L_x_180) ;  /* 0xfffffffc00f08947 */ /* 0x004fea000383ffff */
[----:B------:R-:W-:Y:S05]  /*bd60*/  BRA `(.L_x_59) ;  /* 0xffffff7000c87947 */ /* 0x000fea000383ffff */
.L_x_69:
[----:B-1----:R-:W-:-:S04]  /*bd70*/  MOV R4, UR6 ;  /* 0x0000000600047c02 */ /* 0x002fc80008000f00 */
[----:B------:R1:W2:Y:S03]  /*bd80*/  SYNCS.PHASECHK.TRANS64.TRYWAIT P0, [R4+URZ+0x8], R5 ;  /* 0x00000805040075a7 */ /* 0x0002a600080011ff */
[----:B--2---:R-:W-:Y:S05]  /*bd90*/  @!P0 NANOSLEEP.SYNCS 0x989680 ;  /* 0x009896800000895d */ /* 0x004fea0003900000 */
[----:B------:R-:W2:Y:S02]  /*bda0*/  @!P0 SYNCS.PHASECHK.TRANS64 P0, [R4+URZ+0x8], R5 ;  /* 0x00000805040085a7 */ /* 0x000ea400080010ff */
[----:B--2---:R-:W-:Y:S05]  /*bdb0*/  @!P0 BRA `(.L_x_69) ;  /* 0xfffffffc00ec8947 */ /* 0x004fea000383ffff */
[----:B------:R-:W-:Y:S05]  /*bdc0*/  BRA `(.L_x_68) ;  /* 0xffffff74007c7947 */ /* 0x000fea000383ffff */
.L_x_71:
[----:B------:R-:W-:Y:S01]  /*bdd0*/  BSSY B0, `(.L_x_181) ;  /* 0x0000006000007945 */ /* 0x000fe20003800000 */
[----:B------:R-:W-:-:S07]  /*bde0*/  MOV R15, 0xffffffff ;  /* 0xffffffff000f7802 */ /* 0x000fce0000000f00 */
[----:B-1---5:R-:W-:Y:S05]  /*bdf0*/  WARPSYNC.COLLECTIVE R15, `(.L_x_182) ;  /* 0x000000000f0c7348 */ /* 0x022fea0003c00000 */
[----:B------:R-:W-:Y:S02]  /*be00*/  ELECT P6, UR79, PT ;  /* 0x00000000004f782f */ /* 0x000fe400038c0000 */
[----:B------:R-:W-:Y:S01]  /*be10*/  MOV R14, UR79 ;  /* 0x0000004f000e7c02 */ /* 0x000fe20008000f00 */
[----:B-1---5:R-:W-:Y:S10]  /*be20*/  ENDCOLLECTIVE ;  /* 0x000000000000791b */ /* 0x022ff40003800000 */
.L_x_182:
[----:B------:R-:W-:Y:S05]  /*be30*/  BSYNC B0 ;  /* 0x0000000000007941 */ /* 0x000fea0003800000 */
.L_x_181:
[----:B------:R-:W-:Y:S05]  /*be40*/  BRA `(.L_x_183) ;  /* 0xffffff7400ac7947 */ /* 0x000fea000383ffff */
.L_x_73:
[----:B-1----:R-:W-:-:S04]  /*be50*/  MOV R2, UR6 ;  /* 0x0000000600027c02 */ /* 0x002fc80008000f00 */
[----:B------:R1:W2:Y:S03]  /*be60*/  SYNCS.PHASECHK.TRANS64.TRYWAIT P0, [R2+URZ+0x8], R3 ;  /* 0x00000803020075a7 */ /* 0x0002a600080011ff */
[----:B--2---:R-:W-:Y:S05]  /*be70*/  @!P0 NANOSLEEP.SYNCS 0x989680 ;  /* 0x009896800000895d */ /* 0x004fea0003900000 */
[----:B------:R-:W2:Y:S02]  /*be80*/  @!P0 SYNCS.PHASECHK.TRANS64 P0, [R2+URZ+0x8], R3 ;  /* 0x00000803020085a7 */ /* 0x000ea400080010ff */
[----:B--2---:R-:W-:Y:S05]  /*be90*/  @!P0 BRA `(.L_x_73) ;  /* 0xfffffffc00ec8947 */ /* 0x004fea000383ffff */
[----:B------:R-:W-:Y:S05]  /*bea0*/  BRA `(.L_x_72) ;  /* 0xffffff7400b07947 */ /* 0x000fea000383ffff */
.L_x_74:
[----:B-1----:R1:W2:Y:S02]  /*beb0*/  SYNCS.PHASECHK.TRANS64.TRYWAIT P0, [R0+URZ+0xf0], R5 ;  /* 0x0000f005000075a7 */ /* 0x0022a400080011ff */
[----:B--2---:R-:W-:Y:S05]  /*bec0*/  @!P0 NANOSLEEP.SYNCS 0x989680 ;  /* 0x009896800000895d */ /* 0x004fea0003900000 */
[----:B------:R-:W2:Y:S02]  /*bed0*/  @!P0 SYNCS.PHASECHK.TRANS64 P0, [R0+URZ+0xf0], R5 ;  /* 0x0000f005000085a7 */ /* 0x000ea400080010ff */
[----:B--2---:R-:W-:Y:S05]  /*bee0*/  @!P0 BRA `(.L_x_74) ;  /* 0xfffffffc00f08947 */ /* 0x004fea000383ffff */
[----:B------:R-:W-:Y:S05]  /*bef0*/  BRA `(.L_x_184) ;  /* 0xffffff78008c7947 */ /* 0x000fea000383ffff */
.L_x_76:
[----:B------:R-:W-:-:S07]  /*bf00*/  MOV R0, UR10 ;  /* 0x0000000a00007c02 */ /* 0x000fce0008000f00 */
.L_x_185:
[----:B-1----:R1:W2:Y:S02]  /*bf10*/  SYNCS.PHASECHK.TRANS64.TRYWAIT P0, [R0+URZ+0x120], R5 ;  /* 0x00012005000075a7 */ /* 0x0022a400080011ff */
[----:B--2---:R-:W-:Y:S05]  /*bf20*/  @!P0 NANOSLEEP.SYNCS 0x989680 ;  /* 0x009896800000895d */ /* 0x004fea0003900000 */
[----:B------:R-:W2:Y:S02]  /*bf30*/  @!P0 SYNCS.PHASECHK.TRANS64 P0, [R0+URZ+0x120], R5 ;  /* 0x00012005000085a7 */ /* 0x000ea400080010ff */
[----:B--2---:R-:W-:Y:S05]  /*bf40*/  @!P0 BRA `(.L_x_185) ;  /* 0xfffffffc00f08947 */ /* 0x004fea000383ffff */
[----:B------:R-:W-:Y:S05]  /*bf50*/  BRA `(.L_x_186) ;  /* 0xffffff7800d87947 */ /* 0x000fea000383ffff */
.L_x_79:
[----:B------:R-:W-:Y:S07]  /*bf60*/  MOV R0, UR9 ;  /* 0x0000000900007c02 */ /* 0x000fee0008000f00 */
.L_x_187:
[----:B-1----:R1:W2:Y:S02]  /*bf70*/  SYNCS.PHASECHK.TRANS64.TRYWAIT P0, [R0+URZ], R5 ;  /* 0x00000005000075a7 */ /* 0x0022a400080011ff */
[----:B--2---:R-:W-:Y:S05]  /*bf80*/  @!P0 NANOSLEEP.SYNCS 0x989680 ;  /* 0x009896800000895d */ /* 0x004fea0003900000 */
[----:B------:R-:W2:Y:S02]  /*bf90*/  @!P0 SYNCS.PHASECHK.TRANS64 P0, [R0+URZ], R5 ;  /* 0x00000005000085a7 */ /* 0x000ea400080010ff */
[----:B--2---:R-:W-:Y:S05]  /*bfa0*/  @!P0 BRA `(.L_x_187) ;  /* 0xfffffffc00f08947 */ /* 0x004fea000383ffff */
[----:B------:R-:W-:Y:S05]  /*bfb0*/  BRA `(.L_x_78) ;  /* 0xffffff7800ec7947 */ /* 0x000fea000383ffff */
.L_x_83:
[----:B-1----:R-:W-:-:S07]  /*bfc0*/  MOV R0, UR5 ;  /* 0x0000000500007c02 */ /* 0x002fce0008000f00 */
.L_x_188:
[----:B-1----:R1:W2:Y:S02]  /*bfd0*/  SYNCS.PHASECHK.TRANS64.TRYWAIT P0, [R0+URZ], R3 ;  /* 0x00000003000075a7 */ /* 0x0022a400080011ff */
[----:B--2---:R-:W-:Y:S05]  /*bfe0*/  @!P0 NANOSLEEP.SYNCS 0x989680 ;  /* 0x009896800000895d */ /* 0x004fea0003900000 */
[----:B------:R-:W2:Y:S02]  /*bff0*/  @!P0 SYNCS.PHASECHK.TRANS64 P0, [R0+URZ], R3 ;  /* 0x00000003000085a7 */ /* 0x000ea400080010ff */
[----:B--2---:R-:W-:Y:S05]  /*c000*/  @!P0 BRA `(.L_x_188) ;  /* 0xfffffffc00f08947 */ /* 0x004fea000383ffff */
[----:B------:R-:W-:Y:S05]  /*c010*/  BRA `(.L_x_189) ;  /* 0xffffff7c00b87947 */ /* 0x000fea000383ffff */
.L_x_86:
[----:B------:R-:W-:-:S07]  /*c020*/  MOV R0, UR8 ;  /* 0x0000000800007c02 */ /* 0x000fce0008000f00 */
.L_x_190:
[----:B-1----:R1:W2:Y:S02]  /*c030*/  SYNCS.PHASECHK.TRANS64.TRYWAIT P1, [R0+URZ+0x150], R3 ;  /* 0x00015003000075a7 */ /* 0x0022a400080211ff */
[----:B--2---:R-:W-:Y:S05]  /*c040*/  @!P1 NANOSLEEP.SYNCS 0x989680 ;  /* 0x009896800000995d */ /* 0x004fea0003900000 */
[----:B------:R-:W2:Y:S02]  /*c050*/  @!P1 SYNCS.PHASECHK.TRANS64 P1, [R0+URZ+0x150], R3 ;  /* 0x00015003000095a7 */ /* 0x000ea400080210ff */
[----:B--2---:R-:W-:Y:S05]  /*c060*/  @!P1 BRA `(.L_x_190) ;  /* 0xfffffffc00f09947 */ /* 0x004fea000383ffff */
[----:B------:R-:W-:Y:S05]  /*c070*/  BRA `(.L_x_191) ;  /* 0xffffff8000047947 */ /* 0x000fea000383ffff */
.L_x_91:
[----:B--2---:R2:W4:Y:S02]  /*c080*/  SYNCS.PHASECHK.TRANS64.TRYWAIT P0, [R0+URZ+0xf0], R3 ;  /* 0x0000f003000075a7 */ /* 0x00452400080011ff */
[----:B----4-:R-:W-:Y:S05]  /*c090*/  @!P0 NANOSLEEP.SYNCS 0x989680 ;  /* 0x009896800000895d */ /* 0x010fea0003900000 */
[----:B------:R-:W4:Y:S02]  /*c0a0*/  @!P0 SYNCS.PHASECHK.TRANS64 P0, [R0+URZ+0xf0], R3 ;  /* 0x0000f003000085a7 */ /* 0x000f2400080010ff */
[----:B----4-:R-:W-:Y:S05]  /*c0b0*/  @!P0 BRA `(.L_x_91) ;  /* 0xfffffffc00f08947 */ /* 0x010fea000383ffff */
[----:B------:R-:W-:Y:S05]  /*c0c0*/  BRA `(.L_x_192) ;  /* 0xffffff8400187947 */ /* 0x000fea000383ffff */
.L_x_94:
[----:B------:R-:W-:Y:S07]  /*c0d0*/  MOV R0, UR7 ;  /* 0x0000000700007c02 */ /* 0x000fee0008000f00 */
.L_x_193:
[----:B--2---:R2:W4:Y:S02]  /*c0e0*/  SYNCS.PHASECHK.TRANS64.TRYWAIT P0, [R0+URZ+0xe8], R3 ;  /* 0x0000e803000075a7 */ /* 0x00452400080011ff */
[----:B----4-:R-:W-:Y:S05]  /*c0f0*/  @!P0 NANOSLEEP.SYNCS 0x989680 ;  /* 0x009896800000895d */ /* 0x010fea0003900000 */
[----:B------:R-:W4:Y:S02]  /*c100*/  @!P0 SYNCS.PHASECHK.TRANS64 P0, [R0+URZ+0xe8], R3 ;  /* 0x0000e803000085a7 */ /* 0x000f2400080010ff */
[----:B----4-:R-:W-:Y:S05]  /*c110*/  @!P0 BRA `(.L_x_193) ;  /* 0xfffffffc00f08947 */ /* 0x010fea000383ffff */
[----:B------:R-:W-:Y:S05]  /*c120*/  BRA `(.L_x_93) ;  /* 0xffffff8400f87947 */ /* 0x000fea000383ffff */
.L_x_97:
[----:B------:R-:W-:Y:S07]  /*c130*/  MOV R3, UR7 ;  /* 0x0000000700037c02 */ /* 0x000fee0008000f00 */
.L_x_194:
[----:B-1----:R1:W2:Y:S02]  /*c140*/  SYNCS.PHASECHK.TRANS64.TRYWAIT P0, [R3+URZ+0xc0], R12 ;  /* 0x0000c00c030075a7 */ /* 0x0022a400080011ff */
[----:B--2---:R-:W-:Y:S05]  /*c150*/  @!P0 NANOSLEEP.SYNCS 0x989680 ;  /* 0x009896800000895d */ /* 0x004fea0003900000 */
[----:B------:R-:W2:Y:S02]  /*c160*/  @!P0 SYNCS.PHASECHK.TRANS64 P0, [R3+URZ+0xc0], R12 ;  /* 0x0000c00c030085a7 */ /* 0x000ea400080010ff */
[----:B--2---:R-:W-:Y:S05]  /*c170*/  @!P0 BRA `(.L_x_194) ;  /* 0xfffffffc00f08947 */ /* 0x004fea000383ffff */
[----:B------:R-:W-:Y:S05]  /*c180*/  BRA `(.L_x_195) ;  /* 0xffffff8800707947 */ /* 0x000fea000383ffff */
.L_x_98:
[----:B-1----:R-:W-:Y:S07]  /*c190*/  MOV R3, UR7 ;  /* 0x0000000700037c02 */ /* 0x002fee0008000f00 */
.L_x_196:
[----:B-1----:R1:W2:Y:S02]  /*c1a0*/  SYNCS.PHASECHK.TRANS64.TRYWAIT P0, [R3+URZ+0xc8], R12 ;  /* 0x0000c80c030075a7 */ /* 0x0022a400080011ff */
[----:B--2---:R-:W-:Y:S05]  /*c1b0*/  @!P0 NANOSLEEP.SYNCS 0x989680 ;  /* 0x009896800000895d */ /* 0x004fea0003900000 */
[----:B------:R-:W2:Y:S02]  /*c1c0*/  @!P0 SYNCS.PHASECHK.TRANS64 P0, [R3+URZ+0xc8], R12 ;  /* 0x0000c80c030085a7 */ /* 0x000ea400080010ff */
[----:B--2---:R-:W-:Y:S05]  /*c1d0*/  @!P0 BRA `(.L_x_196) ;  /* 0xfffffffc00f08947 */ /* 0x004fea000383ffff */
[----:B------:R-:W-:Y:S05]  /*c1e0*/  BRA `(.L_x_197) ;  /* 0xffffff8800ac7947 */ /* 0x000fea000383ffff */
.L_x_99:
[----:B-1----:R-:W-:Y:S07]  /*c1f0*/  MOV R3, UR7 ;  /* 0x0000000700037c02 */ /* 0x002fee0008000f00 */
.L_x_198:
[----:B-1----:R1:W2:Y:S02]  /*c200*/  SYNCS.PHASECHK.TRANS64.TRYWAIT P0, [R3+URZ+0xd0], R12 ;  /* 0x0000d00c030075a7 */ /* 0x0022a400080011ff */
[----:B--2---:R-:W-:Y:S05]  /*c210*/  @!P0 NANOSLEEP.SYNCS 0x989680 ;  /* 0x009896800000895d */ /* 0x004fea0003900000 */
[----:B------:R-:W2:Y:S02]  /*c220*/  @!P0 SYNCS.PHASECHK.TRANS64 P0, [R3+URZ+0xd0], R12 ;  /* 0x0000d00c030085a7 */ /* 0x000ea400080010ff */
[----:B--2---:R-:W-:Y:S05]  /*c230*/  @!P0 BRA `(.L_x_198) ;  /* 0xfffffffc00f08947 */ /* 0x004fea000383ffff */
[----:B------:R-:W-:Y:S05]  /*c240*/  BRA `(.L_x_199) ;  /* 0xffffff8800f47947 */ /* 0x000fea000383ffff */
.L_x_100:
[----:B------:R-:W-:Y:S07]  /*c250*/  MOV R3, UR7 ;  /* 0x0000000700037c02 */ /* 0x000fee0008000f00 */
.L_x_200:
[----:B-1----:R1:W2:Y:S02]  /*c260*/  SYNCS.PHASECHK.TRANS64.TRYWAIT P0, [R3+URZ+0xd8], R12 ;  /* 0x0000d80c030075a7 */ /* 0x0022a400080011ff */
[----:B--2---:R-:W-:Y:S05]  /*c270*/  @!P0 NANOSLEEP.SYNCS 0x989680 ;  /* 0x009896800000895d */ /* 0x004fea0003900000 */
[----:B------:R-:W2:Y:S02]  /*c280*/  @!P0 SYNCS.PHASECHK.TRANS64 P0, [R3+URZ+0xd8], R12 ;  /* 0x0000d80c030085a7 */ /* 0x000ea400080010ff */
[----:B--2---:R-:W-:Y:S05]  /*c290*/  @!P0 BRA `(.L_x_200) ;  /* 0xfffffffc00f08947 */ /* 0x004fea000383ffff */
[----:B------:R-:W-:Y:S05]  /*c2a0*/  BRA `(.L_x_201) ;  /* 0xffffff8c007c7947 */ /* 0x000fea000383ffff */
.L_x_102:
[----:B------:R-:W-:-:S07]  /*c2b0*/  MOV R0, UR7 ;  /* 0x0000000700007c02 */ /* 0x000fce0008000f00 */
.L_x_202:
[----:B-1----:R1:W4:Y:S02]  /*c2c0*/  SYNCS.PHASECHK.TRANS64.TRYWAIT P0, [R0+URZ+0xc0], R3 ;  /* 0x0000c003000075a7 */ /* 0x00232400080011ff */
[----:B----4-:R-:W-:Y:S05]  /*c2d0*/  @!P0 NANOSLEEP.SYNCS 0x989680 ;  /* 0x009896800000895d */ /* 0x010fea0003900000 */
[----:B------:R-:W4:Y:S02]  /*c2e0*/  @!P0 SYNCS.PHASECHK.TRANS64 P0, [R0+URZ+0xc0], R3 ;  /* 0x0000c003000085a7 */ /* 0x000f2400080010ff */
[----:B----4-:R-:W-:Y:S05]  /*c2f0*/  @!P0 BRA `(.L_x_202) ;  /* 0xfffffffc00f08947 */ /* 0x010fea000383ffff */
[----:B------:R-:W-:Y:S05]  /*c300*/  BRA `(.L_x_203) ;  /* 0xffffff8c00ec7947 */ /* 0x000fea000383ffff */
.L_x_103:
[----:B-1----:R-:W-:-:S07]  /*c310*/  MOV R0, UR7 ;  /* 0x0000000700007c02 */ /* 0x002fce0008000f00 */
.L_x_204:
[----:B-1----:R1:W4:Y:S02]  /*c320*/  SYNCS.PHASECHK.TRANS64.TRYWAIT P0, [R0+URZ+0xc8], R3 ;  /* 0x0000c803000075a7 */ /* 0x00232400080011ff */
[----:B----4-:R-:W-:Y:S05]  /*c330*/  @!P0 NANOSLEEP.SYNCS 0x989680 ;  /* 0x009896800000895d */ /* 0x010fea0003900000 */
[----:B------:R-:W4:Y:S02]  /*c340*/  @!P0 SYNCS.PHASECHK.TRANS64 P0, [R0+URZ+0xc8], R3 ;  /* 0x0000c803000085a7 */ /* 0x000f2400080010ff */
[----:B----4-:R-:W-:Y:S05]  /*c350*/  @!P0 BRA `(.L_x_204) ;  /* 0xfffffffc00f08947 */ /* 0x010fea000383ffff */
[----:B------:R-:W-:Y:S05]  /*c360*/  BRA `(.L_x_205) ;  /* 0xffffff8c00dc7947 */ /* 0x000fea000383ffff */
.L_x_104:
[----:B-1----:R-:W-:-:S07]  /*c370*/  MOV R0, UR7 ;  /* 0x0000000700007c02 */ /* 0x002fce0008000f00 */
.L_x_206:
[----:B-1----:R1:W4:Y:S02]  /*c380*/  SYNCS.PHASECHK.TRANS64.TRYWAIT P0, [R0+URZ+0xd0], R3 ;  /* 0x0000d003000075a7 */ /* 0x00232400080011ff */
[----:B----4-:R-:W-:Y:S05]  /*c390*/  @!P0 NANOSLEEP.SYNCS 0x989680 ;  /* 0x009896800000895d */ /* 0x010fea0003900000 */
[----:B------:R-:W4:Y:S02]  /*c3a0*/  @!P0 SYNCS.PHASECHK.TRANS64 P0, [R0+URZ+0xd0], R3 ;  /* 0x0000d003000085a7 */ /* 0x000f2400080010ff */
[----:B----4-:R-:W-:Y:S05]  /*c3b0*/  @!P0 BRA `(.L_x_206) ;  /* 0xfffffffc00f08947 */ /* 0x010fea000383ffff */
[----:B------:R-:W-:Y:S05]  /*c3c0*/  BRA `(.L_x_207) ;  /* 0xffffff8c00cc7947 */ /* 0x000fea000383ffff */
.L_x_106:
[----:B--2---:R2:W3:Y:S02]  /*c3d0*/  SYNCS.PHASECHK.TRANS64.TRYWAIT P0, [R0+URZ+0xf0], R3 ;  /* 0x0000f003000075a7 */ /* 0x0044e400080011ff */
[----:B---3--:R-:W-:Y:S05]  /*c3e0*/  @!P0 NANOSLEEP.SYNCS 0x989680 ;  /* 0x009896800000895d */ /* 0x008fea0003900000 */
[----:B------:R-:W3:Y:S02]  /*c3f0*/  @!P0 SYNCS.PHASECHK.TRANS64 P0, [R0+URZ+0xf0], R3 ;  /* 0x0000f003000085a7 */ /* 0x000ee400080010ff */
[----:B---3--:R-:W-:Y:S05]  /*c400*/  @!P0 BRA `(.L_x_106) ;  /* 0xfffffffc00f08947 */ /* 0x008fea000383ffff */
[----:B------:R-:W-:Y:S05]  /*c410*/  BRA `(.L_x_208) ;  /* 0xffffff9000a07947 */ /* 0x000fea000383ffff */
.L_x_117:
[----:B-1----:R-:W-:Y:S04]  /*c420*/  MOV R2, UR48 ;  /* 0x0000003000027c02 */ /* 0x002fe80008000f00 */
[----:B------:R1:W3:Y:S03]  /*c430*/  SYNCS.PHASECHK.TRANS64.TRYWAIT P1, [R2+URZ+0xa0], R3 ;  /* 0x0000a003020075a7 */ /* 0x0002e600080211ff */
[----:B---3--:R-:W-:Y:S05]  /*c440*/  @!P1 NANOSLEEP.SYNCS 0x989680 ;  /* 0x009896800000995d */ /* 0x008fea0003900000 */
[----:B------:R-:W3:Y:S02]  /*c450*/  @!P1 SYNCS.PHASECHK.TRANS64 P1, [R2+URZ+0xa0], R3 ;  /* 0x0000a003020095a7 */ /* 0x000ee400080210ff */
[----:B---3--:R-:W-:Y:S05]  /*c460*/  @!P1 BRA `(.L_x_117) ;  /* 0xfffffffc00ec9947 */ /* 0x008fea000383ffff */
[----:B------:R-:W-:Y:S05]  /*c470*/  BRA `(.L_x_116) ;  /* 0xffffffa000207947 */ /* 0x000fea000383ffff */
.L_x_119:
[----:B-1----:R1:W4:Y:S02]  /*c480*/  SYNCS.PHASECHK.TRANS64.TRYWAIT P0, [R183+URZ+0x110], R0 ;  /* 0x00011000b70075a7 */ /* 0x00232400080011ff */
[----:B----4-:R-:W-:Y:S05]  /*c490*/  @!P0 NANOSLEEP.SYNCS 0x989680 ;  /* 0x009896800000895d */ /* 0x010fea0003900000 */
[----:B------:R-:W4:Y:S02]  /*c4a0*/  @!P0 SYNCS.PHASECHK.TRANS64 P0, [R183+URZ+0x110], R0 ;  /* 0x00011000b70085a7 */ /* 0x000f2400080010ff */
[----:B----4-:R-:W-:Y:S05]  /*c4b0*/  @!P0 BRA `(.L_x_119) ;  /* 0xfffffffc00f08947 */ /* 0x010fea000383ffff */
[----:B------:R-:W-:Y:S05]  /*c4c0*/  BRA `(.L_x_118) ;  /* 0xffffffa000587947 */ /* 0x000fea000383ffff */
.L_x_128:
[----:B--2---:R2:W4:Y:S02]  /*c4d0*/  SYNCS.PHASECHK.TRANS64.TRYWAIT P0, [R3+URZ+0xa0], R0 ;  /* 0x0000a000030075a7 */ /* 0x00452400080011ff */
[----:B----4-:R-:W-:Y:S05]  /*c4e0*/  @!P0 NANOSLEEP.SYNCS 0x989680 ;  /* 0x009896800000895d */ /* 0x010fea0003900000 */
[----:B------:R-:W4:Y:S02]  /*c4f0*/  @!P0 SYNCS.PHASECHK.TRANS64 P0, [R3+URZ+0xa0], R0 ;  /* 0x0000a000030085a7 */ /* 0x000f2400080010ff */
[----:B----4-:R-:W-:Y:S05]  /*c500*/  @!P0 BRA `(.L_x_128) ;  /* 0xfffffffc00f08947 */ /* 0x010fea000383ffff */
[----:B------:R-:W-:Y:S05]  /*c510*/  BRA `(.L_x_127) ;  /* 0xffffffb400047947 */ /* 0x000fea000383ffff */
.L_x_136:
[----:B-1----:R1:W4:Y:S02]  /*c520*/  SYNCS.PHASECHK.TRANS64.TRYWAIT P0, [R0+URZ+0xa0], R7 ;  /* 0x0000a007000075a7 */ /* 0x00232400080011ff */
[----:B----4-:R-:W-:Y:S05]  /*c530*/  @!P0 NANOSLEEP.SYNCS 0x989680 ;  /* 0x009896800000895d */ /* 0x010fea0003900000 */
[----:B------:R-:W4:Y:S02]  /*c540*/  @!P0 SYNCS.PHASECHK.TRANS64 P0, [R0+URZ+0xa0], R7 ;  /* 0x0000a007000085a7 */ /* 0x000f2400080010ff */
[----:B----4-:R-:W-:Y:S05]  /*c550*/  @!P0 BRA `(.L_x_136) ;  /* 0xfffffffc00f08947 */ /* 0x010fea000383ffff */
[----:B------:R-:W-:Y:S05]  /*c560*/  BRA `(.L_x_135) ;  /* 0xffffffc400f87947 */ /* 0x000fea000383ffff */
.L_x_144:
[----:B-1----:R1:W2:Y:S02]  /*c570*/  SYNCS.PHASECHK.TRANS64.TRYWAIT P0, [R3+URZ+0xa0], R0 ;  /* 0x0000a000030075a7 */ /* 0x0022a400080011ff */
[----:B--2---:R-:W-:Y:S05]  /*c580*/  @!P0 NANOSLEEP.SYNCS 0x989680 ;  /* 0x009896800000895d */ /* 0x004fea0003900000 */
[----:B------:R-:W2:Y:S02]  /*c590*/  @!P0 SYNCS.PHASECHK.TRANS64 P0, [R3+URZ+0xa0], R0 ;  /* 0x0000a000030085a7 */ /* 0x000ea400080010ff */
[----:B--2---:R-:W-:Y:S05]  /*c5a0*/  @!P0 BRA `(.L_x_144) ;  /* 0xfffffffc00f08947 */ /* 0x004fea000383ffff */
[----:B------:R-:W-:Y:S05]  /*c5b0*/  BRA `(.L_x_143) ;  /* 0xffffffd800ec7947 */ /* 0x000fea000383ffff */
        .weak           $__internal_0_$__cuda_sm10x_tcgen05_guardrail_trap_col_being_dealloced_not_returned_by_alloc
        .type           $__internal_0_$__cuda_sm10x_tcgen05_guardrail_trap_col_being_dealloced_not_returned_by_alloc,@function
        .size           $__internal_0_$__cuda_sm10x_tcgen05_guardrail_trap_col_being_dealloced_not_returned_by_alloc,($__internal_1_$__cuda_sm10x_tcgen05_guardrail_trap_phase_invalid_during_alloc - $__internal_0_$__cuda_sm10x_tcgen05_guardrail_trap_col_being_dealloced_not_returned_by_alloc)
$__internal_0_$__cuda_sm10x_tcgen05_guardrail_trap_col_being_dealloced_not_returned_by_alloc:
[----:B------:R-:W-:Y:S05]  /*c5c0*/  BPT.TRAP 0x1 ;  /* 0x000000040000795c */ /* 0x000fea0000300000 */
[----:B------:R-:W-:-:S04]  /*c5d0*/  HFMA2 R3, -RZ, RZ, 0, 0 ;  /* 0x00000000ff037431 */ /* 0x000fc800000001ff */
[----:B------:R-:W-:Y:S05]  /*c5e0*/  RET.REL.NODEC R2 `(_ZN7cutlass13device_kernelINS_4gemm6kernel13GemmUniversalIN4cute5tupleIJiiiiEEENS1_10collective13CollectiveMmaINS1_35MainloopSm100TmaUmmaWarpSpecializedILi10ELi2ELi2ENS5_IJNS4_1CILi2EEENSA_ILi1EEESC_EEEEENS5_IJNSA_ILi256EEESF_NSA_ILi32EEEEEENS_10bfloat16_tENS5_IJlSC_lEEESI_SJ_NS4_8TiledMMAINS4_8MMA_AtomIJNS4_26SM100_MMA_F16BF16_2x1SM_SSISI_SI_fLi256ELi256ELNS4_4UMMA5MajorE0ELSO_0ELNSN_7ScaleInE0ELSP_0EEEEEENS4_6LayoutINS5_IJSC_SC_SC_EEENS5_IJNSA_ILi0EEESU_SU_EEEEENS5_IJNS4_10UnderscoreESX_SX_EEEEENS4_18SM100_TMA_2SM_LOADENS4_14ComposedLayoutINS4_7SwizzleILi2ELi4ELi3EEENS4_18smem_ptr_flag_bitsILi16EEENSS_INS5_IJNSA_ILi8EEESG_EEENS5_IJSG_SC_EEEEEEEvNS4_8identityES10_S1A_vS1B_EENS_8epilogue10collective18CollectiveEpilogueINS1D_23Sm100TmaWarpSpecializedILi4ELi2ELi64ELb1ELb0EEEJNS5_IJNSA_ILi128EEESF_SG_EEENS5_IJNSS_IS1I_SC_EENSS_INSA_ILi64EEESC_EEEEESI_SJ_SI_SJ_NS1D_6fusion15FusionCallbacksIS1H_NS1O_17LinearCombinationISI_fSI_fLNS_15FloatRoundStyleE2EEES1J_S1N_JEEENS4_5SM1004TMEM4LOAD26SM100_TMEM_LOAD_32dp32b64xENS4_13SM90_TMA_LOADENS11_INS12_ILi3ELi4ELi3EEES15_NSS_INS5_IJS16_S1L_EEENS5_IJS1L_SC_EEEEEEENS4_39AutoVectorizingCopyWithAssumedAlignmentILi128EEENS4_14SM90_TMA_STOREES23_S25_S25_EEEvvEEEEvNT_6ParamsE) ;  /* 0xffffff3802847950 */ /* 0x000fea0003c3ffff */
        .weak           $__internal_1_$__cuda_sm10x_tcgen05_guardrail_trap_phase_invalid_during_alloc
        .type           $__internal_1_$__cuda_sm10x_tcgen05_guardrail_trap_phase_invalid_during_alloc,@function
        .size           $__internal_1_$__cuda_sm10x_tcgen05_guardrail_trap_phase_invalid_during_alloc,($__internal_2_$__cuda_sm10x_tcgen05_guardrail_trap_unallocated_columns_being_dealloced - $__internal_1_$__cuda_sm10x_tcgen05_guardrail_trap_phase_invalid_during_alloc)
$__internal_1_$__cuda_sm10x_tcgen05_guardrail_trap_phase_invalid_during_alloc:
[----:B------:R-:W-:Y:S05]  /*c5f0*/  BPT.TRAP 0x1 ;  /* 0x000000040000795c */ /* 0x000fea0000300000 */
[----:B------:R-:W-:-:S04]  /*c600*/  MOV R3, 0x0 ;  /* 0x0000000000037802 */ /* 0x000fc80000000f00 */
[----:B------:R-:W-:Y:S05]  /*c610*/  RET.REL.NODEC R2 `(_ZN7cutlass13device_kernelINS_4gemm6kernel13GemmUniversalIN4cute5tupleIJiiiiEEENS1_10collective13CollectiveMmaINS1_35MainloopSm100TmaUmmaWarpSpecializedILi10ELi2ELi2ENS5_IJNS4_1CILi2EEENSA_ILi1EEESC_EEEEENS5_IJNSA_ILi256EEESF_NSA_ILi32EEEEEENS_10bfloat16_tENS5_IJlSC_lEEESI_SJ_NS4_8TiledMMAINS4_8MMA_AtomIJNS4_26SM100_MMA_F16BF16_2x1SM_SSISI_SI_fLi256ELi256ELNS4_4UMMA5MajorE0ELSO_0ELNSN_7ScaleInE0ELSP_0EEEEEENS4_6LayoutINS5_IJSC_SC_SC_EEENS5_IJNSA_ILi0EEESU_SU_EEEEENS5_IJNS4_10UnderscoreESX_SX_EEEEENS4_18SM100_TMA_2SM_LOADENS4_14ComposedLayoutINS4_7SwizzleILi2ELi4ELi3EEENS4_18smem_ptr_flag_bitsILi16EEENSS_INS5_IJNSA_ILi8EEESG_EEENS5_IJSG_SC_EEEEEEEvNS4_8identityES10_S1A_vS1B_EENS_8epilogue10collective18CollectiveEpilogueINS1D_23Sm100TmaWarpSpecializedILi4ELi2ELi64ELb1ELb0EEEJNS5_IJNSA_ILi128EEESF_SG_EEENS5_IJNSS_IS1I_SC_EENSS_INSA_ILi64EEESC_EEEEESI_SJ_SI_SJ_NS1D_6fusion15FusionCallbacksIS1H_NS1O_17LinearCombinationISI_fSI_fLNS_15FloatRoundStyleE2EEES1J_S1N_JEEENS4_5SM1004TMEM4LOAD26SM100_TMEM_LOAD_32dp32b64xENS4_13SM90_TMA_LOADENS11_INS12_ILi3ELi4ELi3EEES15_NSS_INS5_IJS16_S1L_EEENS5_IJS1L_SC_EEEEEEENS4_39AutoVectorizingCopyWithAssumedAlignmentILi128EEENS4_14SM90_TMA_STOREES23_S25_S25_EEEvvEEEEvNT_6ParamsE) ;  /* 0xffffff3802787950 */ /* 0x000fea0003c3ffff */
        .weak           $__internal_2_$__cuda_sm10x_tcgen05_guardrail_trap_unallocated_columns_being_dealloced
        .type           $__internal_2_$__cuda_sm10x_tcgen05_guardrail_trap_unallocated_columns_being_dealloced,@function
        .size           $__internal_2_$__cuda_sm10x_tcgen05_guardrail_trap_unallocated_columns_being_dealloced,(.L_x_210 - $__internal_2_$__cuda_sm10x_tcgen05_guardrail_trap_unallocated_columns_being_dealloced)
$__internal_2_$__cuda_sm10x_tcgen05_guardrail_trap_unallocated_columns_being_dealloced:
[----:B------:R-:W-:Y:S05]  /*c620*/  BPT.TRAP 0x1 ;  /* 0x000000040000795c */ /* 0x000fea0000300000 */
[----:B------:R-:W-:-:S04]  /*c630*/  HFMA2 R3, -RZ, RZ, 0, 0 ;  /* 0x00000000ff037431 */ /* 0x000fc800000001ff */
[----:B------:R-:W-:Y:S05]  /*c640*/  RET.REL.NODEC R2 `(_ZN7cutlass13device_kernelINS_4gemm6kernel13GemmUniversalIN4cute5tupleIJiiiiEEENS1_10collective13CollectiveMmaINS1_35MainloopSm100TmaUmmaWarpSpecializedILi10ELi2ELi2ENS5_IJNS4_1CILi2EEENSA_ILi1EEESC_EEEEENS5_IJNSA_ILi256EEESF_NSA_ILi32EEEEEENS_10bfloat16_tENS5_IJlSC_lEEESI_SJ_NS4_8TiledMMAINS4_8MMA_AtomIJNS4_26SM100_MMA_F16BF16_2x1SM_SSISI_SI_fLi256ELi256ELNS4_4UMMA5MajorE0ELSO_0ELNSN_7ScaleInE0ELSP_0EEEEEENS4_6LayoutINS5_IJSC_SC_SC_EEENS5_IJNSA_ILi0EEESU_SU_EEEEENS5_IJNS4_10UnderscoreESX_SX_EEEEENS4_18SM100_TMA_2SM_LOADENS4_14ComposedLayoutINS4_7SwizzleILi2ELi4ELi3EEENS4_18smem_ptr_flag_bitsILi16EEENSS_INS5_IJNSA_ILi8EEESG_EEENS5_IJSG_SC_EEEEEEEvNS4_8identityES10_S1A_vS1B_EENS_8epilogue10collective18CollectiveEpilogueINS1D_23Sm100TmaWarpSpecializedILi4ELi2ELi64ELb1ELb0EEEJNS5_IJNSA_ILi128EEESF_SG_EEENS5_IJNSS_IS1I_SC_EENSS_INSA_ILi64EEESC_EEEEESI_SJ_SI_SJ_NS1D_6fusion15FusionCallbacksIS1H_NS1O_17LinearCombinationISI_fSI_fLNS_15FloatRoundStyleE2EEES1J_S1N_JEEENS4_5SM1004TMEM4LOAD26SM100_TMEM_LOAD_32dp32b64xENS4_13SM90_TMA_LOADENS11_INS12_ILi3ELi4ELi3EEES15_NSS_INS5_IJS16_S1L_EEENS5_IJS1L_SC_EEEEEEENS4_39AutoVectorizingCopyWithAssumedAlignmentILi128EEENS4_14SM90_TMA_STOREES23_S25_S25_EEEvvEEEEvNT_6ParamsE) ;  /* 0xffffff38026c7950 */ /* 0x000fea0003c3ffff */
.L_x_209:
[----:B------:R-:W-:-:S00]  /*c650*/  BRA `(.L_x_209) ;  /* 0xfffffffc00fc7947 */ /* 0x000fc0000383ffff */
[----:B------:R-:W-:-:S00]  /*c660*/  NOP ;  /* 0x0000000000007918 */ /* 0x000fc00000000000 */
        /* <DEDUP_REMOVED lines=9> */
.L_x_210:


//--------------------- .nv.global.init           --------------------------
	.section	.nv.global.init,"aw",@progbits
.nv.global.init:
	.type		$str$27,@object
	.size		$str$27,($str$28 - $str$27)
$str$27:
        /*0000*/ 	.byte	0x28, 0x61, 0x64, 0x64, 0x72, 0x65, 0x73, 0x73, 0x20, 0x26, 0x20, 0x6d, 0x61, 0x73, 0x6b, 0x29
        /*0010*/ 	.byte	0x20, 0x3d, 0x3d, 0x20, 0x30, 0x00
	.type		$str$28,@object
	.size		$str$28,($str$26 - $str$28)
$str$28:
        /*0016*/ 	.byte	0x2f, 0x74, 0x6d, 0x70, 0x2f, 0x63, 0x75, 0x74, 0x6c, 0x61, 0x73, 0x73, 0x5f, 0x73, 0x77, 0x65
        /*0026*/ 	.byte	0x65, 0x70, 0x5f, 0x73, 0x72, 0x63, 0x2f, 0x69, 0x6e, 0x63, 0x6c, 0x75, 0x64, 0x65, 0x2f, 0x63
        /*0036*/ 	.byte	0x75, 0x74, 0x65, 0x2f, 0x70, 0x6f, 0x69, 0x6e, 0x74, 0x65, 0x72, 0x5f, 0x66, 0x6c, 0x61, 0x67
        /*0046*/ 	.byte	0x67, 0x65, 0x64, 0x2e, 0x68, 0x70, 0x70, 0x00
	.type		$str$26,@object
	.size		$str$26,($str$25 - $str$26)
$str$26:
        /*004e*/ 	.byte	0x2f, 0x74, 0x6d, 0x70, 0x2f, 0x63, 0x75, 0x74, 0x6c, 0x61, 0x73, 0x73, 0x5f, 0x73, 0x77, 0x65
        /*005e*/ 	.byte	0x65, 0x70, 0x5f, 0x73, 0x72, 0x63, 0x2f, 0x69, 0x6e, 0x63, 0x6c, 0x75, 0x64, 0x65, 0x2f, 0x63
        /*006e*/ 	.byte	0x75, 0x74, 0x65, 0x2f, 0x61, 0x74, 0x6f, 0x6d, 0x2f, 0x63, 0x6f, 0x70, 0x79, 0x5f, 0x74, 0x72
        /*007e*/ 	.byte	0x61, 0x69, 0x74, 0x73, 0x5f, 0x73, 0x6d, 0x31, 0x30, 0x30, 0x2e, 0x68, 0x70, 0x70, 0x00
	.type		$str$25,@object
	.size		$str$25,(__unnamed_1 - $str$25)
$str$25:
        /*008d*/ 	.byte	0x28, 0x28, 0x75, 0x69, 0x6e, 0x74, 0x33, 0x32, 0x5f, 0x74, 0x28, 0x74, 0x68, 0x72, 0x65, 0x61
        /*009d*/ 	.byte	0x64, 0x49, 0x64, 0x78, 0x2e, 0x78, 0x29, 0x20, 0x2f, 0x20, 0x33, 0x32, 0x29, 0x20, 0x25, 0x20
        /*00ad*/ 	.byte	0x34, 0x29, 0x20, 0x3d, 0x3d, 0x20, 0x28, 0x28, 0x28, 0x74, 0x6d, 0x65, 0x6d, 0x5f, 0x61, 0x64
        /*00bd*/ 	.byte	0x64, 0x72, 0x20, 0x3e, 0x3e, 0x20, 0x31, 0x36, 0x29, 0x20, 0x2f, 0x20, 0x33, 0x32, 0x29, 0x20
        /*00cd*/ 	.byte	0x25, 0x20, 0x34, 0x29, 0x00
	.type		__unnamed_1,@object
	.size		__unnamed_1,(__unnamed_2 - __unnamed_1)
__unnamed_1:
        /*00d2*/ 	.byte	0x61, 0x75, 0x74, 0x6f, 0x20, 0x63, 0x75, 0x74, 0x65, 0x3a, 0x3a, 0x61, 0x73, 0x5f, 0x70, 0x6f
        /* <DEDUP_REMOVED lines=24> */
        /*0262*/ 	.byte	0x38, 0x31, 0x39, 0x32, 0x3e, 0x3e, 0x3e, 0x3e, 0x5d, 0x00
	.type		__unnamed_2,@object
	.size		__unnamed_2,(.L_2 - __unnamed_2)
__unnamed_2:
        /* <DEDUP_REMOVED lines=43> */
        /*051c*/ 	.byte	0x74, 0x65, 0x3a, 0x3a, 0x43, 0x3c, 0x30, 0x3e, 0x3e, 0x3e, 0x3e, 0x5d, 0x00
.L_2:


//--------------------- .nv.shared._ZN7cutlass13device_kernelINS_4gemm6kernel13GemmUniversalIN4cute5tupleIJiiiiEEENS1_10collective13CollectiveMmaINS1_35MainloopSm100TmaUmmaWarpSpecializedILi10ELi2ELi2ENS5_IJNS4_1CILi2EEENSA_ILi1EEESC_EEEEENS5_IJNSA_ILi256EEESF_NSA_ILi32EEEEEENS_10bfloat16_tENS5_IJlSC_lEEESI_SJ_NS4_8TiledMMAINS4_8MMA_AtomIJNS4_26SM100_MMA_F16BF16_2x1SM_SSISI_SI_fLi256ELi256ELNS4_4UMMA5MajorE0ELSO_0ELNSN_7ScaleInE0ELSP_0EEEEEENS4_6LayoutINS5_IJSC_SC_SC_EEENS5_IJNSA_ILi0EEESU_SU_EEEEENS5_IJNS4_10UnderscoreESX_SX_EEEEENS4_18SM100_TMA_2SM_LOADENS4_14ComposedLayoutINS4_7SwizzleILi2ELi4ELi3EEENS4_18smem_ptr_flag_bitsILi16EEENSS_INS5_IJNSA_ILi8EEESG_EEENS5_IJSG_SC_EEEEEEEvNS4_8identityES10_S1A_vS1B_EENS_8epilogue10collective18CollectiveEpilogueINS1D_23Sm100TmaWarpSpecializedILi4ELi2ELi64ELb1ELb0EEEJNS5_IJNSA_ILi128EEESF_SG_EEENS5_IJNSS_IS1I_SC_EENSS_INSA_ILi64EEESC_EEEEESI_SJ_SI_SJ_NS1D_6fusion15FusionCallbacksIS1H_NS1O_17LinearCombinationISI_fSI_fLNS_15FloatRoundStyleE2EEES1J_S1N_JEEENS4_5SM1004TMEM4LOAD26SM100_TMEM_LOAD_32dp32b64xENS4_13SM90_TMA_LOADENS11_INS12_ILi3ELi4ELi3EEES15_NSS_INS5_IJS16_S1L_EEENS5_IJS1L_SC_EEEEEEENS4_39AutoVectorizingCopyWithAssumedAlignmentILi128EEENS4_14SM90_TMA_STOREES23_S25_S25_EEEvvEEEEvNT_6ParamsE --------------------------
	.section	.nv.shared._ZN7cutlass13device_kernelINS_4gemm6kernel13GemmUniversalIN4cute5tupleIJiiiiEEENS1_10collective13CollectiveMmaINS1_35MainloopSm100TmaUmmaWarpSpecializedILi10ELi2ELi2ENS5_IJNS4_1CILi2EEENSA_ILi1EEESC_EEEEENS5_IJNSA_ILi256EEESF_NSA_ILi32EEEEEENS_10bfloat16_tENS5_IJlSC_lEEESI_SJ_NS4_8TiledMMAINS4_8MMA_AtomIJNS4_26SM100_MMA_F16BF16_2x1SM_SSISI_SI_fLi256ELi256ELNS4_4UMMA5MajorE0ELSO_0ELNSN_7ScaleInE0ELSP_0EEEEEENS4_6LayoutINS5_IJSC_SC_SC_EEENS5_IJNSA_ILi0EEESU_SU_EEEEENS5_IJNS4_10UnderscoreESX_SX_EEEEENS4_18SM100_TMA_2SM_LOADENS4_14ComposedLayoutINS4_7SwizzleILi2ELi4ELi3EEENS4_18smem_ptr_flag_bitsILi16EEENSS_INS5_IJNSA_ILi8EEESG_EEENS5_IJSG_SC_EEEEEEEvNS4_8identityES10_S1A_vS1B_EENS_8epilogue10collective18CollectiveEpilogueINS1D_23Sm100TmaWarpSpecializedILi4ELi2ELi64ELb1ELb0EEEJNS5_IJNSA_ILi128EEESF_SG_EEENS5_IJNSS_IS1I_SC_EENSS_INSA_ILi64EEESC_EEEEESI_SJ_SI_SJ_NS1D_6fusion15FusionCallbacksIS1H_NS1O_17LinearCombinationISI_fSI_fLNS_15FloatRoundStyleE2EEES1J_S1N_JEEENS4_5SM1004TMEM4LOAD26SM100_TMEM_LOAD_32dp32b64xENS4_13SM90_TMA_LOADENS11_INS12_ILi3ELi4ELi3EEES15_NSS_INS5_IJS16_S1L_EEENS5_IJS1L_SC_EEEEEEENS4_39AutoVectorizingCopyWithAssumedAlignmentILi128EEENS4_14SM90_TMA_STOREES23_S25_S25_EEEvvEEEEvNT_6ParamsE,"aw",@nobits
	.sectionflags	@""
	.align	16
	.zero		1024


//--------------------- .nv.shared.reserved.0     --------------------------
	.section	.nv.shared.reserved.0,"aw",@nobits
	.weak		__nv_reservedSMEM_offset_0_alias
	.size		__nv_reservedSMEM_offset_0_alias, 0, 64
	.other		__nv_reservedSMEM_offset_0_alias,@"STO_CUDA_RESERVED_SHARED STV_DEFAULT"
__nv_reservedSMEM_offset_0_alias:
	.zero		0
.nv.shared.reserved.0:
	.zero		64
	.weak		__nv_reservedSMEM_tcgen05_partition
	.type		__nv_reservedSMEM_tcgen05_partition,@object
	.size		__nv_reservedSMEM_tcgen05_partition,(.L_0 - __nv_reservedSMEM_tcgen05_partition)
__nv_reservedSMEM_tcgen05_partition:
	.zero		32
.L_0:


//--------------------- .nv.global                --------------------------
	.section	.nv.global,"aw",@nobits
.nv.global:
	.type		_ZN40_INTERNAL_a7dd1c10_4_k_cu_234d4118_139484cute1_E,@object
	.size		_ZN40_INTERNAL_a7dd1c10_4_k_cu_234d4118_139484cute1_E,(_ZN40_INTERNAL_a7dd1c10_4_k_cu_234d4118_139484cuda3std3__45__cpo6cbeginE - _ZN40_INTERNAL_a7dd1c10_4_k_cu_234d4118_139484cute1_E)
_ZN40_INTERNAL_a7dd1c10_4_k_cu_234d4118_139484cute1_E:
	.zero		1
	.type		_ZN40_INTERNAL_a7dd1c10_4_k_cu_234d4118_139484cuda3std3__45__cpo6cbeginE,@object
	.size		_ZN40_INTERNAL_a7dd1c10_4_k_cu_234d4118_139484cuda3std3__45__cpo6cbeginE,(_ZN40_INTERNAL_a7dd1c10_4_k_cu_234d4118_139484cuda3std3__48in_placeE - _ZN40_INTERNAL_a7dd1c10_4_k_cu_234d4118_139484cuda3std3__45__cpo6cbeginE)
_ZN40_INTERNAL_a7dd1c10_4_k_cu_234d4118_139484cuda3std3__45__cpo6cbeginE:
	.zero		1
	.type		_ZN40_INTERNAL_a7dd1c10_4_k_cu_234d4118_139484cuda3std3__48in_placeE,@object
	.size		_ZN40_INTERNAL_a7dd1c10_4_k_cu_234d4118_139484cuda3std3__48in_placeE,(_ZN40_INTERNAL_a7dd1c10_4_k_cu_234d4118_139484cuda3std6ranges3__45__cpo9iter_moveE - _ZN40_INTERNAL_a7dd1c10_4_k_cu_234d4118_139484cuda3std3__48in_placeE)
_ZN40_INTERNAL_a7dd1c10_4_k_cu_234d4118_139484cuda3std3__48in_placeE:
	.zero		1
	.type		_ZN40_INTERNAL_a7dd1c10_4_k_cu_234d4118_139484cuda3std6ranges3__45__cpo9iter_moveE,@object
	.size		_ZN40_INTERNAL_a7dd1c10_4_k_cu_234d4118_139484cuda3std6ranges3__45__cpo9iter_moveE,(_ZN40_INTERNAL_a7dd1c10_4_k_cu_234d4118_139484cuda3std3__45__cpo5beginE - _ZN40_INTERNAL_a7dd1c10_4_k_cu_234d4118_139484cuda3std6ranges3__45__cpo9iter_moveE)
_ZN40_INTERNAL_a7dd1c10_4_k_cu_234d4118_139484cuda3std6ranges3__45__cpo9iter_moveE:
	.zero		1
	.type		_ZN40_INTERNAL_a7dd1c10_4_k_cu_234d4118_139484cuda3std3__45__cpo5beginE,@object
	.size		_ZN40_INTERNAL_a7dd1c10_4_k_cu_234d4118_139484cuda3std3__45__cpo5beginE,(_ZN40_INTERNAL_a7dd1c10_4_k_cu_234d4118_139484cuda3std3__442_GLOBAL__N__a7dd1c10_4_k_cu_234d4118_139486ignoreE - _ZN40_INTERNAL_a7dd1c10_4_k_cu_234d4118_139484cuda3std3__45__cpo5beginE)
_ZN40_INTERNAL_a7dd1c10_4_k_cu_234d4118_139484cuda3std3__45__cpo5beginE:
	.zero		1
	.type		_ZN40_INTERNAL_a7dd1c10_4_k_cu_234d4118_139484cuda3std3__442_GLOBAL__N__a7dd1c10_4_k_cu_234d4118_139486ignoreE,@object
	.size		_ZN40_INTERNAL_a7dd1c10_4_k_cu_234d4118_139484cuda3std3__442_GLOBAL__N__a7dd1c10_4_k_cu_234d4118_139486ignoreE,(_ZN40_INTERNAL_a7dd1c10_4_k_cu_234d4118_139484cute7productE - _ZN40_INTERNAL_a7dd1c10_4_k_cu_234d4118_139484cuda3std3__442_GLOBAL__N__a7dd1c10_4_k_cu_234d4118_139486ignoreE)
_ZN40_INTERNAL_a7dd1c10_4_k_cu_234d4118_139484cuda3std3__442_GLOBAL__N__a7dd1c10_4_k_cu_234d4118_139486ignoreE:
	.zero		1
	.type		_ZN40_INTERNAL_a7dd1c10_4_k_cu_234d4118_139484cute7productE,@object
	.size		_ZN40_INTERNAL_a7dd1c10_4_k_cu_234d4118_139484cute7productE,(_ZN40_INTERNAL_a7dd1c10_4_k_cu_234d4118_139484cuda3std3__45__cpo3endE - _ZN40_INTERNAL_a7dd1c10_4_k_cu_234d4118_139484cute7productE)
_ZN40_INTERNAL_a7dd1c10_4_k_cu_234d4118_139484cute7productE:
	.zero		1
	.type		_ZN40_INTERNAL_a7dd1c10_4_k_cu_234d4118_139484cuda3std3__45__cpo3endE,@object
	.size		_ZN40_INTERNAL_a7dd1c10_4_k_cu_234d4118_139484cuda3std3__45__cpo3endE,(_ZN40_INTERNAL_a7dd1c10_4_k_cu_234d4118_139484cuda3std3__419piecewise_constructE - _ZN40_INTERNAL_a7dd1c10_4_k_cu_234d4118_139484cuda3std3__45__cpo3endE)
_ZN40_INTERNAL_a7dd1c10_4_k_cu_234d4118_139484cuda3std3__45__cpo3endE:
	.zero		1
	.type		_ZN40_INTERNAL_a7dd1c10_4_k_cu_234d4118_139484cuda3std3__419piecewise_constructE,@object
	.size		_ZN40_INTERNAL_a7dd1c10_4_k_cu_234d4118_139484cuda3std3__419piecewise_constructE,(_ZN40_INTERNAL_a7dd1c10_4_k_cu_234d4118_139484cuda3std3__45__cpo4cendE - _ZN40_INTERNAL_a7dd1c10_4_k_cu_234d4118_139484cuda3std3__419piecewise_constructE)
_ZN40_INTERNAL_a7dd1c10_4_k_cu_234d4118_139484cuda3std3__419piecewise_constructE:
	.zero		1
	.type		_ZN40_INTERNAL_a7dd1c10_4_k_cu_234d4118_139484cuda3std3__45__cpo4cendE,@object
	.size		_ZN40_INTERNAL_a7dd1c10_4_k_cu_234d4118_139484cuda3std3__45__cpo4cendE,(_ZN40_INTERNAL_a7dd1c10_4_k_cu_234d4118_139484cuda3std6ranges3__45__cpo4swapE - _ZN40_INTERNAL_a7dd1c10_4_k_cu_234d4118_139484cuda3std3__45__cpo4cendE)
_ZN40_INTERNAL_a7dd1c10_4_k_cu_234d4118_139484cuda3std3__45__cpo4cendE:
	.zero		1
	.type		_ZN40_INTERNAL_a7dd1c10_4_k_cu_234d4118_139484cuda3std6ranges3__45__cpo4swapE,@object
	.size		_ZN40_INTERNAL_a7dd1c10_4_k_cu_234d4118_139484cuda3std6ranges3__45__cpo4swapE,(.L_10 - _ZN40_INTERNAL_a7dd1c10_4_k_cu_234d4118_139484cuda3std6ranges3__45__cpo4swapE)
_ZN40_INTERNAL_a7dd1c10_4_k_cu_234d4118_139484cuda3std6ranges3__45__cpo4swapE:
	.zero		1
.L_10:


//--------------------- .nv.constant0._ZN7cutlass13device_kernelINS_4gemm6kernel13GemmUniversalIN4cute5tupleIJiiiiEEENS1_10collective13CollectiveMmaINS1_35MainloopSm100TmaUmmaWarpSpecializedILi10ELi2ELi2ENS5_IJNS4_1CILi2EEENSA_ILi1EEESC_EEEEENS5_IJNSA_ILi256EEESF_NSA_ILi32EEEEEENS_10bfloat16_tENS5_IJlSC_lEEESI_SJ_NS4_8TiledMMAINS4_8MMA_AtomIJNS4_26SM100_MMA_F16BF16_2x1SM_SSISI_SI_fLi256ELi256ELNS4_4UMMA5MajorE0ELSO_0ELNSN_7ScaleInE0ELSP_0EEEEEENS4_6LayoutINS5_IJSC_SC_SC_EEENS5_IJNSA_ILi0EEESU_SU_EEEEENS5_IJNS4_10UnderscoreESX_SX_EEEEENS4_18SM100_TMA_2SM_LOADENS4_14ComposedLayoutINS4_7SwizzleILi2ELi4ELi3EEENS4_18smem_ptr_flag_bitsILi16EEENSS_INS5_IJNSA_ILi8EEESG_EEENS5_IJSG_SC_EEEEEEEvNS4_8identityES10_S1A_vS1B_EENS_8epilogue10collective18CollectiveEpilogueINS1D_23Sm100TmaWarpSpecializedILi4ELi2ELi64ELb1ELb0EEEJNS5_IJNSA_ILi128EEESF_SG_EEENS5_IJNSS_IS1I_SC_EENSS_INSA_ILi64EEESC_EEEEESI_SJ_SI_SJ_NS1D_6fusion15FusionCallbacksIS1H_NS1O_17LinearCombinationISI_fSI_fLNS_15FloatRoundStyleE2EEES1J_S1N_JEEENS4_5SM1004TMEM4LOAD26SM100_TMEM_LOAD_32dp32b64xENS4_13SM90_TMA_LOADENS11_INS12_ILi3ELi4ELi3EEES15_NSS_INS5_IJS16_S1L_EEENS5_IJS1L_SC_EEEEEEENS4_39AutoVectorizingCopyWithAssumedAlignmentILi128EEENS4_14SM90_TMA_STOREES23_S25_S25_EEEvvEEEEvNT_6ParamsE --------------------------
	.section	.nv.constant0._ZN7cutlass13device_kernelINS_4gemm6kernel13GemmUniversalIN4cute5tupleIJiiiiEEENS1_10collective13CollectiveMmaINS1_35MainloopSm100TmaUmmaWarpSpecializedILi10ELi2ELi2ENS5_IJNS4_1CILi2EEENSA_ILi1EEESC_EEEEENS5_IJNSA_ILi256EEESF_NSA_ILi32EEEEEENS_10bfloat16_tENS5_IJlSC_lEEESI_SJ_NS4_8TiledMMAINS4_8MMA_AtomIJNS4_26SM100_MMA_F16BF16_2x1SM_SSISI_SI_fLi256ELi256ELNS4_4UMMA5MajorE0ELSO_0ELNSN_7ScaleInE0ELSP_0EEEEEENS4_6LayoutINS5_IJSC_SC_SC_EEENS5_IJNSA_ILi0EEESU_SU_EEEEENS5_IJNS4_10UnderscoreESX_SX_EEEEENS4_18SM100_TMA_2SM_LOADENS4_14ComposedLayoutINS4_7SwizzleILi2ELi4ELi3EEENS4_18smem_ptr_flag_bitsILi16EEENSS_INS5_IJNSA_ILi8EEESG_EEENS5_IJSG_SC_EEEEEEEvNS4_8identityES10_S1A_vS1B_EENS_8epilogue10collective18CollectiveEpilogueINS1D_23Sm100TmaWarpSpecializedILi4ELi2ELi64ELb1ELb0EEEJNS5_IJNSA_ILi128EEESF_SG_EEENS5_IJNSS_IS1I_SC_EENSS_INSA_ILi64EEESC_EEEEESI_SJ_SI_SJ_NS1D_6fusion15FusionCallbacksIS1H_NS1O_17LinearCombinationISI_fSI_fLNS_15FloatRoundStyleE2EEES1J_S1N_JEEENS4_5SM1004TMEM4LOAD26SM100_TMEM_LOAD_32dp32b64xENS4_13SM90_TMA_LOADENS11_INS12_ILi3ELi4ELi3EEES15_NSS_INS5_IJS16_S1L_EEENS5_IJS1L_SC_EEEEEEENS4_39AutoVectorizingCopyWithAssumedAlignmentILi128EEENS4_14SM90_TMA_STOREES23_S25_S25_EEEvvEEEEvNT_6ParamsE,"a",@progbits
	.sectionflags	@""
	.align	4
.nv.constant0._ZN7cutlass13device_kernelINS_4gemm6kernel13GemmUniversalIN4cute5tupleIJiiiiEEENS1_10collective13CollectiveMmaINS1_35MainloopSm100TmaUmmaWarpSpecializedILi10ELi2ELi2ENS5_IJNS4_1CILi2EEENSA_ILi1EEESC_EEEEENS5_IJNSA_ILi256EEESF_NSA_ILi32EEEEEENS_10bfloat16_tENS5_IJlSC_lEEESI_SJ_NS4_8TiledMMAINS4_8MMA_AtomIJNS4_26SM100_MMA_F16BF16_2x1SM_SSISI_SI_fLi256ELi256ELNS4_4UMMA5MajorE0ELSO_0ELNSN_7ScaleInE0ELSP_0EEEEEENS4_6LayoutINS5_IJSC_SC_SC_EEENS5_IJNSA_ILi0EEESU_SU_EEEEENS5_IJNS4_10UnderscoreESX_SX_EEEEENS4_18SM100_TMA_2SM_LOADENS4_14ComposedLayoutINS4_7SwizzleILi2ELi4ELi3EEENS4_18smem_ptr_flag_bitsILi16EEENSS_INS5_IJNSA_ILi8EEESG_EEENS5_IJSG_SC_EEEEEEEvNS4_8identityES10_S1A_vS1B_EENS_8epilogue10collective18CollectiveEpilogueINS1D_23Sm100TmaWarpSpecializedILi4ELi2ELi64ELb1ELb0EEEJNS5_IJNSA_ILi128EEESF_SG_EEENS5_IJNSS_IS1I_SC_EENSS_INSA_ILi64EEESC_EEEEESI_SJ_SI_SJ_NS1D_6fusion15FusionCallbacksIS1H_NS1O_17LinearCombinationISI_fSI_fLNS_15FloatRoundStyleE2EEES1J_S1N_JEEENS4_5SM1004TMEM4LOAD26SM100_TMEM_LOAD_32dp32b64xENS4_13SM90_TMA_LOADENS11_INS12_ILi3ELi4ELi3EEES15_NSS_INS5_IJS16_S1L_EEENS5_IJS1L_SC_EEEEEEENS4_39AutoVectorizingCopyWithAssumedAlignmentILi128EEENS4_14SM90_TMA_STOREES23_S25_S25_EEEvvEEEEvNT_6ParamsE:
	.zero		2944


//--------------------- SYMBOLS --------------------------

	.type		.nv.reservedSmem.offset0,@object
	.size		.nv.reservedSmem.offset0,0x4
	.type		.nv.reservedSmem.cap,@object
	.size		.nv.reservedSmem.cap,0x4
	.type		__assertfail,@function
